def attn_fwd(
    Q,
    K,
    V,
    Out,
    Lse,
    sm_scale,
    stride_qz,
    stride_qh,
    stride_qm,
    stride_qk,
    stride_kz,
    stride_kh,
    stride_kn,
    stride_kk,
    stride_vz,
    stride_vh,
    stride_vn,
    stride_vk,
    stride_oz,
    stride_oh,
    stride_om,
    stride_ok,
    seqlen_q,
    seqlen_k,
    BLOCK_M: tl.constexpr,
    BLOCK_N: tl.constexpr,
    HEAD_DIM: tl.constexpr,
    CAUSAL: tl.constexpr,
):
    start_m = tl.program_id(0)
    off_hz = tl.program_id(1)
    q_off = off_hz * stride_qh
    k_off = off_hz * stride_kh
    v_off = off_hz * stride_vh
    offs_m = start_m * BLOCK_M + tl.arange(0, BLOCK_M)
    offs_d = tl.arange(0, HEAD_DIM)
    offs_n = tl.arange(0, BLOCK_N)
    q_ptrs = Q + q_off + offs_m[:, None] * stride_qm + offs_d[None, :] * stride_qk
    k_ptrs = K + k_off + offs_d[:, None] * stride_kk + offs_n[None, :] * stride_kn
    v_ptrs = V + v_off + offs_n[:, None] * stride_vn + offs_d[None, :] * stride_vk
    m_i = tl.full([BLOCK_M], float("-inf"), dtype=tl.float32)
    l_i = tl.zeros([BLOCK_M], dtype=tl.float32) + 1.0
    acc = tl.zeros([BLOCK_M, HEAD_DIM], dtype=tl.float32)
    q = tl.load(q_ptrs)
    acc, l_i, m_i = _attn_fwd_inner(
        acc,
        l_i,
        m_i,
        q,
        k_ptrs,
        v_ptrs,
        sm_scale,
        stride_kn,
        stride_vn,
        start_m,
        seqlen_k,
        BLOCK_M,
        BLOCK_N,
        HEAD_DIM,
        CAUSAL,
    )
    acc = acc / l_i[:, None]
    lse = m_i + tl.math.log2(l_i) / 1.4426950408889634
    o_ptrs = (
        Out
        + off_hz * stride_oh
        + offs_m[:, None] * stride_om
        + offs_d[None, :] * stride_ok
    )
    tl.store(o_ptrs, acc.to(Out.dtype.element_ty))
    tl.store(Lse + off_hz * seqlen_q + offs_m, lse)

# config = {"BLOCK_M": 64, "BLOCK_N": 64, "HEAD_DIM": 512, "arch": "sm_100", "causal": false, "dtype": "fp8e4m3", "num_stages": 4, "num_warps": 4}
# arch = sm_100


// ===== COMPILED SASS (sm_100a) =====

	.target	sm_100a

	.elftype	@"ET_EXEC"


//--------------------- .note.nv.tkinfo           --------------------------
	.section	.note.nv.tkinfo,"",@"SHT_NOTE"
	.sectionflags	@"SHF_NOTE_NV_TKINFO"
	.tkinfo
        /*0018*/ 	.word	0x00000081
        /*0030*/ 	.string	""
        /*0030*/ 	.string	"ptxas-blackwell"
        /*0030*/ 	.string	"Cuda compilation tools, release 12.9, V12.9.86"
        /*0030*/ 	.string	"Build cuda_12.9.r12.9/compiler.36037853_0"
        /*0030*/ 	.string	"-v  -suppress-debug-info  -lineinfo  -arch sm_100a "



//--------------------- .note.nv.cuver            --------------------------
	.section	.note.nv.cuver,"",@"SHT_NOTE"
	.sectionflags	@"SHF_NOTE_NV_CUVER"
        /*0018*/ 	.short	0x0001
        /*001a*/ 	.short	0x0064
        /*001c*/ 	.short	0x0001
        /*001e*/ 	.short	0x0000
        /*0020*/ 	.short	0x0001
        /*0022*/ 	.short	0x0000


//--------------------- .nv.info                  --------------------------
	.section	.nv.info,"",@"SHT_CUDA_INFO"
	.align	4


	//----- nvinfo : EIATTR_REGCOUNT
	.align		4
        /*0000*/ 	.byte	0x04, 0x2f
        /*0002*/ 	.short	(.L_5 - .L_4)
	.align		4
.L_4:
        /*0004*/ 	.word	index@(attn_fwd)
        /*0008*/ 	.word	0x000000a8


	//----- nvinfo : EIATTR_FRAME_SIZE
	.align		4
.L_5:
        /*000c*/ 	.byte	0x04, 0x11
        /*000e*/ 	.short	(.L_7 - .L_6)
	.align		4
.L_6:
        /*0010*/ 	.word	index@($__internal_2_$__cuda_sm10x_tcgen05_guardrail_trap_unallocated_columns_being_dealloced)
        /*0014*/ 	.word	0x00001578


	//----- nvinfo : EIATTR_FRAME_SIZE
	.align		4
.L_7:
        /*0018*/ 	.byte	0x04, 0x11
        /*001a*/ 	.short	(.L_9 - .L_8)
	.align		4
.L_8:
        /*001c*/ 	.word	index@($__internal_1_$__cuda_sm10x_tcgen05_guardrail_trap_phase_invalid_during_alloc)
        /*0020*/ 	.word	0x00001578


	//----- nvinfo : EIATTR_FRAME_SIZE
	.align		4
.L_9:
        /*0024*/ 	.byte	0x04, 0x11
        /*0026*/ 	.short	(.L_11 - .L_10)
	.align		4
.L_10:
        /*0028*/ 	.word	index@($__internal_0_$__cuda_sm10x_tcgen05_guardrail_trap_col_being_dealloced_not_returned_by_alloc)
        /*002c*/ 	.word	0x00001578


	//----- nvinfo : EIATTR_FRAME_SIZE
	.align		4
.L_11:
        /*0030*/ 	.byte	0x04, 0x11
        /*0032*/ 	.short	(.L_13 - .L_12)
	.align		4
.L_12:
        /*0034*/ 	.word	index@(attn_fwd)
        /*0038*/ 	.word	0x00001578


	//----- nvinfo : EIATTR_MIN_STACK_SIZE
	.align		4
.L_13:
        /*003c*/ 	.byte	0x04, 0x12
        /*003e*/ 	.short	(.L_15 - .L_14)
	.align		4
.L_14:
        /*0040*/ 	.word	index@(attn_fwd)
        /*0044*/ 	.word	0x00001578
.L_15:


//--------------------- .nv.info.attn_fwd         --------------------------
	.section	.nv.info.attn_fwd,"",@"SHT_CUDA_INFO"
	.sectionflags	@""
	.align	4


	//----- nvinfo : EIATTR_CUDA_API_VERSION
	.align		4
        /*0000*/ 	.byte	0x04, 0x37
        /*0002*/ 	.short	(.L_17 - .L_16)
.L_16:
        /*0004*/ 	.word	0x00000081


	//----- nvinfo : EIATTR_KPARAM_INFO
	.align		4
.L_17:
        /*0008*/ 	.byte	0x04, 0x17
        /*000a*/ 	.short	(.L_19 - .L_18)
.L_18:
        /*000c*/ 	.word	0x00000000
        /*0010*/ 	.short	0x0019
        /*0012*/ 	.short	0x0080
        /*0014*/ 	.byte	0x00, 0xf4, 0x21, 0x00


	//----- nvinfo : EIATTR_KPARAM_INFO
	.align		4
.L_19:
        /*0018*/ 	.byte	0x04, 0x17
        /*001a*/ 	.short	(.L_21 - .L_20)
.L_20:
        /*001c*/ 	.word	0x00000000
        /*0020*/ 	.short	0x0018
        /*0022*/ 	.short	0x0078
        /*0024*/ 	.byte	0x00, 0xf4, 0x21, 0x00


	//----- nvinfo : EIATTR_KPARAM_INFO
	.align		4
.L_21:
        /*0028*/ 	.byte	0x04, 0x17
        /*002a*/ 	.short	(.L_23 - .L_22)
.L_22:
        /*002c*/ 	.word	0x00000000
        /*0030*/ 	.short	0x0017
        /*0032*/ 	.short	0x0070
        /*0034*/ 	.byte	0x00, 0xf0, 0x11, 0x00


	//----- nvinfo : EIATTR_KPARAM_INFO
	.align		4
.L_23:
        /*0038*/ 	.byte	0x04, 0x17
        /*003a*/ 	.short	(.L_25 - .L_24)
.L_24:
        /*003c*/ 	.word	0x00000000
        /*0040*/ 	.short	0x0016
        /*0042*/ 	.short	0x006c
        /*0044*/ 	.byte	0x00, 0xf0, 0x11, 0x00


	//----- nvinfo : EIATTR_KPARAM_INFO
	.align		4
.L_25:
        /*0048*/ 	.byte	0x04, 0x17
        /*004a*/ 	.short	(.L_27 - .L_26)
.L_26:
        /*004c*/ 	.word	0x00000000
        /*0050*/ 	.short	0x0015
        /*0052*/ 	.short	0x0068
        /*0054*/ 	.byte	0x00, 0xf0, 0x11, 0x00


	//----- nvinfo : EIATTR_KPARAM_INFO
	.align		4
.L_27:
        /*0058*/ 	.byte	0x04, 0x17
        /*005a*/ 	.short	(.L_29 - .L_28)
.L_28:
        /*005c*/ 	.word	0x00000000
        /*0060*/ 	.short	0x0014
        /*0062*/ 	.short	0x0064
        /*0064*/ 	.byte	0x00, 0xf0, 0x11, 0x00


	//----- nvinfo : EIATTR_KPARAM_INFO
	.align		4
.L_29:
        /*0068*/ 	.byte	0x04, 0x17
        /*006a*/ 	.short	(.L_31 - .L_30)
.L_30:
        /*006c*/ 	.word	0x00000000
        /*0070*/ 	.short	0x0013
        /*0072*/ 	.short	0x0060
        /*0074*/ 	.byte	0x00, 0xf0, 0x11, 0x00


	//----- nvinfo : EIATTR_KPARAM_INFO
	.align		4
.L_31:
        /*0078*/ 	.byte	0x04, 0x17
        /*007a*/ 	.short	(.L_33 - .L_32)
.L_32:
        /*007c*/ 	.word	0x00000000
        /*0080*/ 	.short	0x0012
        /*0082*/ 	.short	0x005c
        /*0084*/ 	.byte	0x00, 0xf0, 0x11, 0x00


	//----- nvinfo : EIATTR_KPARAM_INFO
	.align		4
.L_33:
        /*0088*/ 	.byte	0x04, 0x17
        /*008a*/ 	.short	(.L_35 - .L_34)
.L_34:
        /*008c*/ 	.word	0x00000000
        /*0090*/ 	.short	0x0011
        /*0092*/ 	.short	0x0058
        /*0094*/ 	.byte	0x00, 0xf0, 0x11, 0x00


	//----- nvinfo : EIATTR_KPARAM_INFO
	.align		4
.L_35:
        /*0098*/ 	.byte	0x04, 0x17
        /*009a*/ 	.short	(.L_37 - .L_36)
.L_36:
        /*009c*/ 	.word	0x00000000
        /*00a0*/ 	.short	0x0010
        /*00a2*/ 	.short	0x0054
        /*00a4*/ 	.byte	0x00, 0xf0, 0x11, 0x00


	//----- nvinfo : EIATTR_KPARAM_INFO
	.align		4
.L_37:
        /*00a8*/ 	.byte	0x04, 0x17
        /*00aa*/ 	.short	(.L_39 - .L_38)
.L_38:
        /*00ac*/ 	.word	0x00000000
        /*00b0*/ 	.short	0x000f
        /*00b2*/ 	.short	0x0050
        /*00b4*/ 	.byte	0x00, 0xf0, 0x11, 0x00


	//----- nvinfo : EIATTR_KPARAM_INFO
	.align		4
.L_39:
        /*00b8*/ 	.byte	0x04, 0x17
        /*00ba*/ 	.short	(.L_41 - .L_40)
.L_40:
        /*00bc*/ 	.word	0x00000000
        /*00c0*/ 	.short	0x000e
        /*00c2*/ 	.short	0x004c
        /*00c4*/ 	.byte	0x00, 0xf0, 0x11, 0x00


	//----- nvinfo : EIATTR_KPARAM_INFO
	.align		4
.L_41:
        /*00c8*/ 	.byte	0x04, 0x17
        /*00ca*/ 	.short	(.L_43 - .L_42)
.L_42:
        /*00cc*/ 	.word	0x00000000
        /*00d0*/ 	.short	0x000d
        /*00d2*/ 	.short	0x0048
        /*00d4*/ 	.byte	0x00, 0xf0, 0x11, 0x00


	//----- nvinfo : EIATTR_KPARAM_INFO
	.align		4
.L_43:
        /*00d8*/ 	.byte	0x04, 0x17
        /*00da*/ 	.short	(.L_45 - .L_44)
.L_44:
        /*00dc*/ 	.word	0x00000000
        /*00e0*/ 	.short	0x000c
        /*00e2*/ 	.short	0x0044
        /*00e4*/ 	.byte	0x00, 0xf0, 0x11, 0x00


	//----- nvinfo : EIATTR_KPARAM_INFO
	.align		4
.L_45:
        /*00e8*/ 	.byte	0x04, 0x17
        /*00ea*/ 	.short	(.L_47 - .L_46)
.L_46:
        /*00ec*/ 	.word	0x00000000
        /*00f0*/ 	.short	0x000b
        /*00f2*/ 	.short	0x0040
        /*00f4*/ 	.byte	0x00, 0xf0, 0x11, 0x00


	//----- nvinfo : EIATTR_KPARAM_INFO
	.align		4
.L_47:
        /*00f8*/ 	.byte	0x04, 0x17
        /*00fa*/ 	.short	(.L_49 - .L_48)
.L_48:
        /*00fc*/ 	.word	0x00000000
        /*0100*/ 	.short	0x000a
        /*0102*/ 	.short	0x003c
        /*0104*/ 	.byte	0x00, 0xf0, 0x11, 0x00


	//----- nvinfo : EIATTR_KPARAM_INFO
	.align		4
.L_49:
        /*0108*/ 	.byte	0x04, 0x17
        /*010a*/ 	.short	(.L_51 - .L_50)
.L_50:
        /*010c*/ 	.word	0x00000000
        /*0110*/ 	.short	0x0009
        /*0112*/ 	.short	0x0038
        /*0114*/ 	.byte	0x00, 0xf0, 0x11, 0x00


	//----- nvinfo : EIATTR_KPARAM_INFO
	.align		4
.L_51:
        /*0118*/ 	.byte	0x04, 0x17
        /*011a*/ 	.short	(.L_53 - .L_52)
.L_52:
        /*011c*/ 	.word	0x00000000
        /*0120*/ 	.short	0x0008
        /*0122*/ 	.short	0x0034
        /*0124*/ 	.byte	0x00, 0xf0, 0x11, 0x00


	//----- nvinfo : EIATTR_KPARAM_INFO
	.align		4
.L_53:
        /*0128*/ 	.byte	0x04, 0x17
        /*012a*/ 	.short	(.L_55 - .L_54)
.L_54:
        /*012c*/ 	.word	0x00000000
        /*0130*/ 	.short	0x0007
        /*0132*/ 	.short	0x0030
        /*0134*/ 	.byte	0x00, 0xf0, 0x11, 0x00


	//----- nvinfo : EIATTR_KPARAM_INFO
	.align		4
.L_55:
        /*0138*/ 	.byte	0x04, 0x17
        /*013a*/ 	.short	(.L_57 - .L_56)
.L_56:
        /*013c*/ 	.word	0x00000000
        /*0140*/ 	.short	0x0006
        /*0142*/ 	.short	0x002c
        /*0144*/ 	.byte	0x00, 0xf0, 0x11, 0x00


	//----- nvinfo : EIATTR_KPARAM_INFO
	.align		4
.L_57:
        /*0148*/ 	.byte	0x04, 0x17
        /*014a*/ 	.short	(.L_59 - .L_58)
.L_58:
        /*014c*/ 	.word	0x00000000
        /*0150*/ 	.short	0x0005
        /*0152*/ 	.short	0x0028
        /*0154*/ 	.byte	0x00, 0xf0, 0x11, 0x00


	//----- nvinfo : EIATTR_KPARAM_INFO
	.align		4
.L_59:
        /*0158*/ 	.byte	0x04, 0x17
        /*015a*/ 	.short	(.L_61 - .L_60)
.L_60:
        /*015c*/ 	.word	0x00000000
        /*0160*/ 	.short	0x0004
        /*0162*/ 	.short	0x0020
        /*0164*/ 	.byte	0x00, 0xf4, 0x21, 0x00


	//----- nvinfo : EIATTR_KPARAM_INFO
	.align		4
.L_61:
        /*0168*/ 	.byte	0x04, 0x17
        /*016a*/ 	.short	(.L_63 - .L_62)
.L_62:
        /*016c*/ 	.word	0x00000000
        /*0170*/ 	.short	0x0003
        /*0172*/ 	.short	0x0018
        /*0174*/ 	.byte	0x00, 0xf4, 0x21, 0x00


	//----- nvinfo : EIATTR_KPARAM_INFO
	.align		4
.L_63:
        /*0178*/ 	.byte	0x04, 0x17
        /*017a*/ 	.short	(.L_65 - .L_64)
.L_64:
        /*017c*/ 	.word	0x00000000
        /*0180*/ 	.short	0x0002
        /*0182*/ 	.short	0x0010
        /*0184*/ 	.byte	0x00, 0xf4, 0x21, 0x00


	//----- nvinfo : EIATTR_KPARAM_INFO
	.align		4
.L_65:
        /*0188*/ 	.byte	0x04, 0x17
        /*018a*/ 	.short	(.L_67 - .L_66)
.L_66:
        /*018c*/ 	.word	0x00000000
        /*0190*/ 	.short	0x0001
        /*0192*/ 	.short	0x0008
        /*0194*/ 	.byte	0x00, 0xf4, 0x21, 0x00


	//----- nvinfo : EIATTR_KPARAM_INFO
	.align		4
.L_67:
        /*0198*/ 	.byte	0x04, 0x17
        /*019a*/ 	.short	(.L_69 - .L_68)
.L_68:
        /*019c*/ 	.word	0x00000000
        /*01a0*/ 	.short	0x0000
        /*01a2*/ 	.short	0x0000
        /*01a4*/ 	.byte	0x00, 0xf4, 0x21, 0x00


	//----- nvinfo : EIATTR_AT_ENTRY_FRAGMENTS
	.align		4
.L_69:
        /*01a8*/ 	.byte	0x04, 0x4f
        /*01aa*/ 	.short	(.L_71 - .L_70)


	//   ....[0]....
.L_70:
        /*01ac*/ 	.word	0x00000004


	//----- nvinfo : EIATTR_RESERVED_SMEM_USED
	.align		4
.L_71:
        /*01b0*/ 	.byte	0x01, 0x41
	.zero		2


	//----- nvinfo : EIATTR_SPARSE_MMA_MASK
	.align		4
        /*01b4*/ 	.byte	0x03, 0x50
        /*01b6*/ 	.short	0x0000


	//----- nvinfo : EIATTR_TCGEN05_1CTA_USED
	.align		4
        /*01b8*/ 	.byte	0x01, 0x51
	.zero		2


	//----- nvinfo : EIATTR_MAXREG_COUNT
	.align		4
        /*01bc*/ 	.byte	0x03, 0x1b
        /*01be*/ 	.short	0x00ff


	//----- nvinfo : EIATTR_NUM_BARRIERS
	.align		4
        /*01c0*/ 	.byte	0x02, 0x4c
        /*01c2*/ 	.byte	0x01
	.zero		1


	//----- nvinfo : EIATTR_ANNOTATIONS
	.align		4
        /*01c4*/ 	.byte	0x04, 0x55
        /*01c6*/ 	.short	(.L_73 - .L_72)


	//   ....[0]....
.L_72:
        /*01c8*/ 	.word	0x00000001
        /*01cc*/ 	.byte	0x30, 0x05, 0x00, 0x00, 0x01, 0x00, 0x00, 0x00, 0xc0, 0x08, 0x00, 0x00, 0x01, 0x00, 0x00, 0x00
        /* <DEDUP_REMOVED lines=1382> */
        /*583c*/ 	.byte	0x80, 0x7f, 0x03, 0x00, 0x01, 0x00, 0x00, 0x00, 0xb0, 0x7f, 0x03, 0x00


	//----- nvinfo : EIATTR_INT_WARP_WIDE_INSTR_OFFSETS
	.align		4
.L_73:
        /*5848*/ 	.byte	0x04, 0x31
        /*584a*/ 	.short	(.L_75 - .L_74)


	//   ....[0]....
.L_74:
        /*584c*/ 	.word	0x000064b0


	//   ....[1]....
        /*5850*/ 	.word	0x000065a0


	//   ....[2]....
        /*5854*/ 	.word	0x00006a40


	//   ....[3]....
        /*5858*/ 	.word	0x0000ec30


	//   ....[4]....
        /*585c*/ 	.word	0x000225e0


	//   ....[5]....
        /*5860*/ 	.word	0x00038540


	//   ....[6]....
        /*5864*/ 	.word	0x00038580


	//----- nvinfo : EIATTR_COOP_GROUP_MASK_REGIDS
	.align		4
.L_75:
        /*5868*/ 	.byte	0x04, 0x29
        /*586a*/ 	.short	(.L_77 - .L_76)


	//   ....[0]....
.L_76:
        /*586c*/ 	.word	0xffffffff


	//   ....[1]....
        /*5870*/ 	.word	0xffffffff


	//   ....[2]....
        /*5874*/ 	.word	0xffffffff


	//   ....[3]....
        /*5878*/ 	.word	0xffffffff


	//   ....[4]....
        /*587c*/ 	.word	0xffffffff


	//   ....[5]....
        /*5880*/ 	.word	0xffffffff


	//   ....[6]....
        /*5884*/ 	.word	0xffffffff


	//   ....[7]....
        /*5888*/ 	.word	0xffffffff


	//----- nvinfo : EIATTR_COOP_GROUP_INSTR_OFFSETS
	.align		4
.L_77:
        /*588c*/ 	.byte	0x04, 0x28
        /*588e*/ 	.short	(.L_79 - .L_78)


	//   ....[0]....
.L_78:
        /*5890*/ 	.word	0x00000060


	//   ....[1]....
        /*5894*/ 	.word	0x00000320


	//   ....[2]....
        /*5898*/ 	.word	0x00019080


	//   ....[3]....
        /*589c*/ 	.word	0x0001aa80


	//   ....[4]....
        /*58a0*/ 	.word	0x00023130


	//   ....[5]....
        /*58a4*/ 	.word	0x00023950


	//   ....[6]....
        /*58a8*/ 	.word	0x000383c0


	//   ....[7]....
        /*58ac*/ 	.word	0x00038630


	//----- nvinfo : EIATTR_VRC_CTA_INIT_COUNT
	.align		4
.L_79:
        /*58b0*/ 	.byte	0x02, 0x4a
        /*58b2*/ 	.byte	0x80
	.zero		1


	//----- nvinfo : EIATTR_MBARRIER_INSTR_OFFSETS
	.align		4
        /*58b4*/ 	.byte	0x04, 0x39
        /*58b6*/ 	.short	(.L_81 - .L_80)


	//   ....[0]....
.L_80:
        /*58b8*/ 	.word	0x00006660
        /*58bc*/ 	.word	0x000000ff
        /*58c0*/ 	.word	0x00000000
        /*58c4*/ 	.short	0x0100
        /*58c6*/ 	.byte	0x07
	.zero		1


	//   ....[1]....
        /*58c8*/ 	.word	0x00006a60
        /*58cc*/ 	.word	0x000000ff
        /*58d0*/ 	.word	0x00021008
        /*58d4*/ 	.short	0x0100
        /*58d6*/ 	.byte	0x04
	.zero		1


	//   ....[2]....
        /*58d8*/ 	.word	0x0000ee50
        /*58dc*/ 	.word	0x000000ff
        /*58e0*/ 	.word	0x00010000
        /*58e4*/ 	.short	0x0100
        /*58e6*/ 	.byte	0x04
	.zero		1


	//   ....[3]....
        /*58e8*/ 	.word	0x0000f590
        /*58ec*/ 	.word	0x000000ff
        /*58f0*/ 	.word	0x00010000
        /*58f4*/ 	.short	0x010a
        /*58f6*/ 	.byte	0x04
	.zero		1


	//   ....[4]....
        /*58f8*/ 	.word	0x0000f6c0
        /*58fc*/ 	.word	0x000000ff
        /*5900*/ 	.word	0x00010000
        /*5904*/ 	.short	0x0108
        /*5906*/ 	.byte	0x04
	.zero		1


	//   ....[5]....
        /*5908*/ 	.word	0x000229f0
        /*590c*/ 	.word	0x000000ff
        /*5910*/ 	.word	0x00021010
        /*5914*/ 	.short	0x0100
        /*5916*/ 	.byte	0x04
	.zero		1


	//   ....[6]....
        /*5918*/ 	.word	0x00022da0
        /*591c*/ 	.word	0x000000ff
        /*5920*/ 	.word	0x00021010
        /*5924*/ 	.short	0x010a
        /*5926*/ 	.byte	0x04
	.zero		1


	//   ....[7]....
        /*5928*/ 	.word	0x00022e10
        /*592c*/ 	.word	0x000000ff
        /*5930*/ 	.word	0x00021010
        /*5934*/ 	.short	0x0108
        /*5936*/ 	.byte	0x04
	.zero		1


	//   ....[8]....
        /*5938*/ 	.word	0x00023980
        /*593c*/ 	.word	0x000000ff
        /*5940*/ 	.word	0x00000000
        /*5944*/ 	.short	0x010a
        /*5946*/ 	.byte	0x07
	.zero		1


	//   ....[9]....
        /*5948*/ 	.word	0x0002c110
        /*594c*/ 	.word	0x000000ff
        /*5950*/ 	.word	0x00000000
        /*5954*/ 	.short	0x010a
        /*5956*/ 	.byte	0x07
	.zero		1


	//   ....[10]....
        /*5958*/ 	.word	0x0002c240
        /*595c*/ 	.word	0x000000ff
        /*5960*/ 	.word	0x00021000
        /*5964*/ 	.short	0x0108
        /*5966*/ 	.byte	0x04
	.zero		1


	//   ....[11]....
        /*5968*/ 	.word	0x0002c2f0
        /*596c*/ 	.word	0x000000ff
        /*5970*/ 	.word	0x00021008
        /*5974*/ 	.short	0x0108
        /*5976*/ 	.byte	0x04
	.zero		1


	//   ....[12]....
        /*5978*/ 	.word	0x00038650
        /*597c*/ 	.word	0x000000ff
        /*5980*/ 	.word	0x00010000
        /*5984*/ 	.short	0x010a
        /*5986*/ 	.byte	0x04
	.zero		1


	//   ....[13]....
        /*5988*/ 	.word	0x00038680
        /*598c*/ 	.word	0x000000ff
        /*5990*/ 	.word	0x00021010
        /*5994*/ 	.short	0x010a
        /*5996*/ 	.byte	0x04
	.zero		1


	//   ....[14]....
        /*5998*/ 	.word	0x000386b0
        /*599c*/ 	.word	0x000000ff
        /*59a0*/ 	.word	0x00000000
        /*59a4*/ 	.short	0x010a
        /*59a6*/ 	.byte	0x07
	.zero		1


	//   ....[15]....
        /*59a8*/ 	.word	0x000386e0
        /*59ac*/ 	.word	0x000000ff
        /*59b0*/ 	.word	0x00000000
        /*59b4*/ 	.short	0x010a
        /*59b6*/ 	.byte	0x07
	.zero		1


	//----- nvinfo : EIATTR_NUM_MBARRIERS
	.align		4
.L_81:
        /*59b8*/ 	.byte	0x03, 0x38
        /*59ba*/ 	.short	0xffff


	//----- nvinfo : EIATTR_EXIT_INSTR_OFFSETS
	.align		4
        /*59bc*/ 	.byte	0x04, 0x1c
        /*59be*/ 	.short	(.L_83 - .L_82)


	//   ....[0]....
.L_82:
        /*59c0*/ 	.word	0x00038640


	//----- nvinfo : EIATTR_REQNTID
	.align		4
.L_83:
        /*59c4*/ 	.byte	0x04, 0x10
        /*59c6*/ 	.short	(.L_85 - .L_84)
.L_84:
        /*59c8*/ 	.word	0x00000080
        /*59cc*/ 	.word	0x00000001
        /*59d0*/ 	.word	0x00000001


	//----- nvinfo : EIATTR_CRS_STACK_SIZE
	.align		4
.L_85:
        /*59d4*/ 	.byte	0x04, 0x1e
        /*59d6*/ 	.short	(.L_87 - .L_86)
.L_86:
        /*59d8*/ 	.word	0x00000000


	//----- nvinfo : EIATTR_CBANK_PARAM_SIZE
	.align		4
.L_87:
        /*59dc*/ 	.byte	0x03, 0x19
        /*59de*/ 	.short	0x0088


	//----- nvinfo : EIATTR_PARAM_CBANK
	.align		4
        /*59e0*/ 	.byte	0x04, 0x0a
        /*59e2*/ 	.short	(.L_89 - .L_88)
	.align		4
.L_88:
        /*59e4*/ 	.word	index@(.nv.constant0.attn_fwd)
        /*59e8*/ 	.short	0x0380
        /*59ea*/ 	.short	0x0088


	//----- nvinfo : EIATTR_SW_WAR
	.align		4
.L_89:
        /*59ec*/ 	.byte	0x04, 0x36
        /*59ee*/ 	.short	(.L_91 - .L_90)
.L_90:
        /*59f0*/ 	.word	0x00000008
.L_91:


//--------------------- .nv.compat                --------------------------
	.section	.nv.compat,"",@"SHT_CUDA_COMPAT_INFO"
	.align	4
        /*0000*/ 	.byte	0x02, 0x02, 0x02, 0x00, 0x02, 0x05, 0x05, 0x00, 0x02, 0x03, 0x00, 0x00, 0x02, 0x06, 0x01, 0x00


//--------------------- .nv.callgraph             --------------------------
	.section	.nv.callgraph,"",@"SHT_CUDA_CALLGRAPH"
	.align	4
	.sectionentsize	8
	.align		4
        /*0000*/ 	.word	0x00000000
	.align		4
        /*0004*/ 	.word	0xffffffff
	.align		4
        /*0008*/ 	.word	0x00000000
	.align		4
        /*000c*/ 	.word	0xfffffffe
	.align		4
        /*0010*/ 	.word	0x00000000
	.align		4
        /*0014*/ 	.word	0xfffffffd
	.align		4
        /*0018*/ 	.word	0x00000000
	.align		4
        /*001c*/ 	.word	0xfffffffc


//--------------------- .nv.constant4             --------------------------
	.section	.nv.constant4,"a",@progbits
	.align	8
	.align		8
.nv.constant4:
        /*0000*/ 	.dword	_$_str


//--------------------- .text.attn_fwd            --------------------------
	.section	.text.attn_fwd,"ax",@progbits
	.align	128
        .global         attn_fwd
        .type           attn_fwd,@function
        .size           attn_fwd,(.L_x_28 - attn_fwd)
        .other          attn_fwd,@"STO_CUDA_ENTRY STV_DEFAULT"
attn_fwd:
.text.attn_fwd:
[----:B------:R-:W0:Y:S01]  /*0000*/  LDC R1, c[0x0][0x37c] ;  /* 0x0000df00ff017b82 */ /* 0x000e220000000800 */
[----:B------:R-:W1:Y:S01]  /*0010*/  S2R R0, SR_TID.X ;  /* 0x0000000000007919 */ /* 0x000e620000002100 */
[----:B0-----:R-:W-:Y:S01]  /*0020*/  VIADD R1, R1, 0xffffea88 ;  /* 0xffffea8801017836 */ /* 0x001fe20000000000 */
[----:B-1----:R-:W-:-:S13]  /*0030*/  ISETP.GE.U32.AND P0, PT, R0, 0x20, PT ;  /* 0x000000200000780c */ /* 0x002fda0003f06070 */
[----:B------:R-:W-:Y:S05]  /*0040*/  @P0 BRA `(.L_x_0) ;  /* 0x0000000000b80947 */ /* 0x000fea0003800000 */
[----:B------:R-:W0:Y:S01]  /*0050*/  S2R R7, SR_CgaCtaId ;  /* 0x0000000000077919 */ /* 0x000e220000008800 */
[----:B------:R-:W-:Y:S01]  /*0060*/  NOP ;  /* 0x0000000000007918 */ /* 0x000fe20000000000 */
[----:B------:R-:W-:-:S04]  /*0070*/  MOV R0, 0x40 ;  /* 0x0000004000007802 */ /* 0x000fc80000000f00 */
[----:B0-----:R-:W-:Y:S02]  /*0080*/  LEA R2, R7, R0, 0x18 ;  /* 0x0000000007027211 */ /* 0x001fe400078ec0ff */
[----:B------:R-:W-:-:S04]  /*0090*/  MOV R0, 0x400 ;  /* 0x0000040000007802 */ /* 0x000fc80000000f00 */
[----:B------:R-:W0:Y:S01]  /*00a0*/  LDS.U8 R2, [R2] ;  /* 0x0000000002027984 */ /* 0x000e220000000000 */
[----:B------:R-:W-:Y:S02]  /*00b0*/  LEA R0, R7, R0, 0x18 ;  /* 0x0000000007007211 */ /* 0x000fe400078ec0ff */
[----:B0-----:R-:W-:-:S13]  /*00c0*/  ISETP.NE.AND P1, PT, R2, RZ, PT ;  /* 0x000000ff0200720c */ /* 0x001fda0003f25270 */
[----:B------:R-:W-:Y:S05]  /*00d0*/  @P1 BRA `(.L_x_1) ;  /* 0x00000000007c1947 */ /* 0x000fea0003800000 */
[----:B------:R-:W-:-:S13]  /*00e0*/  ELECT P1, URZ, PT ;  /* 0x0000000000ff782f */ /* 0x000fda0003820000 */
[----:B------:R-:W-:Y:S05]  /*00f0*/  @!P1 BRA `(.L_x_2) ;  /* 0x0000000000849947 */ /* 0x000fea0003800000 */
[----:B------:R-:W-:Y:S01]  /*0100*/  UMOV UR4, 0x10 ;  /* 0x0000001000047882 */ /* 0x000fe20000000000 */
[----:B------:R-:W-:Y:S02]  /*0110*/  IMAD.MOV.U32 R9, RZ, RZ, 0x1 ;  /* 0x00000001ff097424 */ /* 0x000fe400078e00ff */
[----:B------:R-:W-:Y:S02]  /*0120*/  IMAD.MOV.U32 R3, RZ, RZ, 0xffff ;  /* 0x0000ffffff037424 */ /* 0x000fe400078e00ff */
[----:B------:R-:W-:Y:S04]  /*0130*/  DEPBAR.LE SB0, 0x36 ;  /* 0x00008d800000791a */ /* 0x000fe80000000000 */
[----:B------:R-:W0:Y:S02]  /*0140*/  UTCATOMSWS.FIND_AND_SET.ALIGN UP0, UR4, UR4 ;  /* 0x00000004000475e3 */ /* 0x000e240008000800 */
[----:B0-----:R-:W-:-:S04]  /*0150*/  PLOP3.LUT P1, PT, PT, PT, UP0, 0x80, 0x8 ;  /* 0x000000000008781c */ /* 0x001fc80003f2f008 */
[----:B------:R-:W-:-:S04]  /*0160*/  SEL R2, RZ, 0xffffffff, !P1 ;  /* 0xffffffffff027807 */ /* 0x000fc80004800000 */
[----:B------:R-:W-:Y:S01]  /*0170*/  ISETP.NE.AND P1, PT, R2, RZ, PT ;  /* 0x000000ff0200720c */ /* 0x000fe20003f25270 */
[----:B------:R-:W-:-:S12]  /*0180*/  IMAD.U32 R2, RZ, RZ, UR4 ;  /* 0x00000004ff027e24 */ /* 0x000fd8000f8e00ff */
[----:B------:R-:W-:Y:S05]  /*0190*/  @P1 BRA `(.L_x_3) ;  /* 0x0000000000241947 */ /* 0x000fea0003800000 */
.L_x_4:
[----:B------:R-:W-:Y:S05]  /*01a0*/  NANOSLEEP 0x64 ;  /* 0x000000640000795d */ /* 0x000fea0003800000 */
[----:B------:R-:W-:-:S05]  /*01b0*/  UMOV UR4, 0x10 ;  /* 0x0000001000047882 */ /* 0x000fca0000000000 */
[----:B------:R-:W-:Y:S04]  /*01c0*/  DEPBAR.LE SB0, 0x36 ;  /* 0x00008d800000791a */ /* 0x000fe80000000000 */
[----:B------:R-:W0:Y:S02]  /*01d0*/  UTCATOMSWS.FIND_AND_SET.ALIGN UP0, UR4, UR4 ;  /* 0x00000004000475e3 */ /* 0x000e240008000800 */
[----:B0-----:R-:W-:-:S04]  /*01e0*/  PLOP3.LUT P1, PT, PT, PT, UP0, 0x80, 0x8 ;  /* 0x000000000008781c */ /* 0x001fc80003f2f008 */
[----:B------:R-:W-:-:S04]  /*01f0*/  SEL R2, RZ, 0xffffffff, !P1 ;  /* 0xffffffffff027807 */ /* 0x000fc80004800000 */
[----:B------:R-:W-:Y:S01]  /*0200*/  ISETP.NE.AND P1, PT, R2, RZ, PT ;  /* 0x000000ff0200720c */ /* 0x000fe20003f25270 */
[----:B------:R-:W-:-:S12]  /*0210*/  IMAD.U32 R2, RZ, RZ, UR4 ;  /* 0x00000004ff027e24 */ /* 0x000fd8000f8e00ff */
[----:B------:R-:W-:Y:S05]  /*0220*/  @!P1 BRA `(.L_x_4) ;  /* 0xfffffffc00dc9947 */ /* 0x000fea000383ffff */
.L_x_3:
[C---:B------:R-:W-:Y:S01]  /*0230*/  VIADD R4, R2.reuse, 0x10 ;  /* 0x0000001002047836 */ /* 0x040fe20000000000 */
[----:B------:R-:W-:Y:S02]  /*0240*/  SHF.L.U32 R3, R3, R2, RZ ;  /* 0x0000000203037219 */ /* 0x000fe400000006ff */
[----:B------:R-:W-:Y:S02]  /*0250*/  MOV R5, 0x50 ;  /* 0x0000005000057802 */ /* 0x000fe40000000f00 */
[----:B------:R-:W-:Y:S02]  /*0260*/  SHF.L.U32 R4, R9, R4, RZ ;  /* 0x0000000409047219 */ /* 0x000fe400000006ff */
[----:B------:R-:W-:Y:S01]  /*0270*/  LEA R6, R7, R5, 0x18 ;  /* 0x0000000507067211 */ /* 0x000fe200078ec0ff */
[----:B------:R-:W-:Y:S01]  /*0280*/  IMAD.SHL.U32 R5, R2, 0x20, RZ ;  /* 0x0000002002057824 */ /* 0x000fe200078e00ff */
[----:B------:R-:W-:-:S05]  /*0290*/  LOP3.LUT R3, R4, R3, RZ, 0xfc, !PT ;  /* 0x0000000304037212 */ /* 0x000fca00078efcff */
[----:B------:R0:W-:Y:S04]  /*02a0*/  ATOMS.OR RZ, [R6], R3 ;  /* 0x0000000306ff738c */ /* 0x0001e80003000000 */
[----:B------:R0:W-:Y:S01]  /*02b0*/  STS [R0], R5 ;  /* 0x0000000500007388 */ /* 0x0001e20000000800 */
[----:B------:R-:W-:Y:S05]  /*02c0*/  BRA `(.L_x_2) ;  /* 0x0000000000107947 */ /* 0x000fea0003800000 */
.L_x_1:
[----:B------:R-:W-:Y:S01]  /*02d0*/  IMAD.MOV.U32 R3, RZ, RZ, -0x1 ;  /* 0xffffffffff037424 */ /* 0x000fe200078e00ff */
[----:B------:R-:W-:-:S04]  /*02e0*/  MOV R2, 0x310 ;  /* 0x0000031000027802 */ /* 0x000fc80000000f00 */
[----:B------:R0:W-:Y:S03]  /*02f0*/  STS [R0], R3 ;  /* 0x0000000300007388 */ /* 0x0001e60000000800 */
[----:B0-----:R-:W-:Y:S05]  /*0300*/  CALL.REL.NOINC `($__internal_1_$__cuda_sm10x_tcgen05_guardrail_trap_phase_invalid_during_alloc) ;  /* 0x00000384000c7944 */ /* 0x001fea0003c00000 */
.L_x_2:
[----:B------:R-:W-:Y:S05]  /*0310*/  WARPSYNC.ALL ;  /* 0x0000000000007948 */ /* 0x000fea0003800000 */
[----:B------:R-:W-:Y:S01]  /*0320*/  NOP ;  /* 0x0000000000007918 */ /* 0x000fe20000000000 */
.L_x_0:
[----:B------:R-:W1:Y:S01]  /*0330*/  S2R R8, SR_TID.X ;  /* 0x0000000000087919 */ /* 0x000e620000002100 */
[----:B------:R-:W2:Y:S01]  /*0340*/  S2UR UR5, SR_CgaCtaId ;  /* 0x00000000000579c3 */ /* 0x000ea20000008800 */
[----:B------:R-:W-:Y:S01]  /*0350*/  MOV R2, 0x400 ;  /* 0x0000040000027802 */ /* 0x000fe20000000f00 */
[----:B------:R-:W3:Y:S06]  /*0360*/  LDCU.64 UR8, c[0x0][0x358] ;  /* 0x00006b00ff0877ac */ /* 0x000eec0008000a00 */
[----:B------:R-:W-:Y:S01]  /*0370*/  BAR.SYNC.DEFER_BLOCKING 0x0 ;  /* 0x0000000000007b1d */ /* 0x000fe20000010000 */
[----:B------:R-:W-:-:S07]  /*0380*/  R2UR UR4, R2 ;  /* 0x00000000020472ca */ /* 0x000fce00000e0000 */
[----:B0-----:R-:W0:Y:S01]  /*0390*/  LDC.64 R6, c[0x0][0x3b0] ;  /* 0x0000ec00ff067b82 */ /* 0x001e220000000a00 */
[----:B------:R-:W4:Y:S01]  /*03a0*/  S2R R0, SR_CTAID.X ;  /* 0x0000000000007919 */ /* 0x000f220000002500 */
[----:B------:R-:W0:Y:S06]  /*03b0*/  S2R R5, SR_CTAID.Y ;  /* 0x0000000000057919 */ /* 0x000e2c0000002600 */
[----:B------:R-:W5:Y:S01]  /*03c0*/  LDC.64 R10, c[0x0][0x380] ;  /* 0x0000e000ff0a7b82 */ /* 0x000f620000000a00 */
[----:B--2---:R-:W-:-:S07]  /*03d0*/  ULEA UR4, UR5, UR4, 0x18 ;  /* 0x0000000405047291 */ /* 0x004fce000f8ec0ff */
[----:B------:R-:W2:Y:S01]  /*03e0*/  LDC R3, c[0x0][0x3b8] ;  /* 0x0000ee00ff037b82 */ /* 0x000ea20000000800 */
[C---:B-1----:R-:W-:Y:S02]  /*03f0*/  LOP3.LUT R4, R8.reuse, 0x3f, RZ, 0xc0, !PT ;  /* 0x0000003f08047812 */ /* 0x042fe400078ec0ff */
[----:B------:R-:W-:Y:S02]  /*0400*/  SHF.R.U32.HI R2, RZ, 0x6, R8 ;  /* 0x00000006ff027819 */ /* 0x000fe40000011608 */
[----:B------:R-:W-:Y:S02]  /*0410*/  LEA.HI R12, R8, 0xe, RZ, 0x1a ;  /* 0x0000000e080c7811 */ /* 0x000fe400078fd0ff */
[----:B------:R-:W1:Y:S01]  /*0420*/  LDS R8, [UR4] ;  /* 0x00000004ff087984 */ /* 0x000e620008000800 */
[----:B----4-:R-:W-:Y:S01]  /*0430*/  IMAD R0, R0, 0x40, R4 ;  /* 0x0000004000007824 */ /* 0x010fe200078e0204 */
[----:B------:R-:W-:Y:S01]  /*0440*/  SGXT.U32 R4, R2, 0x1 ;  /* 0x000000010204781a */ /* 0x000fe20000000000 */
[----:B0-----:R-:W-:-:S02]  /*0450*/  IMAD R5, R5, R6, RZ ;  /* 0x0000000605057224 */ /* 0x001fc400078e02ff */
[----:B------:R-:W-:Y:S02]  /*0460*/  IMAD R2, R0, R7, RZ ;  /* 0x0000000700027224 */ /* 0x000fe400078e02ff */
[----:B--2---:R-:W-:Y:S01]  /*0470*/  IMAD R7, R4, R3, RZ ;  /* 0x0000000304077224 */ /* 0x004fe200078e02ff */
[--C-:B------:R-:W-:Y:S01]  /*0480*/  SHF.R.S32.HI R4, RZ, 0x1f, R5.reuse ;  /* 0x0000001fff047819 */ /* 0x100fe20000011405 */
[----:B------:R-:W-:Y:S01]  /*0490*/  BAR.SYNC.DEFER_BLOCKING 0x0 ;  /* 0x0000000000007b1d */ /* 0x000fe20000010000 */
[----:B-----5:R-:W-:Y:S01]  /*04a0*/  IADD3 R0, P1, P2, R2, R10, R5 ;  /* 0x0000000a02007210 */ /* 0x020fe20007a3e005 */
[----:B------:R-:W-:Y:S01]  /*04b0*/  IMAD R9, R3, 0x2, R7 ;  /* 0x0000000203097824 */ /* 0x000fe200078e0207 */
[----:B------:R-:W-:-:S04]  /*04c0*/  SHF.R.S32.HI R2, RZ, 0x1f, R2 ;  /* 0x0000001fff027819 */ /* 0x000fc80000011402 */
[----:B------:R-:W-:Y:S01]  /*04d0*/  IADD3.X R2, PT, PT, R2, R11, R4, P1, P2 ;  /* 0x0000000b02027210 */ /* 0x000fe20000fe4404 */
[----:B------:R-:W0:Y:S01]  /*04e0*/  S2R R10, SR_CgaCtaId ;  /* 0x00000000000a7919 */ /* 0x000e220000008800 */
[-C--:B------:R-:W-:Y:S01]  /*04f0*/  IADD3 R4, P1, PT, R7, R0.reuse, RZ ;  /* 0x0000000007047210 */ /* 0x080fe20007f3e0ff */
[----:B------:R-:W-:Y:S01]  /*0500*/  IMAD R11, R3, 0x2, R9 ;  /* 0x00000002030b7824 */ /* 0x000fe200078e0209 */
[----:B------:R-:W-:Y:S02]  /*0510*/  IADD3 R6, P2, PT, R9, R0, RZ ;  /* 0x0000000009067210 */ /* 0x000fe40007f5e0ff */
[----:B------:R-:W-:Y:S01]  /*0520*/  LEA.HI.X.SX32 R5, R7, R2, 0x1, P1 ;  /* 0x0000000207057211 */ /* 0x000fe200008f0eff */
[----:B-1----:R1:W-:Y:S01]  /*0530*/  STL [R1+0x118], R8 ;  /* 0x0001180801007387 */ /* 0x0023e20000100800 */
[----:B---3--:R-:W-:Y:S09]  /*0540*/  @P0 BRA `(.L_x_5) ;  /* 0x0000000000180947 */ /* 0x008ff20003800000 */
[----:B------:R-:W-:Y:S01]  /*0550*/  ELECT P1, URZ, PT ;  /* 0x0000000000ff782f */ /* 0x000fe20003820000 */
[----:B-1----:R-:W-:Y:S01]  /*0560*/  IMAD.MOV.U32 R8, RZ, RZ, 0x1 ;  /* 0x00000001ff087424 */ /* 0x002fe200078e00ff */
[----:B------:R-:W-:Y:S11]  /*0570*/  UVIRTCOUNT.DEALLOC.SMPOOL 0x80 ;  /* 0x000000800000784c */ /* 0x000ff60000000000 */
[----:B------:R-:W-:-:S04]  /*0580*/  @P1 MOV R13, 0x40 ;  /* 0x00000040000d1802 */ /* 0x000fc80000000f00 */
[----:B0-----:R-:W-:-:S05]  /*0590*/  @P1 LEA R13, R10, R13, 0x18 ;  /* 0x0000000d0a0d1211 */ /* 0x001fca00078ec0ff */
[----:B------:R2:W-:Y:S02]  /*05a0*/  @P1 STS.U8 [R13], R8 ;  /* 0x000000080d001388 */ /* 0x0005e40000000000 */
.L_x_5:
[----:B-12---:R-:W-:Y:S01]  /*05b0*/  IADD3 R8, P1, PT, R11, R0, RZ ;  /* 0x000000000b087210 */ /* 0x006fe20007f3e0ff */
[----:B------:R-:W-:Y:S01]  /*05c0*/  IMAD R15, R12, R3, RZ ;  /* 0x000000030c0f7224 */ /* 0x000fe200078e02ff */
[-C--:B------:R-:W-:Y:S01]  /*05d0*/  LEA.HI.X.SX32 R7, R9, R2.reuse, 0x1, P2 ;  /* 0x0000000209077211 */ /* 0x080fe200010f0eff */
[----:B------:R-:W-:Y:S01]  /*05e0*/  IMAD R13, R3, 0x2, R11 ;  /* 0x00000002030d7824 */ /* 0x000fe200078e020b */
[----:B------:R-:W-:Y:S01]  /*05f0*/  LEA.HI.X.SX32 R9, R11, R2, 0x1, P1 ;  /* 0x000000020b097211 */ /* 0x000fe200008f0eff */
[----:B------:R-:W2:Y:S01]  /*0600*/  LDG.E.U8 R143, desc[UR8][R4.64] ;  /* 0x00000008048f7981 */ /* 0x000ea2000c1e1100 */
[-C--:B------:R-:W-:Y:S01]  /*0610*/  IADD3 R14, P2, PT, R15, R0.reuse, RZ ;  /* 0x000000000f0e7210 */ /* 0x080fe20007f5e0ff */
[----:B------:R-:W1:Y:S02]  /*0620*/  LDC R97, c[0x0][0x3b8] ;  /* 0x0000ee00ff617b82 */ /* 0x000e640000000800 */
[----:B------:R3:W4:Y:S01]  /*0630*/  LDG.E.U8 R18, desc[UR8][R6.64] ;  /* 0x0000000806127981 */ /* 0x000722000c1e1100 */
[----:B0-----:R-:W-:Y:S01]  /*0640*/  IADD3 R10, P1, PT, R13, R0, RZ ;  /* 0x000000000d0a7210 */ /* 0x001fe20007f3e0ff */
[----:B------:R-:W-:Y:S01]  /*0650*/  IMAD R17, R3, 0x2, R13 ;  /* 0x0000000203117824 */ /* 0x000fe200078e020d */
[-C--:B------:R-:W-:Y:S01]  /*0660*/  LEA.HI.X.SX32 R15, R15, R2.reuse, 0x1, P2 ;  /* 0x000000020f0f7211 */ /* 0x080fe200010f0eff */
[----:B------:R0:W2:Y:S01]  /*0670*/  LDG.E.U8 R16, desc[UR8][R8.64] ;  /* 0x0000000808107981 */ /* 0x0000a2000c1e1100 */
[----:B------:R-:W-:Y:S01]  /*0680*/  LEA.HI.X.SX32 R11, R13, R2, 0x1, P1 ;  /* 0x000000020d0b7211 */ /* 0x000fe200008f0eff */
[----:B------:R-:W-:Y:S01]  /*0690*/  IMAD R19, R3, 0x2, R17 ;  /* 0x0000000203137824 */ /* 0x000fe200078e0211 */
[-C--:B------:R-:W-:Y:S01]  /*06a0*/  IADD3 R12, P2, PT, R17, R0.reuse, RZ ;  /* 0x00000000110c7210 */ /* 0x080fe20007f5e0ff */
[----:B------:R0:W2:Y:S01]  /*06b0*/  LDG.E.U8 R26, desc[UR8][R14.64] ;  /* 0x000000080e1a7981 */ /* 0x0000a2000c1e1100 */
[----:B------:R-:W1:Y:S01]  /*06c0*/  LDC R89, c[0x0][0x3b8] ;  /* 0x0000ee00ff597b82 */ /* 0x000e620000000800 */
[----:B---3--:R-:W-:Y:S01]  /*06d0*/  IMAD R7, R3, 0x2, R19 ;  /* 0x0000000203077824 */ /* 0x008fe200078e0213 */
[----:B------:R-:W-:Y:S01]  /*06e0*/  IADD3 R4, P1, PT, R19, R0, RZ ;  /* 0x0000000013047210 */ /* 0x000fe20007f3e0ff */
[----:B------:R3:W2:Y:S01]  /*06f0*/  LDG.E.U8 R22, desc[UR8][R10.64] ;  /* 0x000000080a167981 */ /* 0x0006a2000c1e1100 */
[-C--:B------:R-:W-:Y:S01]  /*0700*/  LEA.HI.X.SX32 R13, R17, R2.reuse, 0x1, P2 ;  /* 0x00000002110d7211 */ /* 0x080fe200010f0eff */
[----:B0-----:R-:W-:Y:S01]  /*0710*/  IMAD R9, R3, 0x4, R7 ;  /* 0x0000000403097824 */ /* 0x001fe200078e0207 */
[----:B------:R-:W-:-:S02]  /*0720*/  LEA.HI.X.SX32 R5, R19, R2, 0x1, P1 ;  /* 0x0000000213057211 */ /* 0x000fc400008f0eff */
[----:B------:R-:W-:Y:S01]  /*0730*/  IADD3 R6, P1, PT, R7, R0, RZ ;  /* 0x0000000007067210 */ /* 0x000fe20007f3e0ff */
[----:B------:R-:W-:Y:S01]  /*0740*/  IMAD R17, R3, 0x2, R9 ;  /* 0x0000000203117824 */ /* 0x000fe200078e0209 */
[----:B------:R0:W2:Y:S01]  /*0750*/  LDG.E.U8 R142, desc[UR8][R12.64] ;  /* 0x000000080c8e7981 */ /* 0x0000a2000c1e1100 */
[----:B------:R-:W1:Y:S01]  /*0760*/  LDC R122, c[0x0][0x3b8] ;  /* 0x0000ee00ff7a7b82 */ /* 0x000e620000000800 */
[----:B------:R-:W-:Y:S01]  /*0770*/  LEA.HI.X.SX32 R7, R7, R2, 0x1, P1 ;  /* 0x0000000207077211 */ /* 0x000fe200008f0eff */
[----:B------:R-:W-:Y:S01]  /*0780*/  IMAD R15, R3, 0x2, R17 ;  /* 0x00000002030f7824 */ /* 0x000fe200078e0211 */
[C---:B---3--:R-:W-:Y:S01]  /*0790*/  IADD3 R10, P1, PT, R17.reuse, R0, RZ ;  /* 0x00000000110a7210 */ /* 0x048fe20007f3e0ff */
[----:B------:R3:W2:Y:S03]  /*07a0*/  LDG.E.U8 R24, desc[UR8][R4.64] ;  /* 0x0000000804187981 */ /* 0x0006a6000c1e1100 */
[----:B------:R-:W-:Y:S01]  /*07b0*/  LEA.HI.X.SX32 R11, R17, R2, 0x1, P1 ;  /* 0x00000002110b7211 */ /* 0x000fe200008f0eff */
[----:B------:R1:W2:Y:S01]  /*07c0*/  LDG.E.U8 R20, desc[UR8][R6.64] ;  /* 0x0000000806147981 */ /* 0x0002a2000c1e1100 */
[C---:B0-----:R-:W-:Y:S01]  /*07d0*/  IADD3 R12, P1, PT, R15.reuse, R0, RZ ;  /* 0x000000000f0c7210 */ /* 0x041fe20007f3e0ff */
[----:B------:R-:W0:Y:S03]  /*07e0*/  LDC R98, c[0x0][0x3b8] ;  /* 0x0000ee00ff627b82 */ /* 0x000e260000000800 */
[----:B------:R-:W-:Y:S01]  /*07f0*/  LEA.HI.X.SX32 R13, R15, R2, 0x1, P1 ;  /* 0x000000020f0d7211 */ /* 0x000fe200008f0eff */
[----:B------:R-:W-:-:S04]  /*0800*/  IMAD R19, R3, 0x2, R15 ;  /* 0x0000000203137824 */ /* 0x000fc800078e020f */
[----:B------:R-:W-:Y:S01]  /*0810*/  IMAD R17, R3, 0x2, R19 ;  /* 0x0000000203117824 */ /* 0x000fe200078e0213 */
[----:B---3--:R-:W-:Y:S01]  /*0820*/  IADD3 R4, P1, PT, R19, R0, RZ ;  /* 0x0000000013047210 */ /* 0x008fe20007f3e0ff */
[----:B------:R-:W3:Y:S08]  /*0830*/  LDC R91, c[0x0][0x3b8] ;  /* 0x0000ee00ff5b7b82 */ /* 0x000ef00000000800 */
[----:B------:R-:W0:Y:S08]  /*0840*/  LDC R123, c[0x0][0x3b8] ;  /* 0x0000ee00ff7b7b82 */ /* 0x000e300000000800 */
[----:B------:R-:W0:Y:S08]  /*0850*/  LDC R95, c[0x0][0x3b8] ;  /* 0x0000ee00ff5f7b82 */ /* 0x000e300000000800 */
[----:B------:R-:W0:Y:S08]  /*0860*/  LDC R92, c[0x0][0x3b8] ;  /* 0x0000ee00ff5c7b82 */ /* 0x000e300000000800 */
[----:B------:R-:W0:Y:S08]  /*0870*/  LDC R124, c[0x0][0x3b8] ;  /* 0x0000ee00ff7c7b82 */ /* 0x000e300000000800 */
[----:B------:R-:W0:Y:S08]  /*0880*/  LDC R96, c[0x0][0x3b8] ;  /* 0x0000ee00ff607b82 */ /* 0x000e300000000800 */
[----:B------:R-:W0:Y:S08]  /*0890*/  LDC R100, c[0x0][0x3b8] ;  /* 0x0000ee00ff647b82 */ /* 0x000e300000000800 */
[----:B------:R-:W0:Y:S08]  /*08a0*/  LDC R125, c[0x0][0x3b8] ;  /* 0x0000ee00ff7d7b82 */ /* 0x000e300000000800 */
[----:B------:R-:W0:Y:S01]  /*08b0*/  LDC R99, c[0x0][0x3b8] ;  /* 0x0000ee00ff637b82 */ /* 0x000e220000000800 */
[----:B----4-:R4:W-:Y:S04]  /*08c0*/  STL [R1+0x9c], R18 ;  /* 0x00009c1201007387 */ /* 0x0109e80000100800 */
[----:B--2---:R2:W-:Y:S04]  /*08d0*/  STL [R1+0x114], R16 ;  /* 0x0001141001007387 */ /* 0x0045e80000100800 */
[----:B----4-:R-:W4:Y:S04]  /*08e0*/  LDG.E.U8 R18, desc[UR8][R10.64] ;  /* 0x000000080a127981 */ /* 0x010f28000c1e1100 */
[----:B--2---:R-:W2:Y:S01]  /*08f0*/  LDG.E.U8 R16, desc[UR8][R12.64] ;  /* 0x000000080c107981 */ /* 0x004ea2000c1e1100 */
[----:B------:R-:W-:Y:S01]  /*0900*/  IMAD R21, R3, 0x2, R17 ;  /* 0x0000000203157824 */ /* 0x000fe200078e0211 */
[----:B------:R-:W-:-:S02]  /*0910*/  LEA.HI.X.SX32 R5, R19, R2, 0x1, P1 ;  /* 0x0000000213057211 */ /* 0x000fc400008f0eff */
[-C--:B------:R-:W-:Y:S02]  /*0920*/  IADD3 R8, P2, PT, R9, R0.reuse, RZ ;  /* 0x0000000009087210 */ /* 0x080fe40007f5e0ff */
[C---:B-1----:R-:W-:Y:S01]  /*0930*/  IADD3 R6, P1, PT, R21.reuse, R0, RZ ;  /* 0x0000000015067210 */ /* 0x042fe20007f3e0ff */
[----:B------:R-:W3:Y:S03]  /*0940*/  LDG.E.U8 R12, desc[UR8][R4.64] ;  /* 0x00000008040c7981 */ /* 0x000ee6000c1e1100 */
[-C--:B------:R-:W-:Y:S01]  /*0950*/  LEA.HI.X.SX32 R7, R21, R2.reuse, 0x1, P1 ;  /* 0x0000000215077211 */ /* 0x080fe200008f0eff */
[----:B------:R-:W-:Y:S01]  /*0960*/  IMAD R23, R3, 0x2, R21 ;  /* 0x0000000203177824 */ /* 0x000fe200078e0215 */
[----:B------:R-:W-:Y:S01]  /*0970*/  LEA.HI.X.SX32 R9, R9, R2, 0x1, P2 ;  /* 0x0000000209097211 */ /* 0x000fe200010f0eff */
[----:B------:R-:W-:Y:S01]  /*0980*/  STL [R1+0x124], R26 ;  /* 0x0001241a01007387 */ /* 0x000fe20000100800 */
[----:B------:R-:W-:Y:S01]  /*0990*/  IADD3 R14, P2, PT, R17, R0, RZ ;  /* 0x00000000110e7210 */ /* 0x000fe20007f5e0ff */
[----:B------:R-:W-:-:S02]  /*09a0*/  IMAD R25, R3, 0x4, R23 ;  /* 0x0000000403197824 */ /* 0x000fc400078e0217 */
[----:B------:R1:W-:Y:S01]  /*09b0*/  STL [R1+0x128], R22 ;  /* 0x0001281601007387 */ /* 0x0003e20000100800 */
[----:B------:R-:W-:-:S03]  /*09c0*/  LEA.HI.X.SX32 R15, R17, R2, 0x1, P2 ;  /* 0x00000002110f7211 */ /* 0x000fc600010f0eff */
[----:B------:R0:W3:Y:S01]  /*09d0*/  LDG.E.U8 R139, desc[UR8][R8.64] ;  /* 0x00000008088b7981 */ /* 0x0000e2000c1e1100 */
[----:B------:R-:W-:-:S03]  /*09e0*/  IMAD R17, R3, 0x2, R25 ;  /* 0x0000000203117824 */ /* 0x000fc600078e0219 */
[----:B------:R-:W3:Y:S04]  /*09f0*/  LDG.E.U8 R138, desc[UR8][R14.64] ;  /* 0x000000080e8a7981 */ /* 0x000ee8000c1e1100 */
[----:B-1----:R1:W3:Y:S01]  /*0a00*/  LDG.E.U8 R22, desc[UR8][R6.64] ;  /* 0x0000000806167981 */ /* 0x0022e2000c1e1100 */
[----:B0-----:R-:W-:Y:S01]  /*0a10*/  IADD3 R8, P1, PT, R23, R0, RZ ;  /* 0x0000000017087210 */ /* 0x001fe20007f3e0ff */
[----:B------:R-:W-:-:S03]  /*0a20*/  IMAD R11, R3, 0x2, R17 ;  /* 0x00000002030b7824 */ /* 0x000fc600078e0211 */
[----:B------:R-:W-:Y:S02]  /*0a30*/  LEA.HI.X.SX32 R9, R23, R2, 0x1, P1 ;  /* 0x0000000217097211 */ /* 0x000fe400008f0eff */
[----:B------:R-:W-:-:S03]  /*0a40*/  IADD3 R4, P1, PT, R17, R0, RZ ;  /* 0x0000000011047210 */ /* 0x000fc60007f3e0ff */
[----:B------:R0:W3:Y:S01]  /*0a50*/  LDG.E.U8 R14, desc[UR8][R8.64] ;  /* 0x00000008080e7981 */ /* 0x0000e2000c1e1100 */
[----:B------:R-:W-:Y:S01]  /*0a60*/  LEA.HI.X.SX32 R5, R17, R2, 0x1, P1 ;  /* 0x0000000211057211 */ /* 0x000fe200008f0eff */
[----:B------:R-:W-:Y:S01]  /*0a70*/  IMAD R19, R3, 0x2, R11 ;  /* 0x0000000203137824 */ /* 0x000fe200078e020b */
[----:B------:R-:W-:-:S04]  /*0a80*/  IADD3 R10, P1, PT, R11, R0, RZ ;  /* 0x000000000b0a7210 */ /* 0x000fc80007f3e0ff */
[----:B------:R-:W-:Y:S02]  /*0a90*/  LEA.HI.X.SX32 R11, R11, R2, 0x1, P1 ;  /* 0x000000020b0b7211 */ /* 0x000fe400008f0eff */
[C---:B-1----:R-:W-:Y:S01]  /*0aa0*/  IADD3 R6, P1, PT, R19.reuse, R0, RZ ;  /* 0x0000000013067210 */ /* 0x042fe20007f3e0ff */
[----:B------:R-:W-:Y:S03]  /*0ab0*/  STL [R1+0x98], R24 ;  /* 0x0000981801007387 */ /* 0x000fe60000100800 */
[----:B------:R-:W-:Y:S01]  /*0ac0*/  LEA.HI.X.SX32 R7, R19, R2, 0x1, P1 ;  /* 0x0000000213077211 */ /* 0x000fe200008f0eff */
[----:B------:R1:W-:Y:S04]  /*0ad0*/  STL [R1+0x110], R20 ;  /* 0x0001101401007387 */ /* 0x0003e80000100800 */
[----:B-1----:R1:W3:Y:S04]  /*0ae0*/  LDG.E.U8 R20, desc[UR8][R4.64] ;  /* 0x0000000804147981 */ /* 0x0022e8000c1e1100 */
[----:B----4-:R4:W-:Y:S04]  /*0af0*/  STL [R1+0x90], R18 ;  /* 0x0000901201007387 */ /* 0x0109e80000100800 */
[----:B--2---:R2:W-:Y:S04]  /*0b00*/  STL [R1+0x10c], R16 ;  /* 0x00010c1001007387 */ /* 0x0045e80000100800 */
[----:B----4-:R-:W4:Y:S04]  /*0b10*/  LDG.E.U8 R18, desc[UR8][R10.64] ;  /* 0x000000080a127981 */ /* 0x010f28000c1e1100 */
[----:B--2---:R2:W4:Y:S01]  /*0b20*/  LDG.E.U8 R16, desc[UR8][R6.64] ;  /* 0x0000000806107981 */ /* 0x004522000c1e1100 */
[----:B------:R-:W-:-:S04]  /*0b30*/  IMAD R13, R3, 0x2, R19 ;  /* 0x00000002030d7824 */ /* 0x000fc800078e0213 */
[----:B------:R-:W-:-:S04]  /*0b40*/  IMAD R21, R3, 0x2, R13 ;  /* 0x0000000203157824 */ /* 0x000fc800078e020d */
[----:B------:R-:W-:Y:S01]  /*0b50*/  IMAD R15, R3, 0x2, R21 ;  /* 0x00000002030f7824 */ /* 0x000fe200078e0215 */
[----:B------:R-:W-:-:S03]  /*0b60*/  IADD3 R136, P2, PT, R25, R0, RZ ;  /* 0x0000000019887210 */ /* 0x000fc60007f5e0ff */
[----:B------:R-:W-:Y:S01]  /*0b70*/  IMAD R17, R3, 0x4, R15 ;  /* 0x0000000403117824 */ /* 0x000fe200078e020f */
[----:B0-----:R-:W-:-:S03]  /*0b80*/  IADD3 R8, P1, PT, R21, R0, RZ ;  /* 0x0000000015087210 */ /* 0x001fc60007f3e0ff */
[----:B------:R-:W-:Y:S01]  /*0b90*/  IMAD R23, R3, 0x2, R17 ;  /* 0x0000000203177824 */ /* 0x000fe200078e0211 */
[----:B------:R-:W-:Y:S01]  /*0ba0*/  LEA.HI.X.SX32 R137, R25, R2, 0x1, P2 ;  /* 0x0000000219897211 */ /* 0x000fe200010f0eff */
[----:B---3--:R0:W-:Y:S02]  /*0bb0*/  STL [R1+0x120], R12 ;  /* 0x0001200c01007387 */ /* 0x0081e40000100800 */
[----:B------:R-:W-:Y:S01]  /*0bc0*/  IMAD R25, R3, 0x2, R23 ;  /* 0x0000000203197824 */ /* 0x000fe200078e0217 */
[----:B------:R-:W-:Y:S01]  /*0bd0*/  IADD3 R134, P2, PT, R13, R0, RZ ;  /* 0x000000000d867210 */ /* 0x000fe20007f5e0ff */
[----:B------:R-:W3:Y:S01]  /*0be0*/  LDG.E.U8 R136, desc[UR8][R136.64] ;  /* 0x0000000888887981 */ /* 0x000ee2000c1e1100 */
[-C--:B------:R-:W-:Y:S01]  /*0bf0*/  LEA.HI.X.SX32 R9, R21, R2.reuse, 0x1, P1 ;  /* 0x0000000215097211 */ /* 0x080fe200008f0eff */
[----:B------:R-:W-:Y:S01]  /*0c00*/  IMAD R90, R3, 0x2, R25 ;  /* 0x00000002035a7824 */ /* 0x000fe200078e0219 */
[----:B------:R-:W-:Y:S02]  /*0c10*/  LEA.HI.X.SX32 R135, R13, R2, 0x1, P2 ;  /* 0x000000020d877211 */ /* 0x000fe400010f0eff */
[----:B0-----:R-:W-:Y:S01]  /*0c20*/  IADD3 R12, P1, PT, R15, R0, RZ ;  /* 0x000000000f0c7210 */ /* 0x001fe20007f3e0ff */
[----:B------:R-:W-:Y:S01]  /*0c30*/  IMAD R19, R3, 0x2, R90 ;  /* 0x0000000203137824 */ /* 0x000fe200078e025a */
[----:B------:R-:W3:Y:S02]  /*0c40*/  LDG.E.U8 R24, desc[UR8][R8.64] ;  /* 0x0000000808187981 */ /* 0x000ee4000c1e1100 */
[----:B------:R-:W-:Y:S01]  /*0c50*/  LEA.HI.X.SX32 R13, R15, R2, 0x1, P1 ;  /* 0x000000020f0d7211 */ /* 0x000fe200008f0eff */
[----:B-1----:R-:W-:Y:S01]  /*0c60*/  IMAD R5, R3, 0x2, R19 ;  /* 0x0000000203057824 */ /* 0x002fe200078e0213 */
[----:B------:R0:W-:Y:S01]  /*0c70*/  STL [R1+0x8c], R22 ;  /* 0x00008c1601007387 */ /* 0x0001e20000100800 */
[----:B--2---:R-:W-:-:S02]  /*0c80*/  IADD3 R6, P1, PT, R23, R0, RZ ;  /* 0x0000000017067210 */ /* 0x004fc40007f3e0ff */
[----:B------:R-:W-:Y:S01]  /*0c90*/  IMAD R21, R3, 0x2, R5 ;  /* 0x0000000203157824 */ /* 0x000fe200078e0205 */
[----:B------:R-:W-:Y:S01]  /*0ca0*/  IADD3 R10, P2, PT, R17, R0, RZ ;  /* 0x00000000110a7210 */ /* 0x000fe20007f5e0ff */
[----:B------:R-:W2:Y:S04]  /*0cb0*/  LDG.E.U8 R134, desc[UR8][R134.64] ;  /* 0x0000000886867981 */ /* 0x000ea8000c1e1100 */
[----:B0-----:R0:W2:Y:S01]  /*0cc0*/  LDG.E.U8 R22, desc[UR8][R12.64] ;  /* 0x000000080c167981 */ /* 0x0010a2000c1e1100 */
[----:B------:R-:W-:Y:S01]  /*0cd0*/  IMAD R27, R3, 0x4, R21 ;  /* 0x00000004031b7824 */ /* 0x000fe200078e0215 */
[-C--:B------:R-:W-:Y:S02]  /*0ce0*/  LEA.HI.X.SX32 R7, R23, R2.reuse, 0x1, P1 ;  /* 0x0000000217077211 */ /* 0x080fe400008f0eff */
[----:B------:R1:W-:Y:S01]  /*0cf0*/  STL [R1+0x108], R14 ;  /* 0x0001080e01007387 */ /* 0x0003e20000100800 */
[----:B------:R-:W-:Y:S01]  /*0d00*/  LEA.HI.X.SX32 R11, R17, R2, 0x1, P2 ;  /* 0x00000002110b7211 */ /* 0x000fe200010f0eff */
[----:B------:R-:W-:Y:S01]  /*0d10*/  IMAD R17, R3, 0x2, R27 ;  /* 0x0000000203117824 */ /* 0x000fe200078e021b */
[----:B-1----:R-:W-:-:S03]  /*0d20*/  IADD3 R14, P1, PT, R25, R0, RZ ;  /* 0x00000000190e7210 */ /* 0x002fc60007f3e0ff */
[----:B------:R-:W-:Y:S01]  /*0d30*/  IMAD R23, R3, 0x2, R17 ;  /* 0x0000000203177824 */ /* 0x000fe200078e0211 */
[----:B------:R1:W2:Y:S01]  /*0d40*/  LDG.E.U8 R133, desc[UR8][R10.64] ;  /* 0x000000080a857981 */ /* 0x0002a2000c1e1100 */
[----:B------:R-:W-:Y:S02]  /*0d50*/  LEA.HI.X.SX32 R15, R25, R2, 0x1, P1 ;  /* 0x00000002190f7211 */ /* 0x000fe400008f0eff */
[----:B0-----:R-:W-:Y:S01]  /*0d60*/  IADD3 R12, P1, PT, R5, R0, RZ ;  /* 0x00000000050c7210 */ /* 0x001fe20007f3e0ff */
[----:B------:R-:W-:-:S03]  /*0d70*/  IMAD R4, R3, 0x2, R23 ;  /* 0x0000000203047824 */ /* 0x000fc600078e0217 */
[----:B------:R-:W-:Y:S02]  /*0d80*/  LEA.HI.X.SX32 R13, R5, R2, 0x1, P1 ;  /* 0x00000002050d7211 */ /* 0x000fe400008f0eff */
[C---:B-1----:R-:W-:Y:S01]  /*0d90*/  IADD3 R10, P1, PT, R21.reuse, R0, RZ ;  /* 0x00000000150a7210 */ /* 0x042fe20007f3e0ff */
[----:B------:R0:W-:Y:S03]  /*0da0*/  STL [R1+0x84], R20 ;  /* 0x0000841401007387 */ /* 0x0001e60000100800 */
[----:B------:R-:W-:Y:S01]  /*0db0*/  LEA.HI.X.SX32 R11, R21, R2, 0x1, P1 ;  /* 0x00000002150b7211 */ /* 0x000fe200008f0eff */
[----:B------:R1:W-:Y:S04]  /*0dc0*/  STL [R1+0x12f0], R4 ;  /* 0x0012f00401007387 */ /* 0x0003e80000100800 */
[----:B0-----:R0:W2:Y:S01]  /*0dd0*/  LDG.E.U8 R20, desc[UR8][R6.64] ;  /* 0x0000000806147981 */ /* 0x0010a2000c1e1100 */
[----:B------:R-:W-:Y:S01]  /*0de0*/  IMAD R25, R3, 0x2, R4 ;  /* 0x0000000203197824 */ /* 0x000fe200078e0204 */
[----:B0-----:R-:W-:-:S04]  /*0df0*/  IADD3 R6, P1, PT, R17, R0, RZ ;  /* 0x0000000011067210 */ /* 0x001fc80007f3e0ff */
[----:B------:R-:W-:-:S05]  /*0e00*/  LEA.HI.X.SX32 R7, R17, R2, 0x1, P1 ;  /* 0x0000000211077211 */ /* 0x000fca00008f0eff */
[----:B-1----:R-:W2:Y:S04]  /*0e10*/  LDG.E.U8 R4, desc[UR8][R6.64] ;  /* 0x0000000806047981 */ /* 0x002ea8000c1e1100 */
[----:B----4-:R0:W-:Y:S04]  /*0e20*/  STL [R1+0x104], R18 ;  /* 0x0001041201007387 */ /* 0x0101e80000100800 */
[----:B------:R1:W-:Y:S04]  /*0e30*/  STL [R1+0x11c], R16 ;  /* 0x00011c1001007387 */ /* 0x0003e80000100800 */
[----:B0-----:R-:W4:Y:S04]  /*0e40*/  LDG.E.U8 R18, desc[UR8][R14.64] ;  /* 0x000000080e127981 */ /* 0x001f28000c1e1100 */
[----:B-1----:R-:W4:Y:S04]  /*0e50*/  LDG.E.U8 R16, desc[UR8][R12.64] ;  /* 0x000000080c107981 */ /* 0x002f28000c1e1100 */
[----:B------:R-:W4:Y:S01]  /*0e60*/  LDG.E.U8 R14, desc[UR8][R10.64] ;  /* 0x000000080a0e7981 */ /* 0x000f22000c1e1100 */
[----:B------:R-:W-:-:S04]  /*0e70*/  IADD3 R8, P2, PT, R19, R0, RZ ;  /* 0x0000000013087210 */ /* 0x000fc80007f5e0ff */
[----:B------:R-:W-:Y:S01]  /*0e80*/  LEA.HI.X.SX32 R9, R19, R2, 0x1, P2 ;  /* 0x0000000213097211 */ /* 0x000fe200010f0eff */
[----:B------:R-:W-:-:S04]  /*0e90*/  IMAD R19, R3, 0x2, R25 ;  /* 0x0000000203137824 */ /* 0x000fc800078e0219 */
[C---:B------:R-:W-:Y:S01]  /*0ea0*/  IMAD R29, R3.reuse, 0x2, R19 ;  /* 0x00000002031d7824 */ /* 0x040fe200078e0213 */
[----:B------:R0:W4:Y:S03]  /*0eb0*/  LDG.E.U8 R132, desc[UR8][R8.64] ;  /* 0x0000000808847981 */ /* 0x000126000c1e1100 */
[----:B------:R-:W-:-:S04]  /*0ec0*/  IMAD R31, R3, 0x4, R29 ;  /* 0x00000004031f7824 */ /* 0x000fc800078e021d */
[----:B------:R-:W-:Y:S01]  /*0ed0*/  IMAD R21, R3, 0x2, R31 ;  /* 0x0000000203157824 */ /* 0x000fe200078e021f */
[----:B0-----:R-:W-:-:S03]  /*0ee0*/  IADD3 R8, P1, PT, R23, R0, RZ ;  /* 0x0000000017087210 */ /* 0x001fc60007f3e0ff */
[----:B------:R-:W-:Y:S01]  /*0ef0*/  IMAD R15, R3, 0x2, R21 ;  /* 0x00000002030f7824 */ /* 0x000fe200078e0215 */
[----:B------:R-:W-:Y:S02]  /*0f00*/  LEA.HI.X.SX32 R9, R23, R2, 0x1, P1 ;  /* 0x0000000217097211 */ /* 0x000fe400008f0eff */
[----:B------:R-:W-:Y:S01]  /*0f10*/  IADD3 R10, P1, PT, R19, R0, RZ ;  /* 0x00000000130a7210 */ /* 0x000fe20007f3e0ff */
[----:B------:R-:W-:Y:S02]  /*0f20*/  IMAD R5, R3, 0x2, R15 ;  /* 0x0000000203057824 */ /* 0x000fe400078e020f */
[----:B------:R0:W4:Y:S01]  /*0f30*/  LDG.E.U8 R7, desc[UR8][R8.64] ;  /* 0x0000000808077981 */ /* 0x000122000c1e1100 */
[----:B------:R-:W-:Y:S02]  /*0f40*/  LEA.HI.X.SX32 R11, R19, R2, 0x1, P1 ;  /* 0x00000002130b7211 */ /* 0x000fe400008f0eff */
[----:B------:R-:W-:Y:S01]  /*0f50*/  IADD3 R128, P2, PT, R27, R0, RZ ;  /* 0x000000001b807210 */ /* 0x000fe20007f5e0ff */
[----:B---3--:R-:W-:Y:S01]  /*0f60*/  STL [R1+0x80], R24 ;  /* 0x0000801801007387 */ /* 0x008fe20000100800 */
[----:B------:R-:W-:-:S03]  /*0f70*/  IMAD R17, R3, 0x2, R5 ;  /* 0x0000000203117824 */ /* 0x000fc600078e0205 */
[----:B--2---:R1:W-:Y:S01]  /*0f80*/  STL [R1+0x100], R22 ;  /* 0x0001001601007387 */ /* 0x0043e20000100800 */
[----:B------:R-:W-:Y:S01]  /*0f90*/  LEA.HI.X.SX32 R129, R27, R2, 0x1, P2 ;  /* 0x000000021b817211 */ /* 0x000fe200010f0eff */
[----:B------:R-:W-:Y:S01]  /*0fa0*/  IMAD R23, R3, 0x2, R17 ;  /* 0x0000000203177824 */ /* 0x000fe200078e0211 */
[C---:B------:R-:W-:Y:S01]  /*0fb0*/  IADD3 R116, P2, PT, R25.reuse, R0, RZ ;  /* 0x0000000019747210 */ /* 0x040fe20007f5e0ff */
[----:B-1----:R-:W2:Y:S03]  /*0fc0*/  LDG.E.U8 R22, desc[UR8][R10.64] ;  /* 0x000000080a167981 */ /* 0x002ea6000c1e1100 */
[----:B------:R-:W-:Y:S01]  /*0fd0*/  LEA.HI.X.SX32 R117, R25, R2, 0x1, P2 ;  /* 0x0000000219757211 */ /* 0x000fe200010f0eff */
[----:B------:R-:W-:Y:S01]  /*0fe0*/  IMAD R25, R3, 0x2, R23 ;  /* 0x0000000203197824 */ /* 0x000fe200078e0217 */
[----:B------:R-:W-:Y:S01]  /*0ff0*/  IADD3 R12, P1, PT, R29, R0, RZ ;  /* 0x000000001d0c7210 */ /* 0x000fe20007f3e0ff */
[----:B------:R1:W-:Y:S02]  /*1000*/  STL [R1+0x12f4], R5 ;  /* 0x0012f40501007387 */ /* 0x0003e40000100800 */
[----:B------:R-:W-:Y:S01]  /*1010*/  IMAD R19, R3, 0x4, R25 ;  /* 0x0000000403137824 */ /* 0x000fe200078e0219 */
[----:B------:R-:W-:Y:S01]  /*1020*/  LEA.HI.X.SX32 R13, R29, R2, 0x1, P1 ;  /* 0x000000021d0d7211 */ /* 0x000fe200008f0eff */
[----:B------:R-:W3:Y:S02]  /*1030*/  LDG.E.U8 R128, desc[UR8][R128.64] ;  /* 0x0000000880807981 */ /* 0x000ee4000c1e1100 */
[----:B------:R-:W-:Y:S01]  /*1040*/  IMAD R27, R3, 0x2, R19 ;  /* 0x00000002031b7824 */ /* 0x000fe200078e0213 */
[----:B0-----:R-:W-:Y:S01]  /*1050*/  IADD3 R8, P1, PT, R21, R0, RZ ;  /* 0x0000000015087210 */ /* 0x001fe20007f3e0ff */
[----:B------:R-:W3:Y:S02]  /*1060*/  LDG.E.U8 R116, desc[UR8][R116.64] ;  /* 0x0000000874747981 */ /* 0x000ee4000c1e1100 */
[----:B------:R-:W-:Y:S01]  /*1070*/  IMAD R29, R3, 0x2, R27 ;  /* 0x00000002031d7824 */ /* 0x000fe200078e021b */
[----:B------:R-:W-:-:S03]  /*1080*/  LEA.HI.X.SX32 R9, R21, R2, 0x1, P1 ;  /* 0x0000000215097211 */ /* 0x000fc600008f0eff */
[----:B------:R-:W-:Y:S01]  /*1090*/  IMAD R6, R3, 0x2, R29 ;  /* 0x0000000203067824 */ /* 0x000fe200078e021d */
[----:B------:R-:W-:Y:S04]  /*10a0*/  STL [R1+0x7c], R20 ;  /* 0x00007c1401007387 */ /* 0x000fe80000100800 */
[----:B-1----:R-:W3:Y:S04]  /*10b0*/  LDG.E.U8 R5, desc[UR8][R8.64] ;  /* 0x0000000808057981 */ /* 0x002ee8000c1e1100 */
[----:B----4-:R0:W-:Y:S04]  /*10c0*/  STL [R1+0xfc], R18 ;  /* 0x0000fc1201007387 */ /* 0x0101e80000100800 */
[----:B------:R-:W-:Y:S04]  /*10d0*/  STL [R1+0x74], R16 ;  /* 0x0000741001007387 */ /* 0x000fe80000100800 */
[----:B------:R-:W-:Y:S04]  /*10e0*/  STL [R1+0x12f8], R6 ;  /* 0x0012f80601007387 */ /* 0x000fe80000100800 */
[----:B0-----:R0:W4:Y:S04]  /*10f0*/  LDG.E.U8 R18, desc[UR8][R12.64] ;  /* 0x000000080c127981 */ /* 0x001128000c1e1100 */
[----:B------:R1:W-:Y:S02]  /*1100*/  STL [R1+0xf8], R14 ;  /* 0x0000f80e01007387 */ /* 0x0003e40000100800 */
[----:B-1----:R-:W-:-:S04]  /*1110*/  IADD3 R14, P1, PT, R15, R0, RZ ;  /* 0x000000000f0e7210 */ /* 0x002fc80007f3e0ff */
[----:B------:R-:W-:Y:S01]  /*1120*/  LEA.HI.X.SX32 R15, R15, R2, 0x1, P1 ;  /* 0x000000020f0f7211 */ /* 0x000fe200008f0eff */
[----:B------:R1:W-:Y:S04]  /*1130*/  STL [R1+0x70], R4 ;  /* 0x0000700401007387 */ /* 0x0003e80000100800 */
[----:B-1----:R1:W3:Y:S01]  /*1140*/  LDG.E.U8 R4, desc[UR8][R14.64] ;  /* 0x000000080e047981 */ /* 0x0022e2000c1e1100 */
[----:B------:R-:W-:Y:S01]  /*1150*/  IADD3 R114, P2, PT, R31, R0, RZ ;  /* 0x000000001f727210 */ /* 0x000fe20007f5e0ff */
[----:B------:R-:W-:-:S03]  /*1160*/  IMAD R21, R3, 0x2, R6 ;  /* 0x0000000203157824 */ /* 0x000fc600078e0206 */
[----:B------:R-:W-:Y:S01]  /*1170*/  LEA.HI.X.SX32 R115, R31, R2, 0x1, P2 ;  /* 0x000000021f737211 */ /* 0x000fe200010f0eff */
[----:B------:R-:W-:Y:S01]  /*1180*/  IMAD R31, R3, 0x2, R21 ;  /* 0x00000002031f7824 */ /* 0x000fe200078e0215 */
[----:B0-----:R-:W-:-:S03]  /*1190*/  IADD3 R12, P1, PT, R23, R0, RZ ;  /* 0x00000000170c7210 */ /* 0x001fc60007f3e0ff */
[----:B------:R-:W-:Y:S01]  /*11a0*/  IMAD R33, R3, 0x2, R31 ;  /* 0x0000000203217824 */ /* 0x000fe200078e021f */
[----:B------:R-:W-:Y:S01]  /*11b0*/  LEA.HI.X.SX32 R13, R23, R2, 0x1, P1 ;  /* 0x00000002170d7211 */ /* 0x000fe200008f0eff */
[----:B------:R0:W-:Y:S02]  /*11c0*/  STL [R1+0xf4], R7 ;  /* 0x0000f40701007387 */ /* 0x0001e40000100800 */
[----:B------:R-:W-:Y:S01]  /*11d0*/  IMAD R35, R3, 0x4, R33 ;  /* 0x0000000403237824 */ /* 0x000fe200078e0221 */
[-C--:B------:R-:W-:Y:S01]  /*11e0*/  IADD3 R10, P2, PT, R17, R0.reuse, RZ ;  /* 0x00000000110a7210 */ /* 0x080fe20007f5e0ff */
[----:B------:R-:W3:Y:S02]  /*11f0*/  LDG.E.U8 R20, desc[UR8][R12.64] ;  /* 0x000000080c147981 */ /* 0x000ee4000c1e1100 */
[----:B------:R-:W-:Y:S01]  /*1200*/  IMAD R23, R3, 0x2, R35 ;  /* 0x0000000203177824 */ /* 0x000fe200078e0223 */
[----:B------:R-:W-:Y:S01]  /*1210*/  IADD3 R16, P1, PT, R25, R0, RZ ;  /* 0x0000000019107210 */ /* 0x000fe20007f3e0ff */
[----:B------:R-:W3:Y:S02]  /*1220*/  LDG.E.U8 R114, desc[UR8][R114.64] ;  /* 0x0000000872727981 */ /* 0x000ee4000c1e1100 */
[----:B------:R-:W-:Y:S01]  /*1230*/  IMAD R37, R3, 0x2, R23 ;  /* 0x0000000203257824 */ /* 0x000fe200078e0217 */
[----:B------:R-:W-:-:S02]  /*1240*/  LEA.HI.X.SX32 R11, R17, R2, 0x1, P2 ;  /* 0x00000002110b7211 */ /* 0x000fc400010f0eff */
[----:B------:R-:W-:Y:S01]  /*1250*/  LEA.HI.X.SX32 R17, R25, R2, 0x1, P1 ;  /* 0x0000000219117211 */ /* 0x000fe200008f0eff */
[----:B0-----:R-:W-:Y:S01]  /*1260*/  IMAD R7, R3, 0x2, R37 ;  /* 0x0000000203077824 */ /* 0x001fe200078e0225 */
[----:B--2---:R-:W-:Y:S01]  /*1270*/  STL [R1+0x68], R22 ;  /* 0x0000681601007387 */ /* 0x004fe20000100800 */
[----:B-1----:R-:W-:Y:S02]  /*1280*/  IADD3 R14, P1, PT, R27, R0, RZ ;  /* 0x000000001b0e7210 */ /* 0x002fe40007f3e0ff */
[----:B------:R-:W-:Y:S01]  /*1290*/  IMAD R25, R3, 0x2, R7 ;  /* 0x0000000203197824 */ /* 0x000fe200078e0207 */
[----:B------:R0:W-:Y:S01]  /*12a0*/  STL [R1+0x12fc], R7 ;  /* 0x0012fc0701007387 */ /* 0x0001e20000100800 */
[----:B------:R-:W-:-:S03]  /*12b0*/  LEA.HI.X.SX32 R15, R27, R2, 0x1, P1 ;  /* 0x000000021b0f7211 */ /* 0x000fc600008f0eff */
[----:B------:R1:W2:Y:S04]  /*12c0*/  LDG.E.U8 R79, desc[UR8][R10.64] ;  /* 0x000000080a4f7981 */ /* 0x0002a8000c1e1100 */
[----:B------:R-:W2:Y:S04]  /*12d0*/  LDG.E.U8 R6, desc[UR8][R14.64] ;  /* 0x000000080e067981 */ /* 0x000ea8000c1e1100 */
[----:B0-----:R0:W2:Y:S01]  /*12e0*/  LDG.E.U8 R7, desc[UR8][R16.64] ;  /* 0x0000000810077981 */ /* 0x0010a2000c1e1100 */
[----:B-1----:R-:W-:-:S04]  /*12f0*/  IADD3 R10, P1, PT, R29, R0, RZ ;  /* 0x000000001d0a7210 */ /* 0x002fc80007f3e0ff */
[----:B------:R-:W-:Y:S02]  /*1300*/  LEA.HI.X.SX32 R11, R29, R2, 0x1, P1 ;  /* 0x000000021d0b7211 */ /* 0x000fe400008f0eff */
[----:B0-----:R-:W-:-:S04]  /*1310*/  IADD3 R16, P1, PT, R31, R0, RZ ;  /* 0x000000001f107210 */ /* 0x001fc80007f3e0ff */
[----:B------:R-:W-:Y:S01]  /*1320*/  LEA.HI.X.SX32 R17, R31, R2, 0x1, P1 ;  /* 0x000000021f117211 */ /* 0x000fe200008f0eff */
[----:B----4-:R-:W-:Y:S04]  /*1330*/  STL [R1+0xf0], R18 ;  /* 0x0000f01201007387 */ /* 0x010fe80000100800 */
[----:B---3--:R0:W-:Y:S04]  /*1340*/  STL [R1+0x64], R5 ;  /* 0x0000640501007387 */ /* 0x0081e80000100800 */
[----:B0-----:R-:W3:Y:S04]  /*1350*/  LDG.E.U8 R5, desc[UR8][R10.64] ;  /* 0x000000080a057981 */ /* 0x001ee8000c1e1100 */
[----:B------:R0:W-:Y:S04]  /*1360*/  STL [R1+0xec], R4 ;  /* 0x0000ec0401007387 */ /* 0x0001e80000100800 */
[----:B0-----:R-:W4:Y:S01]  /*1370*/  LDG.E.U8 R4, desc[UR8][R16.64] ;  /* 0x0000000810047981 */ /* 0x001f22000c1e1100 */
[----:B------:R-:W-:-:S04]  /*1380*/  IMAD R27, R3, 0x2, R25 ;  /* 0x00000002031b7824 */ /* 0x000fc800078e0219 */
[----:B------:R-:W-:Y:S01]  /*1390*/  IMAD R39, R3, 0x2, R27 ;  /* 0x0000000203277824 */ /* 0x000fe200078e021b */
[----:B------:R-:W-:-:S03]  /*13a0*/  IADD3 R8, P2, PT, R19, R0, RZ ;  /* 0x0000000013087210 */ /* 0x000fc60007f5e0ff */
[----:B------:R-:W-:Y:S01]  /*13b0*/  IMAD R29, R3, 0x4, R39 ;  /* 0x00000004031d7824 */ /* 0x000fe200078e0227 */
[----:B------:R-:W-:-:S03]  /*13c0*/  LEA.HI.X.SX32 R9, R19, R2, 0x1, P2 ;  /* 0x0000000213097211 */ /* 0x000fc600010f0eff */
[----:B------:R-:W-:Y:S01]  /*13d0*/  IMAD R41, R3, 0x2, R29 ;  /* 0x0000000203297824 */ /* 0x000fe200078e021d */
[----:B------:R-:W-:Y:S01]  /*13e0*/  IADD3 R18, P1, PT, R33, R0, RZ ;  /* 0x0000000021127210 */ /* 0x000fe20007f3e0ff */
[----:B------:R0:W4:Y:S02]  /*13f0*/  LDG.E.U8 R78, desc[UR8][R8.64] ;  /* 0x00000008084e7981 */ /* 0x000124000c1e1100 */
[----:B------:R-:W-:Y:S01]  /*1400*/  IMAD R31, R3, 0x2, R41 ;  /* 0x00000002031f7824 */ /* 0x000fe200078e0229 */
[----:B------:R-:W-:-:S03]  /*1410*/  LEA.HI.X.SX32 R19, R33, R2, 0x1, P1 ;  /* 0x0000000221137211 */ /* 0x000fc600008f0eff */
[----:B0-----:R-:W-:-:S04]  /*1420*/  IMAD R8, R3, 0x2, R31 ;  /* 0x0000000203087824 */ /* 0x001fc800078e021f */
[----:B------:R-:W-:Y:S01]  /*1430*/  IMAD R33, R3, 0x2, R8 ;  /* 0x0000000203217824 */ /* 0x000fe200078e0208 */
[----:B------:R0:W-:Y:S04]  /*1440*/  STL [R1+0x1300], R8 ;  /* 0x0013000801007387 */ /* 0x0001e80000100800 */
[----:B0-----:R-:W4:Y:S01]  /*1450*/  LDG.E.U8 R8, desc[UR8][R18.64] ;  /* 0x0000000812087981 */ /* 0x001f22000c1e1100 */
[----:B------:R-:W-:-:S03]  /*1460*/  IADD3 R12, P2, PT, R21, R0, RZ ;  /* 0x00000000150c7210 */ /* 0x000fc60007f5e0ff */
[----:B------:R0:W-:Y:S01]  /*1470*/  STL [R1+0x60], R20 ;  /* 0x0000601401007387 */ /* 0x0001e20000100800 */
[----:B------:R-:W-:Y:S02]  /*1480*/  LEA.HI.X.SX32 R13, R21, R2, 0x1, P2 ;  /* 0x00000002150d7211 */ /* 0x000fe400010f0eff */
[C---:B0-----:R-:W-:Y:S01]  /*1490*/  IADD3 R20, P1, PT, R23.reuse, R0, RZ ;  /* 0x0000000017147210 */ /* 0x041fe20007f3e0ff */
[----:B--2---:R0:W-:Y:S03]  /*14a0*/  STL [R1+0xe8], R7 ;  /* 0x0000e80701007387 */ /* 0x0041e60000100800 */
[----:B------:R-:W-:Y:S01]  /*14b0*/  LEA.HI.X.SX32 R21, R23, R2, 0x1, P1 ;  /* 0x0000000217157211 */ /* 0x000fe200008f0eff */
[----:B------:R-:W2:Y:S01]  /*14c0*/  LDG.E.U8 R77, desc[UR8][R12.64] ;  /* 0x000000080c4d7981 */ /* 0x000ea2000c1e1100 */
[----:B------:R-:W-:-:S03]  /*14d0*/  IADD3 R22, P1, PT, R37, R0, RZ ;  /* 0x0000000025167210 */ /* 0x000fc60007f3e0ff */
[----:B0-----:R-:W2:Y:S01]  /*14e0*/  LDG.E.U8 R7, desc[UR8][R20.64] ;  /* 0x0000000814077981 */ /* 0x001ea2000c1e1100 */
[----:B------:R-:W-:Y:S02]  /*14f0*/  LEA.HI.X.SX32 R23, R37, R2, 0x1, P1 ;  /* 0x0000000225177211 */ /* 0x000fe400008f0eff */
[C---:B------:R-:W-:Y:S01]  /*1500*/  IADD3 R14, P2, PT, R35.reuse, R0, RZ ;  /* 0x00000000230e7210 */ /* 0x040fe20007f5e0ff */
[----:B------:R0:W-:Y:S03]  /*1510*/  STL [R1+0x58], R6 ;  /* 0x0000580601007387 */ /* 0x0001e60000100800 */
[----:B------:R-:W-:Y:S01]  /*1520*/  LEA.HI.X.SX32 R15, R35, R2, 0x1, P2 ;  /* 0x00000002230f7211 */ /* 0x000fe200010f0eff */
[C---:B------:R-:W-:Y:S01]  /*1530*/  IMAD R35, R3.reuse, 0x2, R33 ;  /* 0x0000000203237824 */ /* 0x040fe200078e0221 */
[----:B0-----:R-:W2:Y:S03]  /*1540*/  LDG.E.U8 R6, desc[UR8][R22.64] ;  /* 0x0000000816067981 */ /* 0x001ea6000c1e1100 */
[----:B------:R-:W-:Y:S01]  /*1550*/  IMAD R43, R3, 0x2, R35 ;  /* 0x00000002032b7824 */ /* 0x000fe200078e0223 */
[----:B------:R-:W-:Y:S01]  /*1560*/  IADD3 R10, P1, PT, R27, R0, RZ ;  /* 0x000000001b0a7210 */ /* 0x000fe20007f3e0ff */
[----:B------:R0:W2:Y:S02]  /*1570*/  LDG.E.U8 R76, desc[UR8][R14.64] ;  /* 0x000000080e4c7981 */ /* 0x0000a4000c1e1100 */
[----:B------:R-:W-:Y:S01]  /*1580*/  IMAD R45, R3, 0x4, R43 ;  /* 0x00000004032d7824 */ /* 0x000fe200078e022b */
[----:B------:R-:W-:-:S03]  /*1590*/  LEA.HI.X.SX32 R11, R27, R2, 0x1, P1 ;  /* 0x000000021b0b7211 */ /* 0x000fc600008f0eff */
[----:B------:R-:W-:-:S04]  /*15a0*/  IMAD R37, R3, 0x2, R45 ;  /* 0x0000000203257824 */ /* 0x000fc800078e022d */
[----:B------:R-:W-:Y:S01]  /*15b0*/  IMAD R47, R3, 0x2, R37 ;  /* 0x00000002032f7824 */ /* 0x000fe200078e0225 */
[----:B0-----:R-:W-:-:S03]  /*15c0*/  IADD3 R14, P1, PT, R39, R0, RZ ;  /* 0x00000000270e7210 */ /* 0x001fc60007f3e0ff */
[----:B------:R-:W-:Y:S01]  /*15d0*/  IMAD R9, R3, 0x2, R47 ;  /* 0x0000000203097824 */ /* 0x000fe200078e022f */
[----:B------:R-:W-:Y:S01]  /*15e0*/  LEA.HI.X.SX32 R15, R39, R2, 0x1, P1 ;  /* 0x00000002270f7211 */ /* 0x000fe200008f0eff */
[----:B---3--:R0:W-:Y:S04]  /*15f0*/  STL [R1+0xe4], R5 ;  /* 0x0000e40501007387 */ /* 0x0081e80000100800 */
[----:B0-----:R-:W3:Y:S04]  /*1600*/  LDG.E.U8 R5, desc[UR8][R10.64] ;  /* 0x000000080a057981 */ /* 0x001ee8000c1e1100 */
[----:B------:R-:W-:Y:S04]  /*1610*/  STL [R1+0x1304], R9 ;  /* 0x0013040901007387 */ /* 0x000fe80000100800 */
[----:B----4-:R0:W-:Y:S04]  /*1620*/  STL [R1+0x54], R4 ;  /* 0x0000540401007387 */ /* 0x0101e80000100800 */
[----:B0-----:R0:W4:Y:S01]  /*1630*/  LDG.E.U8 R4, desc[UR8][R14.64] ;  /* 0x000000080e047981 */ /* 0x001122000c1e1100 */
[----:B------:R-:W-:-:S04]  /*1640*/  IADD3 R18, P1, PT, R41, R0, RZ ;  /* 0x0000000029127210 */ /* 0x000fc80007f3e0ff */
[----:B------:R-:W-:Y:S02]  /*1650*/  LEA.HI.X.SX32 R19, R41, R2, 0x1, P1 ;  /* 0x0000000229137211 */ /* 0x000fe400008f0eff */
[----:B------:R-:W-:Y:S01]  /*1660*/  IADD3 R12, P2, PT, R25, R0, RZ ;  /* 0x00000000190c7210 */ /* 0x000fe20007f5e0ff */
[----:B------:R-:W-:-:S03]  /*1670*/  IMAD R27, R3, 0x2, R9 ;  /* 0x00000002031b7824 */ /* 0x000fc600078e0209 */
[----:B------:R-:W-:Y:S01]  /*1680*/  LEA.HI.X.SX32 R13, R25, R2, 0x1, P2 ;  /* 0x00000002190d7211 */ /* 0x000fe200010f0eff */
[----:B------:R-:W-:Y:S01]  /*1690*/  IMAD R39, R3, 0x2, R27 ;  /* 0x0000000203277824 */ /* 0x000fe200078e021b */
[-C--:B------:R-:W-:Y:S01]  /*16a0*/  IADD3 R16, P2, PT, R29, R0.reuse, RZ ;  /* 0x000000001d107210 */ /* 0x080fe20007f5e0ff */
[----:B------:R1:W-:Y:S01]  /*16b0*/  STL [R1+0xe0], R8 ;  /* 0x0000e00801007387 */ /* 0x0003e20000100800 */
[----:B------:R-:W-:-:S03]  /*16c0*/  IADD3 R20, P1, PT, R31, R0, RZ ;  /* 0x000000001f147210 */ /* 0x000fc60007f3e0ff */
[----:B------:R-:W4:Y:S04]  /*16d0*/  LDG.E.U8 R75, desc[UR8][R12.64] ;  /* 0x000000080c4b7981 */ /* 0x000f28000c1e1100 */
[----:B-1----:R-:W4:Y:S01]  /*16e0*/  LDG.E.U8 R8, desc[UR8][R18.64] ;  /* 0x0000000812087981 */ /* 0x002f22000c1e1100 */
[----:B------:R-:W-:Y:S01]  /*16f0*/  LEA.HI.X.SX32 R17, R29, R2, 0x1, P2 ;  /* 0x000000021d117211 */ /* 0x000fe200010f0eff */
[----:B------:R-:W-:-:S04]  /*1700*/  IMAD R29, R3, 0x2, R39 ;  /* 0x00000002031d7824 */ /* 0x000fc800078e0227 */
[----:B------:R-:W-:Y:S01]  /*1710*/  IMAD R41, R3, 0x4, R29 ;  /* 0x0000000403297824 */ /* 0x000fe200078e021d */
[----:B------:R-:W-:Y:S01]  /*1720*/  LEA.HI.X.SX32 R21, R31, R2, 0x1, P1 ;  /* 0x000000021f157211 */ /* 0x000fe200008f0eff */
[----:B------:R-:W4:Y:S02]  /*1730*/  LDG.E.U8 R74, desc[UR8][R16.64] ;  /* 0x00000008104a7981 */ /* 0x000f24000c1e1100 */
[----:B------:R-:W-:Y:S01]  /*1740*/  IMAD R49, R3, 0x2, R41 ;  /* 0x0000000203317824 */ /* 0x000fe200078e0229 */
[----:B0-----:R-:W-:-:S03]  /*1750*/  IADD3 R14, P1, PT, R35, R0, RZ ;  /* 0x00000000230e7210 */ /* 0x001fc60007f3e0ff */
[----:B------:R-:W-:Y:S01]  /*1760*/  IMAD R31, R3, 0x2, R49 ;  /* 0x00000002031f7824 */ /* 0x000fe200078e0231 */
[----:B--2---:R0:W-:Y:S01]  /*1770*/  STL [R1+0x50], R7 ;  /* 0x0000500701007387 */ /* 0x0041e20000100800 */
[----:B------:R-:W-:Y:S02]  /*1780*/  LEA.HI.X.SX32 R15, R35, R2, 0x1, P1 ;  /* 0x00000002230f7211 */ /* 0x000fe400008f0eff */
[----:B------:R-:W-:Y:S01]  /*1790*/  IMAD R10, R3, 0x2, R31 ;  /* 0x00000002030a7824 */ /* 0x000fe200078e021f */
[----:B0-----:R0:W2:Y:S04]  /*17a0*/  LDG.E.U8 R7, desc[UR8][R20.64] ;  /* 0x0000000814077981 */ /* 0x0010a8000c1e1100 */
[----:B------:R-:W-:Y:S04]  /*17b0*/  STL [R1+0x1308], R10 ;  /* 0x0013080a01007387 */ /* 0x000fe80000100800 */
[----:B------:R1:W-:Y:S01]  /*17c0*/  STL [R1+0xdc], R6 ;  /* 0x0000dc0601007387 */ /* 0x0003e20000100800 */
[----:B------:R-:W-:-:S03]  /*17d0*/  IADD3 R24, P1, PT, R43, R0, RZ ;  /* 0x000000002b187210 */ /* 0x000fc60007f3e0ff */
[----:B-1----:R1:W2:Y:S01]  /*17e0*/  LDG.E.U8 R6, desc[UR8][R14.64] ;  /* 0x000000080e067981 */ /* 0x0022a2000c1e1100 */
[----:B------:R-:W-:Y:S02]  /*17f0*/  LEA.HI.X.SX32 R25, R43, R2, 0x1, P1 ;  /* 0x000000022b197211 */ /* 0x000fe400008f0eff */
[----:B------:R-:W-:-:S04]  /*1800*/  IADD3 R22, P1, PT, R37, R0, RZ ;  /* 0x0000000025167210 */ /* 0x000fc80007f3e0ff */
[----:B------:R-:W-:Y:S01]  /*1810*/  LEA.HI.X.SX32 R23, R37, R2, 0x1, P1 ;  /* 0x0000000225177211 */ /* 0x000fe200008f0eff */
[----:B---3--:R3:W-:Y:S04]  /*1820*/  STL [R1+0x48], R5 ;  /* 0x0000480501007387 */ /* 0x0087e80000100800 */
[----:B---3--:R-:W3:Y:S04]  /*1830*/  LDG.E.U8 R5, desc[UR8][R24.64] ;  /* 0x0000000818057981 */ /* 0x008ee8000c1e1100 */
[----:B----4-:R4:W-:Y:S04]  /*1840*/  STL [R1+0xd8], R4 ;  /* 0x0000d80401007387 */ /* 0x0109e80000100800 */
[----:B----4-:R-:W4:Y:S01]  /*1850*/  LDG.E.U8 R4, desc[UR8][R22.64] ;  /* 0x0000000816047981 */ /* 0x010f22000c1e1100 */
[----:B0-----:R-:W-:-:S02]  /*1860*/  IADD3 R20, P1, PT, R47, R0, RZ ;  /* 0x000000002f147210 */ /* 0x001fc40007f3e0ff */
[----:B------:R-:W-:Y:S02]  /*1870*/  IADD3 R12, P2, PT, R33, R0, RZ ;  /* 0x00000000210c7210 */ /* 0x000fe40007f5e0ff */
[-C--:B------:R-:W-:Y:S02]  /*1880*/  LEA.HI.X.SX32 R21, R47, R2.reuse, 0x1, P1 ;  /* 0x000000022f157211 */ /* 0x080fe400008f0eff */
[----:B------:R-:W-:Y:S01]  /*1890*/  LEA.HI.X.SX32 R13, R33, R2, 0x1, P2 ;  /* 0x00000002210d7211 */ /* 0x000fe200010f0eff */
[----:B------:R-:W-:Y:S01]  /*18a0*/  IMAD R33, R3, 0x2, R10 ;  /* 0x0000000203217824 */ /* 0x000fe200078e020a */
[----:B------:R-:W-:-:S03]  /*18b0*/  IADD3 R16, P2, PT, R45, R0, RZ ;  /* 0x000000002d107210 */ /* 0x000fc60007f5e0ff */
[----:B------:R-:W-:Y:S01]  /*18c0*/  IMAD R35, R3, 0x2, R33 ;  /* 0x0000000203237824 */ /* 0x000fe200078e0221 */
[----:B------:R-:W-:Y:S01]  /*18d0*/  LEA.HI.X.SX32 R17, R45, R2, 0x1, P2 ;  /* 0x000000022d117211 */ /* 0x000fe200010f0eff */
[----:B------:R-:W4:Y:S02]  /*18e0*/  LDG.E.U8 R73, desc[UR8][R12.64] ;  /* 0x000000080c497981 */ /* 0x000f24000c1e1100 */
[----:B------:R-:W-:Y:S02]  /*18f0*/  IMAD R43, R3, 0x2, R35 ;  /* 0x00000002032b7824 */ /* 0x000fe400078e0223 */
[----:B------:R0:W-:Y:S01]  /*1900*/  STL [R1+0x44], R8 ;  /* 0x0000440801007387 */ /* 0x0001e20000100800 */
[----:B-1----:R-:W-:-:S03]  /*1910*/  IADD3 R14, P1, PT, R39, R0, RZ ;  /* 0x00000000270e7210 */ /* 0x002fc60007f3e0ff */
[----:B------:R1:W4:Y:S04]  /*1920*/  LDG.E.U8 R72, desc[UR8][R16.64] ;  /* 0x0000000810487981 */ /* 0x000328000c1e1100 */
[----:B0-----:R-:W4:Y:S01]  /*1930*/  LDG.E.U8 R8, desc[UR8][R20.64] ;  /* 0x0000000814087981 */ /* 0x001f22000c1e1100 */
[----:B------:R-:W-:-:S04]  /*1940*/  IMAD R45, R3, 0x4, R43 ;  /* 0x00000004032d7824 */ /* 0x000fc800078e022b */
[----:B------:R-:W-:-:S04]  /*1950*/  IMAD R37, R3, 0x2, R45 ;  /* 0x0000000203257824 */ /* 0x000fc800078e022d */
[----:B------:R-:W-:Y:S01]  /*1960*/  IMAD R51, R3, 0x2, R37 ;  /* 0x0000000203337824 */ /* 0x000fe200078e0225 */
[----:B------:R-:W-:-:S03]  /*1970*/  LEA.HI.X.SX32 R15, R39, R2, 0x1, P1 ;  /* 0x00000002270f7211 */ /* 0x000fc600008f0eff */
[----:B------:R-:W-:Y:S01]  /*1980*/  IMAD R11, R3, 0x2, R51 ;  /* 0x00000002030b7824 */ /* 0x000fe200078e0233 */
[----:B-1----:R-:W-:-:S04]  /*1990*/  IADD3 R16, P1, PT, R29, R0, RZ ;  /* 0x000000001d107210 */ /* 0x002fc80007f3e0ff */
[----:B------:R-:W-:Y:S04]  /*19a0*/  STL [R1+0x130c], R11 ;  /* 0x00130c0b01007387 */ /* 0x000fe80000100800 */
[----:B--2---:R0:W-:Y:S01]  /*19b0*/  STL [R1+0xd4], R7 ;  /* 0x0000d40701007387 */ /* 0x0041e20000100800 */
[----:B------:R-:W-:Y:S01]  /*19c0*/  LEA.HI.X.SX32 R17, R29, R2, 0x1, P1 ;  /* 0x000000021d117211 */ /* 0x000fe200008f0eff */
[----:B------:R-:W-:Y:S01]  /*19d0*/  IMAD R25, R3, 0x2, R11 ;  /* 0x0000000203197824 */ /* 0x000fe200078e020b */
[C---:B------:R-:W-:Y:S01]  /*19e0*/  IADD3 R18, P2, PT, R27.reuse, R0, RZ ;  /* 0x000000001b127210 */ /* 0x040fe20007f5e0ff */
[----:B0-----:R0:W2:Y:S03]  /*19f0*/  LDG.E.U8 R7, desc[UR8][R14.64] ;  /* 0x000000080e077981 */ /* 0x0010a6000c1e1100 */
[----:B------:R-:W-:Y:S01]  /*1a00*/  LEA.HI.X.SX32 R19, R27, R2, 0x1, P2 ;  /* 0x000000021b137211 */ /* 0x000fe200010f0eff */
[C---:B------:R-:W-:Y:S01]  /*1a10*/  IMAD R27, R3.reuse, 0x2, R25 ;  /* 0x00000002031b7824 */ /* 0x040fe200078e0219 */
[----:B------:R1:W-:Y:S03]  /*1a20*/  STL [R1+0x40], R6 ;  /* 0x0000400601007387 */ /* 0x0003e60000100800 */
[----:B------:R-:W-:Y:S01]  /*1a30*/  IMAD R53, R3, 0x2, R27 ;  /* 0x0000000203357824 */ /* 0x000fe200078e021b */
[-C--:B------:R-:W-:Y:S01]  /*1a40*/  IADD3 R12, P2, PT, R41, R0.reuse, RZ ;  /* 0x00000000290c7210 */ /* 0x080fe20007f5e0ff */
[----:B------:R0:W2:Y:S04]  /*1a50*/  LDG.E.U8 R71, desc[UR8][R18.64] ;  /* 0x0000000812477981 */ /* 0x0000a8000c1e1100 */
[----:B-1----:R-:W2:Y:S01]  /*1a60*/  LDG.E.U8 R6, desc[UR8][R16.64] ;  /* 0x0000000810067981 */ /* 0x002ea2000c1e1100 */
[----:B------:R-:W-:Y:S01]  /*1a70*/  IMAD R55, R3, 0x4, R53 ;  /* 0x0000000403377824 */ /* 0x000fe200078e0235 */
[----:B0-----:R-:W-:-:S03]  /*1a80*/  IADD3 R14, P1, PT, R49, R0, RZ ;  /* 0x00000000310e7210 */ /* 0x001fc60007f3e0ff */
[----:B------:R-:W-:Y:S01]  /*1a90*/  IMAD R21, R3, 0x2, R55 ;  /* 0x0000000203157824 */ /* 0x000fe200078e0237 */
[-C--:B------:R-:W-:Y:S02]  /*1aa0*/  LEA.HI.X.SX32 R15, R49, R2.reuse, 0x1, P1 ;  /* 0x00000002310f7211 */ /* 0x080fe400008f0eff */
[----:B------:R-:W-:Y:S01]  /*1ab0*/  LEA.HI.X.SX32 R13, R41, R2, 0x1, P2 ;  /* 0x00000002290d7211 */ /* 0x000fe200010f0eff */
[----:B------:R-:W-:Y:S01]  /*1ac0*/  IMAD R49, R3, 0x2, R21 ;  /* 0x0000000203317824 */ /* 0x000fe200078e0215 */
[----:B------:R-:W-:-:S03]  /*1ad0*/  IADD3 R18, P1, PT, R31, R0, RZ ;  /* 0x000000001f127210 */ /* 0x000fc60007f3e0ff */
[----:B------:R0:W2:Y:S01]  /*1ae0*/  LDG.E.U8 R70, desc[UR8][R12.64] ;  /* 0x000000080c467981 */ /* 0x0000a2000c1e1100 */
[----:B------:R-:W-:Y:S01]  /*1af0*/  LEA.HI.X.SX32 R19, R31, R2, 0x1, P1 ;  /* 0x000000021f137211 */ /* 0x000fe200008f0eff */
[----:B0-----:R-:W-:Y:S02]  /*1b00*/  IMAD R12, R3, 0x2, R49 ;  /* 0x00000002030c7824 */ /* 0x001fe400078e0231 */
[----:B---3--:R0:W-:Y:S04]  /*1b10*/  STL [R1+0xd0], R5 ;  /* 0x0000d00501007387 */ /* 0x0081e80000100800 */
[----:B0-----:R0:W3:Y:S04]  /*1b20*/  LDG.E.U8 R5, desc[UR8][R14.64] ;  /* 0x000000080e057981 */ /* 0x0010e8000c1e1100 */
[----:B------:R-:W-:Y:S04]  /*1b30*/  STL [R1+0x1310], R12 ;  /* 0x0013100c01007387 */ /* 0x000fe80000100800 */
[----:B----4-:R1:W-:Y:S04]  /*1b40*/  STL [R1+0x38], R4 ;  /* 0x0000380401007387 */ /* 0x0103e80000100800 */
[----:B-1----:R1:W4:Y:S01]  /*1b50*/  LDG.E.U8 R4, desc[UR8][R18.64] ;  /* 0x0000000812047981 */ /* 0x002322000c1e1100 */
[----:B0-----:R-:W-:-:S04]  /*1b60*/  IADD3 R14, P1, PT, R35, R0, RZ ;  /* 0x00000000230e7210 */ /* 0x001fc80007f3e0ff */
[----:B------:R-:W-:Y:S01]  /*1b70*/  LEA.HI.X.SX32 R15, R35, R2, 0x1, P1 ;  /* 0x00000002230f7211 */ /* 0x000fe200008f0eff */
[----:B------:R0:W-:Y:S04]  /*1b80*/  STL [R1+0xcc], R8 ;  /* 0x0000cc0801007387 */ /* 0x0001e80000100800 */
[----:B0-----:R0:W4:Y:S01]  /*1b90*/  LDG.E.U8 R8, desc[UR8][R14.64] ;  /* 0x000000080e087981 */ /* 0x001122000c1e1100 */
[----:B-1----:R-:W-:Y:S01]  /*1ba0*/  IADD3 R18, P1, PT, R43, R0, RZ ;  /* 0x000000002b127210 */ /* 0x002fe20007f3e0ff */
[----:B------:R-:W-:-:S03]  /*1bb0*/  IMAD R31, R3, 0x2, R12 ;  /* 0x00000002031f7824 */ /* 0x000fc600078e020c */
[----:B------:R-:W-:Y:S01]  /*1bc0*/  LEA.HI.X.SX32 R19, R43, R2, 0x1, P1 ;  /* 0x000000022b137211 */ /* 0x000fe200008f0eff */
[----:B------:R-:W-:Y:S01]  /*1bd0*/  IMAD R57, R3, 0x2, R31 ;  /* 0x0000000203397824 */ /* 0x000fe200078e021f */
[----:B0-----:R-:W-:-:S03]  /*1be0*/  IADD3 R14, P1, PT, R37, R0, RZ ;  /* 0x00000000250e7210 */ /* 0x001fc60007f3e0ff */
[----:B------:R-:W-:Y:S01]  /*1bf0*/  IMAD R59, R3, 0x2, R57 ;  /* 0x00000002033b7824 */ /* 0x000fe200078e0239 */
[----:B------:R-:W-:Y:S01]  /*1c00*/  LEA.HI.X.SX32 R15, R37, R2, 0x1, P1 ;  /* 0x00000002250f7211 */ /* 0x000fe200008f0eff */
[----:B--2---:R0:W-:Y:S02]  /*1c10*/  STL [R1+0x34], R7 ;  /* 0x0000340701007387 */ /* 0x0041e40000100800 */
[C---:B------:R-:W-:Y:S02]  /*1c20*/  IMAD R61, R3.reuse, 0x4, R59 ;  /* 0x00000004033d7824 */ /* 0x040fe400078e023b */
[----:B0-----:R0:W2:Y:S04]  /*1c30*/  LDG.E.U8 R7, desc[UR8][R18.64] ;  /* 0x0000000812077981 */ /* 0x0010a8000c1e1100 */
[----:B------:R1:W-:Y:S01]  /*1c40*/  STL [R1+0xc8], R6 ;  /* 0x0000c80601007387 */ /* 0x0003e20000100800 */
[----:B------:R-:W-:-:S03]  /*1c50*/  IMAD R43, R3, 0x2, R61 ;  /* 0x00000002032b7824 */ /* 0x000fc600078e023d */
[----:B-1----:R1:W2:Y:S01]  /*1c60*/  LDG.E.U8 R6, desc[UR8][R14.64] ;  /* 0x000000080e067981 */ /* 0x0022a2000c1e1100 */
[----:B------:R-:W-:Y:S01]  /*1c70*/  IMAD R23, R3, 0x2, R43 ;  /* 0x0000000203177824 */ /* 0x000fe200078e022b */
[----:B0-----:R-:W-:-:S03]  /*1c80*/  IADD3 R18, P1, PT, R51, R0, RZ ;  /* 0x0000000033127210 */ /* 0x001fc60007f3e0ff */
[----:B------:R-:W-:Y:S01]  /*1c90*/  IMAD R13, R3, 0x2, R23 ;  /* 0x00000002030d7824 */ /* 0x000fe200078e0217 */
[----:B------:R-:W-:-:S04]  /*1ca0*/  LEA.HI.X.SX32 R19, R51, R2, 0x1, P1 ;  /* 0x0000000233137211 */ /* 0x000fc800008f0eff */
[----:B------:R-:W-:Y:S01]  /*1cb0*/  STL [R1+0x1314], R13 ;  /* 0x0013140d01007387 */ /* 0x000fe20000100800 */
[----:B-1----:R-:W-:-:S04]  /*1cc0*/  IADD3 R14, P1, PT, R27, R0, RZ ;  /* 0x000000001b0e7210 */ /* 0x002fc80007f3e0ff */
[----:B------:R-:W-:Y:S01]  /*1cd0*/  LEA.HI.X.SX32 R15, R27, R2, 0x1, P1 ;  /* 0x000000021b0f7211 */ /* 0x000fe200008f0eff */
[----:B---3--:R0:W-:Y:S04]  /*1ce0*/  STL [R1+0x30], R5 ;  /* 0x0000300501007387 */ /* 0x0081e80000100800 */
[----:B0-----:R0:W3:Y:S04]  /*1cf0*/  LDG.E.U8 R5, desc[UR8][R18.64] ;  /* 0x0000000812057981 */ /* 0x0010e8000c1e1100 */
[----:B----4-:R1:W-:Y:S04]  /*1d00*/  STL [R1+0xc4], R4 ;  /* 0x0000c40401007387 */ /* 0x0103e80000100800 */
[----:B-1----:R-:W4:Y:S01]  /*1d10*/  LDG.E.U8 R4, desc[UR8][R14.64] ;  /* 0x000000080e047981 */ /* 0x002f22000c1e1100 */
[----:B0-----:R-:W-:-:S02]  /*1d20*/  IADD3 R18, P1, PT, R53, R0, RZ ;  /* 0x0000000035127210 */ /* 0x001fc40007f3e0ff */
[----:B------:R-:W-:Y:S02]  /*1d30*/  IADD3 R16, P2, PT, R33, R0, RZ ;  /* 0x0000000021107210 */ /* 0x000fe40007f5e0ff */
[-C--:B------:R-:W-:Y:S02]  /*1d40*/  LEA.HI.X.SX32 R19, R53, R2.reuse, 0x1, P1 ;  /* 0x0000000235137211 */ /* 0x080fe400008f0eff */
[----:B------:R-:W-:Y:S01]  /*1d50*/  LEA.HI.X.SX32 R17, R33, R2, 0x1, P2 ;  /* 0x0000000221117211 */ /* 0x000fe200010f0eff */
[----:B------:R-:W-:-:S04]  /*1d60*/  IMAD R29, R3, 0x2, R13 ;  /* 0x00000002031d7824 */ /* 0x000fc800078e020d */
[----:B------:R0:W4:Y:S01]  /*1d70*/  LDG.E.U8 R69, desc[UR8][R16.64] ;  /* 0x0000000810457981 */ /* 0x000122000c1e1100 */
[----:B------:R-:W-:Y:S01]  /*1d80*/  IMAD R41, R3, 0x2, R29 ;  /* 0x0000000203297824 */ /* 0x000fe200078e021d */
[C---:B0-----:R-:W-:Y:S02]  /*1d90*/  IADD3 R16, P2, PT, R45.reuse, R0, RZ ;  /* 0x000000002d107210 */ /* 0x041fe40007f5e0ff */
[----:B------:R0:W-:Y:S02]  /*1da0*/  STL [R1+0x28], R8 ;  /* 0x0000280801007387 */ /* 0x0001e40000100800 */
[----:B------:R-:W-:Y:S01]  /*1db0*/  LEA.HI.X.SX32 R17, R45, R2, 0x1, P2 ;  /* 0x000000022d117211 */ /* 0x000fe200010f0eff */
[C---:B------:R-:W-:Y:S01]  /*1dc0*/  IMAD R45, R3.reuse, 0x2, R41 ;  /* 0x00000002032d7824 */ /* 0x040fe200078e0229 */
[----:B0-----:R0:W4:Y:S03]  /*1dd0*/  LDG.E.U8 R8, desc[UR8][R18.64] ;  /* 0x0000000812087981 */ /* 0x001126000c1e1100 */
[----:B------:R-:W-:Y:S01]  /*1de0*/  IMAD R47, R3, 0x4, R45 ;  /* 0x00000004032f7824 */ /* 0x000fe200078e022d */
[----:B------:R-:W-:Y:S01]  /*1df0*/  IADD3 R20, P1, PT, R21, R0, RZ ;  /* 0x0000000015147210 */ /* 0x000fe20007f3e0ff */
[----:B------:R-:W4:Y:S02]  /*1e00*/  LDG.E.U8 R68, desc[UR8][R16.64] ;  /* 0x0000000810447981 */ /* 0x000f24000c1e1100 */
[----:B------:R-:W-:-:S04]  /*1e10*/  IMAD R39, R3, 0x2, R47 ;  /* 0x0000000203277824 */ /* 0x000fc800078e022f */
[----:B------:R-:W-:Y:S01]  /*1e20*/  IMAD R27, R3, 0x2, R39 ;  /* 0x00000002031b7824 */ /* 0x000fe200078e0227 */
[----:B------:R-:W-:-:S03]  /*1e30*/  LEA.HI.X.SX32 R21, R21, R2, 0x1, P1 ;  /* 0x0000000215157211 */ /* 0x000fc600008f0eff */
[----:B------:R-:W-:Y:S01]  /*1e40*/  IMAD R14, R3, 0x2, R27 ;  /* 0x00000002030e7824 */ /* 0x000fe200078e021b */
[----:B0-----:R-:W-:-:S04]  /*1e50*/  IADD3 R18, P1, PT, R49, R0, RZ ;  /* 0x0000000031127210 */ /* 0x001fc80007f3e0ff */
[----:B------:R-:W-:Y:S04]  /*1e60*/  STL [R1+0x1318], R14 ;  /* 0x0013180e01007387 */ /* 0x000fe80000100800 */
[----:B--2---:R0:W-:Y:S01]  /*1e70*/  STL [R1+0xc0], R7 ;  /* 0x0000c00701007387 */ /* 0x0041e20000100800 */
[----:B------:R-:W-:-:S03]  /*1e80*/  LEA.HI.X.SX32 R19, R49, R2, 0x1, P1 ;  /* 0x0000000231137211 */ /* 0x000fc600008f0eff */
[----:B0-----:R0:W2:Y:S04]  /*1e90*/  LDG.E.U8 R7, desc[UR8][R20.64] ;  /* 0x0000000814077981 */ /* 0x0010a8000c1e1100 */
[----:B------:R1:W-:Y:S04]  /*1ea0*/  STL [R1+0x24], R6 ;  /* 0x0000240601007387 */ /* 0x0003e80000100800 */
[----:B-1----:R1:W2:Y:S01]  /*1eb0*/  LDG.E.U8 R6, desc[UR8][R18.64] ;  /* 0x0000000812067981 */ /* 0x0022a2000c1e1100 */
[----:B0-----:R-:W-:-:S04]  /*1ec0*/  IADD3 R20, P1, PT, R57, R0, RZ ;  /* 0x0000000039147210 */ /* 0x001fc80007f3e0ff */
[----:B------:R-:W-:Y:S02]  /*1ed0*/  LEA.HI.X.SX32 R21, R57, R2, 0x1, P1 ;  /* 0x0000000239157211 */ /* 0x000fe400008f0eff */
[----:B-1----:R-:W-:-:S04]  /*1ee0*/  IADD3 R18, P1, PT, R59, R0, RZ ;  /* 0x000000003b127210 */ /* 0x002fc80007f3e0ff */
[----:B------:R-:W-:Y:S01]  /*1ef0*/  LEA.HI.X.SX32 R19, R59, R2, 0x1, P1 ;  /* 0x000000023b137211 */ /* 0x000fe200008f0eff */
[----:B---3--:R0:W-:Y:S04]  /*1f00*/  STL [R1+0xbc], R5 ;  /* 0x0000bc0501007387 */ /* 0x0081e80000100800 */
[----:B0-----:R-:W3:Y:S04]  /*1f10*/  LDG.E.U8 R5, desc[UR8][R20.64] ;  /* 0x0000000814057981 */ /* 0x001ee8000c1e1100 */
[----:B----4-:R0:W-:Y:S04]  /*1f20*/  STL [R1+0x20], R4 ;  /* 0x0000200401007387 */ /* 0x0101e80000100800 */
[----:B0-----:R-:W4:Y:S01]  /*1f30*/  LDG.E.U8 R4, desc[UR8][R18.64] ;  /* 0x0000000812047981 */ /* 0x001f22000c1e1100 */
[----:B------:R-:W-:-:S04]  /*1f40*/  IADD3 R16, P2, PT, R25, R0, RZ ;  /* 0x0000000019107210 */ /* 0x000fc80007f5e0ff */
[----:B------:R-:W-:Y:S01]  /*1f50*/  LEA.HI.X.SX32 R17, R25, R2, 0x1, P2 ;  /* 0x0000000219117211 */ /* 0x000fe200010f0eff */
[----:B------:R-:W-:-:S04]  /*1f60*/  IMAD R37, R3, 0x2, R14 ;  /* 0x0000000203257824 */ /* 0x000fc800078e020e */
[----:B------:R0:W4:Y:S01]  /*1f70*/  LDG.E.U8 R67, desc[UR8][R16.64] ;  /* 0x0000000810437981 */ /* 0x000122000c1e1100 */
[----:B------:R-:W-:Y:S01]  /*1f80*/  IMAD R35, R3, 0x2, R37 ;  /* 0x0000000203237824 */ /* 0x000fe200078e0225 */
[----:B0-----:R-:W-:-:S03]  /*1f90*/  IADD3 R16, P2, PT, R55, R0, RZ ;  /* 0x0000000037107210 */ /* 0x001fc60007f5e0ff */
[----:B------:R-:W-:Y:S01]  /*1fa0*/  IMAD R33, R3, 0x2, R35 ;  /* 0x0000000203217824 */ /* 0x000fe200078e0223 */
[----:B------:R-:W-:-:S03]  /*1fb0*/  LEA.HI.X.SX32 R17, R55, R2, 0x1, P2 ;  /* 0x0000000237117211 */ /* 0x000fc600010f0eff */
[----:B------:R-:W-:Y:S02]  /*1fc0*/  IMAD R30, R3, 0x4, R33 ;  /* 0x00000004031e7824 */ /* 0x000fe400078e0221 */
[----:B------:R0:W4:Y:S02]  /*1fd0*/  LDG.E.U8 R66, desc[UR8][R16.64] ;  /* 0x0000000810427981 */ /* 0x000124000c1e1100 */
[----:B0-----:R-:W-:-:S04]  /*1fe0*/  IADD3 R16, P2, PT, R31, R0, RZ ;  /* 0x000000001f107210 */ /* 0x001fc80007f5e0ff */
[----:B------:R-:W-:Y:S01]  /*1ff0*/  LEA.HI.X.SX32 R17, R31, R2, 0x1, P2 ;  /* 0x000000021f117211 */ /* 0x000fe200010f0eff */
[----:B------:R-:W-:Y:S01]  /*2000*/  IMAD R31, R3, 0x2, R30 ;  /* 0x00000002031f7824 */ /* 0x000fe200078e021e */
[----:B------:R-:W-:-:S03]  /*2010*/  IADD3 R20, P1, PT, R43, R0, RZ ;  /* 0x000000002b147210 */ /* 0x000fc60007f3e0ff */
[----:B------:R-:W-:Y:S01]  /*2020*/  IMAD R24, R3, 0x2, R31 ;  /* 0x0000000203187824 */ /* 0x000fe200078e021f */
[----:B------:R-:W-:Y:S01]  /*2030*/  LEA.HI.X.SX32 R21, R43, R2, 0x1, P1 ;  /* 0x000000022b157211 */ /* 0x000fe200008f0eff */
[----:B------:R0:W4:Y:S02]  /*2040*/  LDG.E.U8 R65, desc[UR8][R16.64] ;  /* 0x0000000810417981 */ /* 0x000124000c1e1100 */
[----:B------:R-:W-:-:S05]  /*2050*/  IMAD R15, R3, 0x2, R24 ;  /* 0x00000002030f7824 */ /* 0x000fca00078e0218 */
[----:B------:R-:W-:Y:S04]  /*2060*/  STL [R1+0x131c], R15 ;  /* 0x00131c0f01007387 */ /* 0x000fe80000100800 */
[----:B------:R1:W-:Y:S04]  /*2070*/  STL [R1+0xb8], R8 ;  /* 0x0000b80801007387 */ /* 0x0003e80000100800 */
[----:B-1----:R-:W4:Y:S01]  /*2080*/  LDG.E.U8 R8, desc[UR8][R20.64] ;  /* 0x0000000814087981 */ /* 0x002f22000c1e1100 */
[----:B------:R-:W-:Y:S01]  /*2090*/  IADD3 R18, P1, PT, R23, R0, RZ ;  /* 0x0000000017127210 */ /* 0x000fe20007f3e0ff */
[----:B------:R-:W-:-:S03]  /*20a0*/  IMAD R32, R3, 0x2, R15 ;  /* 0x0000000203207824 */ /* 0x000fc600078e020f */
[----:B------:R-:W-:Y:S01]  /*20b0*/  LEA.HI.X.SX32 R19, R23, R2, 0x1, P1 ;  /* 0x0000000217137211 */ /* 0x000fe200008f0eff */
[----:B--2---:R1:W-:Y:S01]  /*20c0*/  STL [R1+0x18], R7 ;  /* 0x0000180701007387 */ /* 0x0043e20000100800 */
[-C--:B0-----:R-:W-:Y:S01]  /*20d0*/  IADD3 R16, P2, PT, R61, R0.reuse, RZ ;  /* 0x000000003d107210 */ /* 0x081fe20007f5e0ff */
[----:B------:R-:W-:Y:S01]  /*20e0*/  IMAD R25, R3, 0x2, R32 ;  /* 0x0000000203197824 */ /* 0x000fe200078e0220 */
[----:B------:R-:W-:Y:S02]  /*20f0*/  IADD3 R22, P1, PT, R41, R0, RZ ;  /* 0x0000000029167210 */ /* 0x000fe40007f3e0ff */
[-C--:B------:R-:W-:Y:S01]  /*2100*/  LEA.HI.X.SX32 R17, R61, R2.reuse, 0x1, P2 ;  /* 0x000000023d117211 */ /* 0x080fe200010f0eff */
[----:B-1----:R-:W2:Y:S01]  /*2110*/  LDG.E.U8 R7, desc[UR8][R18.64] ;  /* 0x0000000812077981 */ /* 0x002ea2000c1e1100 */
[----:B------:R-:W-:Y:S01]  /*2120*/  IMAD R28, R3, 0x2, R25 ;  /* 0x00000002031c7824 */ /* 0x000fe200078e0219 */
[----:B------:R-:W-:Y:S02]  /*2130*/  LEA.HI.X.SX32 R23, R41, R2, 0x1, P1 ;  /* 0x0000000229177211 */ /* 0x000fe400008f0eff */
[----:B------:R0:W2:Y:S01]  /*2140*/  LDG.E.U8 R64, desc[UR8][R16.64] ;  /* 0x0000000810407981 */ /* 0x0000a2000c1e1100 */
[----:B------:R-:W-:-:S03]  /*2150*/  IMAD R43, R3, 0x4, R28 ;  /* 0x00000004032b7824 */ /* 0x000fc600078e021c */
[----:B------:R1:W-:Y:S01]  /*2160*/  STL [R1+0xb4], R6 ;  /* 0x0000b40601007387 */ /* 0x0003e20000100800 */
[----:B0-----:R-:W-:-:S03]  /*2170*/  IADD3 R16, P2, PT, R29, R0, RZ ;  /* 0x000000001d107210 */ /* 0x001fc60007f5e0ff */
[----:B-1----:R-:W2:Y:S01]  /*2180*/  LDG.E.U8 R6, desc[UR8][R22.64] ;  /* 0x0000000816067981 */ /* 0x002ea2000c1e1100 */
[----:B------:R-:W-:Y:S01]  /*2190*/  LEA.HI.X.SX32 R17, R29, R2, 0x1, P2 ;  /* 0x000000021d117211 */ /* 0x000fe200010f0eff */
[----:B------:R-:W-:Y:S01]  /*21a0*/  IMAD R29, R3, 0x2, R43 ;  /* 0x00000002031d7824 */ /* 0x000fe200078e022b */
[----:B------:R-:W-:-:S03]  /*21b0*/  IADD3 R20, P1, PT, R45, R0, RZ ;  /* 0x000000002d147210 */ /* 0x000fc60007f3e0ff */
[----:B------:R-:W-:Y:S01]  /*21c0*/  IMAD R41, R3, 0x2, R29 ;  /* 0x0000000203297824 */ /* 0x000fe200078e021d */
[----:B------:R0:W2:Y:S01]  /*21d0*/  LDG.E.U8 R63, desc[UR8][R16.64] ;  /* 0x00000008103f7981 */ /* 0x0000a2000c1e1100 */
[----:B------:R-:W-:Y:S02]  /*21e0*/  LEA.HI.X.SX32 R21, R45, R2, 0x1, P1 ;  /* 0x000000022d157211 */ /* 0x000fe400008f0eff */
[----:B0-----:R-:W-:Y:S01]  /*21f0*/  IMAD R16, R3, 0x2, R41 ;  /* 0x0000000203107824 */ /* 0x001fe200078e0229 */
[----:B------:R-:W-:-:S04]  /*2200*/  IADD3 R22, P1, PT, R39, R0, RZ ;  /* 0x0000000027167210 */ /* 0x000fc80007f3e0ff */
[----:B------:R-:W-:Y:S01]  /*2210*/  STL [R1+0x1320], R16 ;  /* 0x0013201001007387 */ /* 0x000fe20000100800 */
[----:B------:R-:W-:Y:S01]  /*2220*/  LEA.HI.X.SX32 R23, R39, R2, 0x1, P1 ;  /* 0x0000000227177211 */ /* 0x000fe200008f0eff */
[----:B------:R-:W-:-:S04]  /*2230*/  IMAD R42, R3, 0x2, R16 ;  /* 0x00000002032a7824 */ /* 0x000fc800078e0210 */
[----:B------:R-:W-:Y:S01]  /*2240*/  IMAD R40, R3, 0x2, R42 ;  /* 0x0000000203287824 */ /* 0x000fe200078e022a */
[----:B------:R-:W-:-:S03]  /*2250*/  IADD3 R18, P2, PT, R47, R0, RZ ;  /* 0x000000002f127210 */ /* 0x000fc60007f5e0ff */
[----:B------:R-:W-:Y:S01]  /*2260*/  IMAD R26, R3, 0x2, R40 ;  /* 0x00000002031a7824 */ /* 0x000fe200078e0228 */
[----:B------:R-:W-:-:S03]  /*2270*/  LEA.HI.X.SX32 R19, R47, R2, 0x1, P2 ;  /* 0x000000022f137211 */ /* 0x000fc600010f0eff */
[----:B------:R-:W-:Y:S02]  /*2280*/  IMAD R39, R3, 0x4, R26 ;  /* 0x0000000403277824 */ /* 0x000fe400078e021a */
[----:B------:R-:W2:Y:S04]  /*2290*/  LDG.E.U8 R62, desc[UR8][R18.64] ;  /* 0x00000008123e7981 */ /* 0x000ea8000c1e1100 */
[----:B---3--:R0:W-:Y:S04]  /*22a0*/  STL [R1+0x14], R5 ;  /* 0x0000140501007387 */ /* 0x0081e80000100800 */
[----:B0-----:R0:W3:Y:S04]  /*22b0*/  LDG.E.U8 R5, desc[UR8][R20.64] ;  /* 0x0000000814057981 */ /* 0x0010e8000c1e1100 */
[----:B----4-:R1:W-:Y:S04]  /*22c0*/  STL [R1+0xb0], R4 ;  /* 0x0000b00401007387 */ /* 0x0103e80000100800 */
[----:B-1----:R1:W4:Y:S01]  /*22d0*/  LDG.E.U8 R4, desc[UR8][R22.64] ;  /* 0x0000000816047981 */ /* 0x002322000c1e1100 */
[----:B0-----:R-:W-:-:S04]  /*22e0*/  IADD3 R20, P1, PT, R27, R0, RZ ;  /* 0x000000001b147210 */ /* 0x001fc80007f3e0ff */
[----:B------:R-:W-:Y:S01]  /*22f0*/  LEA.HI.X.SX32 R21, R27, R2, 0x1, P1 ;  /* 0x000000021b157211 */ /* 0x000fe200008f0eff */
[----:B------:R-:W-:Y:S01]  /*2300*/  IMAD R27, R3, 0x2, R39 ;  /* 0x00000002031b7824 */ /* 0x000fe200078e0227 */
[----:B------:R-:W-:-:S03]  /*2310*/  IADD3 R18, P2, PT, R37, R0, RZ ;  /* 0x0000000025127210 */ /* 0x000fc60007f5e0ff */
[----:B------:R-:W-:Y:S01]  /*2320*/  IMAD R34, R3, 0x2, R27 ;  /* 0x0000000203227824 */ /* 0x000fe200078e021b */
[----:B------:R-:W-:Y:S01]  /*2330*/  LEA.HI.X.SX32 R19, R37, R2, 0x1, P2 ;  /* 0x0000000225137211 */ /* 0x000fe200010f0eff */
[----:B------:R0:W4:Y:S01]  /*2340*/  LDG.E.U8 R15, desc[UR8][R20.64] ;  /* 0x00000008140f7981 */ /* 0x000122000c1e1100 */
[----:B-1----:R-:W-:Y:S01]  /*2350*/  IADD3 R22, P1, PT, R35, R0, RZ ;  /* 0x0000000023167210 */ /* 0x002fe20007f3e0ff */
[----:B------:R-:W-:Y:S02]  /*2360*/  IMAD R17, R3, 0x2, R34 ;  /* 0x0000000203117824 */ /* 0x000fe400078e0222 */
[----:B------:R1:W4:Y:S01]  /*2370*/  LDG.E.U8 R61, desc[UR8][R18.64] ;  /* 0x00000008123d7981 */ /* 0x000322000c1e1100 */
[----:B------:R-:W-:Y:S01]  /*2380*/  LEA.HI.X.SX32 R23, R35, R2, 0x1, P1 ;  /* 0x0000000223177211 */ /* 0x000fe200008f0eff */
[----:B------:R-:W-:Y:S01]  /*2390*/  IMAD R45, R3, 0x2, R17 ;  /* 0x00000002032d7824 */ /* 0x000fe200078e0211 */
[----:B0-----:R-:W-:-:S03]  /*23a0*/  IADD3 R20, P1, PT, R33, R0, RZ ;  /* 0x0000000021147210 */ /* 0x001fc60007f3e0ff */
[----:B------:R-:W-:Y:S01]  /*23b0*/  IMAD R38, R3, 0x2, R45 ;  /* 0x0000000203267824 */ /* 0x000fe200078e022d */
[----:B------:R0:W4:Y:S01]  /*23c0*/  LDG.E.U8 R16, desc[UR8][R22.64] ;  /* 0x0000000816107981 */ /* 0x000122000c1e1100 */
[C---:B-1----:R-:W-:Y:S02]  /*23d0*/  IADD3 R18, P2, PT, R30.reuse, R0, RZ ;  /* 0x000000001e127210 */ /* 0x042fe40007f5e0ff */
[-C--:B------:R-:W-:Y:S02]  /*23e0*/  LEA.HI.X.SX32 R21, R33, R2.reuse, 0x1, P1 ;  /* 0x0000000221157211 */ /* 0x080fe400008f0eff */
[----:B------:R-:W-:Y:S01]  /*23f0*/  LEA.HI.X.SX32 R19, R30, R2, 0x1, P2 ;  /* 0x000000021e137211 */ /* 0x000fe200010f0eff */
[----:B------:R-:W-:Y:S01]  /*2400*/  IMAD R30, R3, 0x2, R38 ;  /* 0x00000002031e7824 */ /* 0x000fe200078e0226 */
[C---:B------:R-:W-:Y:S01]  /*2410*/  IADD3 R164, P1, PT, R31.reuse, R0, RZ ;  /* 0x000000001fa47210 */ /* 0x040fe20007f3e0ff */
[----:B------:R-:W4:Y:S03]  /*2420*/  LDG.E.U8 R14, desc[UR8][R20.64] ;  /* 0x00000008140e7981 */ /* 0x000f26000c1e1100 */
[----:B------:R-:W-:Y:S01]  /*2430*/  LEA.HI.X.SX32 R165, R31, R2, 0x1, P1 ;  /* 0x000000021fa57211 */ /* 0x000fe200008f0eff */
[C---:B------:R-:W-:Y:S01]  /*2440*/  IMAD R31, R3.reuse, 0x4, R30 ;  /* 0x00000004031f7824 */ /* 0x040fe200078e021e */
[----:B------:R1:W4:Y:S03]  /*2450*/  LDG.E.U8 R60, desc[UR8][R18.64] ;  /* 0x00000008123c7981 */ /* 0x000326000c1e1100 */
[C---:B------:R-:W-:Y:S01]  /*2460*/  IMAD R37, R3.reuse, 0x2, R31 ;  /* 0x0000000203257824 */ /* 0x040fe200078e021f */
[----:B0-----:R-:W-:Y:S01]  /*2470*/  IADD3 R22, P1, PT, R24, R0, RZ ;  /* 0x0000000018167210 */ /* 0x001fe20007f3e0ff */
[----:B------:R-:W4:Y:S02]  /*2480*/  LDG.E.U8 R164, desc[UR8][R164.64] ;  /* 0x00000008a4a47981 */ /* 0x000f24000c1e1100 */
[----:B------:R-:W-:-:S04]  /*2490*/  IMAD R35, R3, 0x2, R37 ;  /* 0x0000000203237824 */ /* 0x000fc800078e0225 */
[----:B-1----:R-:W-:Y:S01]  /*24a0*/  IMAD R18, R3, 0x2, R35 ;  /* 0x0000000203127824 */ /* 0x002fe200078e0223 */
[----:B------:R-:W-:Y:S02]  /*24b0*/  LEA.HI.X.SX32 R23, R24, R2, 0x1, P1 ;  /* 0x0000000218177211 */ /* 0x000fe400008f0eff */
[-C--:B------:R-:W-:Y:S01]  /*24c0*/  IADD3 R24, P1, PT, R25, R0.reuse, RZ ;  /* 0x0000000019187210 */ /* 0x080fe20007f3e0ff */
[----:B------:R-:W-:Y:S01]  /*24d0*/  IMAD R36, R3, 0x2, R18 ;  /* 0x0000000203247824 */ /* 0x000fe200078e0212 */
[C---:B------:R-:W-:Y:S01]  /*24e0*/  IADD3 R20, P2, PT, R32.reuse, R0, RZ ;  /* 0x0000000020147210 */ /* 0x040fe20007f5e0ff */
[----:B------:R0:W4:Y:S01]  /*24f0*/  LDG.E.U8 R13, desc[UR8][R22.64] ;  /* 0x00000008160d7981 */ /* 0x000122000c1e1100 */
[-C--:B------:R-:W-:Y:S01]  /*2500*/  LEA.HI.X.SX32 R25, R25, R2.reuse, 0x1, P1 ;  /* 0x0000000219197211 */ /* 0x080fe200008f0eff */
[----:B------:R-:W-:Y:S01]  /*2510*/  IMAD R33, R3, 0x2, R36 ;  /* 0x0000000203217824 */ /* 0x000fe200078e0224 */
[----:B------:R-:W-:-:S03]  /*2520*/  LEA.HI.X.SX32 R21, R32, R2, 0x1, P2 ;  /* 0x0000000220157211 */ /* 0x000fc600010f0eff */
[----:B------:R-:W-:Y:S01]  /*2530*/  IMAD R32, R3, 0x2, R33 ;  /* 0x0000000203207824 */ /* 0x000fe200078e0221 */
[----:B------:R1:W4:Y:S01]  /*2540*/  LDG.E.U8 R163, desc[UR8][R24.64] ;  /* 0x0000000818a37981 */ /* 0x000322000c1e1100 */
[----:B0-----:R-:W-:-:S03]  /*2550*/  IADD3 R22, P1, PT, R28, R0, RZ ;  /* 0x000000001c167210 */ /* 0x001fc60007f3e0ff */
[----:B------:R0:W4:Y:S01]  /*2560*/  LDG.E.U8 R59, desc[UR8][R20.64] ;  /* 0x00000008143b7981 */ /* 0x000122000c1e1100 */
[----:B------:R-:W-:Y:S01]  /*2570*/  LEA.HI.X.SX32 R23, R28, R2, 0x1, P1 ;  /* 0x000000021c177211 */ /* 0x000fe200008f0eff */
[----:B------:R-:W-:Y:S01]  /*2580*/  IMAD R28, R3, 0x4, R32 ;  /* 0x00000004031c7824 */ /* 0x000fe200078e0220 */
[----:B-1----:R-:W-:-:S03]  /*2590*/  IADD3 R24, P1, PT, R29, R0, RZ ;  /* 0x000000001d187210 */ /* 0x002fc60007f3e0ff */
[----:B------:R1:W4:Y:S01]  /*25a0*/  LDG.E.U8 R12, desc[UR8][R22.64] ;  /* 0x00000008160c7981 */ /* 0x000322000c1e1100 */
[----:B------:R-:W-:Y:S01]  /*25b0*/  LEA.HI.X.SX32 R25, R29, R2, 0x1, P1 ;  /* 0x000000021d197211 */ /* 0x000fe200008f0eff */
[----:B------:R-:W-:Y:S01]  /*25c0*/  IMAD R29, R3, 0x2, R28 ;  /* 0x00000002031d7824 */ /* 0x000fe200078e021c */
[----:B0-----:R-:W-:-:S03]  /*25d0*/  IADD3 R20, P2, PT, R43, R0, RZ ;  /* 0x000000002b147210 */ /* 0x001fc60007f5e0ff */
[----:B------:R-:W-:Y:S01]  /*25e0*/  IMAD R44, R3, 0x2, R29 ;  /* 0x00000002032c7824 */ /* 0x000fe200078e021d */
[----:B------:R-:W-:Y:S01]  /*25f0*/  LEA.HI.X.SX32 R21, R43, R2, 0x1, P2 ;  /* 0x000000022b157211 */ /* 0x000fe200010f0eff */
[----:B------:R-:W4:Y:S02]  /*2600*/  LDG.E.U8 R162, desc[UR8][R24.64] ;  /* 0x0000000818a27981 */ /* 0x000f24000c1e1100 */
[----:B------:R-:W-:Y:S01]  /*2610*/  IMAD R19, R3, 0x2, R44 ;  /* 0x0000000203137824 */ /* 0x000fe200078e022c */
[----:B-1----:R-:W-:Y:S01]  /*2620*/  IADD3 R22, P1, PT, R41, R0, RZ ;  /* 0x0000000029167210 */ /* 0x002fe20007f3e0ff */
[----:B------:R0:W4:Y:S02]  /*2630*/  LDG.E.U8 R58, desc[UR8][R20.64] ;  /* 0x00000008143a7981 */ /* 0x000124000c1e1100 */
[----:B------:R-:W-:Y:S01]  /*2640*/  IMAD R50, R3, 0x2, R19 ;  /* 0x0000000203327824 */ /* 0x000fe200078e0213 */
[----:B------:R-:W-:-:S03]  /*2650*/  LEA.HI.X.SX32 R23, R41, R2, 0x1, P1 ;  /* 0x0000000229177211 */ /* 0x000fc600008f0eff */
[----:B------:R-:W-:Y:S01]  /*2660*/  IMAD R43, R3, 0x2, R50 ;  /* 0x00000002032b7824 */ /* 0x000fe200078e0232 */
[----:B0-----:R-:W-:-:S03]  /*2670*/  IADD3 R20, P2, PT, R42, R0, RZ ;  /* 0x000000002a147210 */ /* 0x001fc60007f5e0ff */
[C---:B------:R-:W-:Y:S01]  /*2680*/  IMAD R41, R3.reuse, 0x2, R43 ;  /* 0x0000000203297824 */ /* 0x040fe200078e022b */
[----:B------:R-:W-:Y:S01]  /*2690*/  IADD3 R24, P1, PT, R40, R0, RZ ;  /* 0x0000000028187210 */ /* 0x000fe20007f3e0ff */
[----:B------:R0:W4:Y:S01]  /*26a0*/  LDG.E.U8 R11, desc[UR8][R22.64] ;  /* 0x00000008160b7981 */ /* 0x000122000c1e1100 */
[-C--:B------:R-:W-:Y:S01]  /*26b0*/  LEA.HI.X.SX32 R21, R42, R2.reuse, 0x1, P2 ;  /* 0x000000022a157211 */ /* 0x080fe200010f0eff */
[----:B------:R-:W-:Y:S01]  /*26c0*/  IMAD R42, R3, 0x4, R41 ;  /* 0x00000004032a7824 */ /* 0x000fe200078e0229 */
[----:B------:R-:W-:-:S03]  /*26d0*/  LEA.HI.X.SX32 R25, R40, R2, 0x1, P1 ;  /* 0x0000000228197211 */ /* 0x000fc600008f0eff */
[----:B------:R1:W4:Y:S01]  /*26e0*/  LDG.E.U8 R57, desc[UR8][R20.64] ;  /* 0x0000000814397981 */ /* 0x000322000c1e1100 */
[----:B------:R-:W-:Y:S01]  /*26f0*/  IMAD R40, R3, 0x2, R42 ;  /* 0x0000000203287824 */ /* 0x000fe200078e022a */
[CC--:B0-----:R-:W-:Y:S02]  /*2700*/  IADD3 R22, P1, PT, R26.reuse, R0.reuse, RZ ;  /* 0x000000001a167210 */ /* 0x0c1fe40007f3e0ff */
[----:B------:R0:W4:Y:S01]  /*2710*/  LDG.E.U8 R159, desc[UR8][R24.64] ;  /* 0x00000008189f7981 */ /* 0x000122000c1e1100 */
[C---:B-1----:R-:W-:Y:S02]  /*2720*/  IADD3 R20, P2, PT, R39.reuse, R0, RZ ;  /* 0x0000000027147210 */ /* 0x042fe40007f5e0ff */
[-C--:B------:R-:W-:Y:S02]  /*2730*/  LEA.HI.X.SX32 R23, R26, R2.reuse, 0x1, P1 ;  /* 0x000000021a177211 */ /* 0x080fe400008f0eff */
[----:B------:R-:W-:Y:S01]  /*2740*/  LEA.HI.X.SX32 R21, R39, R2, 0x1, P2 ;  /* 0x0000000227157211 */ /* 0x000fe200010f0eff */
[----:B------:R-:W-:Y:S01]  /*2750*/  IMAD R39, R3, 0x2, R40 ;  /* 0x0000000203277824 */ /* 0x000fe200078e0228 */
[C---:B------:R-:W-:Y:S01]  /*2760*/  IADD3 R26, P1, PT, R27.reuse, R0, RZ ;  /* 0x000000001b1a7210 */ /* 0x040fe20007f3e0ff */
[----:B------:R-:W4:Y:S04]  /*2770*/  LDG.E.U8 R10, desc[UR8][R22.64] ;  /* 0x00000008160a7981 */ /* 0x000f28000c1e1100 */
[----:B------:R1:W4:Y:S01]  /*2780*/  LDG.E.U8 R56, desc[UR8][R20.64] ;  /* 0x0000000814387981 */ /* 0x000322000c1e1100 */
[----:B------:R-:W-:-:S02]  /*2790*/  LEA.HI.X.SX32 R27, R27, R2, 0x1, P1 ;  /* 0x000000021b1b7211 */ /* 0x000fc400008f0eff */
[----:B0-----:R-:W-:-:S03]  /*27a0*/  IADD3 R24, P1, PT, R34, R0, RZ ;  /* 0x0000000022187210 */ /* 0x001fc60007f3e0ff */
[----:B------:R0:W4:Y:S01]  /*27b0*/  LDG.E.U8 R158, desc[UR8][R26.64] ;  /* 0x000000081a9e7981 */ /* 0x000122000c1e1100 */
[----:B-1----:R-:W-:Y:S01]  /*27c0*/  IMAD R20, R3, 0x2, R39 ;  /* 0x0000000203147824 */ /* 0x002fe200078e0227 */
[----:B------:R-:W-:-:S03]  /*27d0*/  LEA.HI.X.SX32 R25, R34, R2, 0x1, P1 ;  /* 0x0000000222197211 */ /* 0x000fc600008f0eff */
[C---:B------:R-:W-:Y:S01]  /*27e0*/  IMAD R49, R3.reuse, 0x2, R20 ;  /* 0x0000000203317824 */ /* 0x040fe200078e0214 */
[CC--:B0-----:R-:W-:Y:S01]  /*27f0*/  IADD3 R26, P1, PT, R38.reuse, R0.reuse, RZ ;  /* 0x00000000261a7210 */ /* 0x0c1fe20007f3e0ff */
[----:B------:R0:W4:Y:S02]  /*2800*/  LDG.E.U8 R9, desc[UR8][R24.64] ;  /* 0x0000000818097981 */ /* 0x000124000c1e1100 */
[----:B------:R-:W-:Y:S01]  /*2810*/  IMAD R48, R3, 0x2, R49 ;  /* 0x0000000203307824 */ /* 0x000fe200078e0231 */
[----:B------:R-:W-:Y:S02]  /*2820*/  IADD3 R22, P2, PT, R45, R0, RZ ;  /* 0x000000002d167210 */ /* 0x000fe40007f5e0ff */
[-C--:B------:R-:W-:Y:S01]  /*2830*/  LEA.HI.X.SX32 R27, R38, R2.reuse, 0x1, P1 ;  /* 0x00000002261b7211 */ /* 0x080fe200008f0eff */
[----:B------:R-:W-:Y:S01]  /*2840*/  IMAD R38, R3, 0x2, R48 ;  /* 0x0000000203267824 */ /* 0x000fe200078e0230 */
[----:B------:R-:W-:-:S03]  /*2850*/  LEA.HI.X.SX32 R23, R45, R2, 0x1, P2 ;  /* 0x000000022d177211 */ /* 0x000fc600010f0eff */
[C---:B------:R-:W-:Y:S01]  /*2860*/  IMAD R34, R3.reuse, 0x4, R38 ;  /* 0x0000000403227824 */ /* 0x040fe200078e0226 */
[C---:B0-----:R-:W-:Y:S01]  /*2870*/  IADD3 R24, P1, PT, R30.reuse, R0, RZ ;  /* 0x000000001e187210 */ /* 0x041fe20007f3e0ff */
[----:B------:R0:W4:Y:S03]  /*2880*/  LDG.E.U8 R55, desc[UR8][R22.64] ;  /* 0x0000000816377981 */ /* 0x000126000c1e1100 */
[----:B------:R-:W-:Y:S01]  /*2890*/  LEA.HI.X.SX32 R25, R30, R2, 0x1, P1 ;  /* 0x000000021e197211 */ /* 0x000fe200008f0eff */
[----:B------:R-:W-:Y:S01]  /*28a0*/  IMAD R30, R3, 0x2, R34 ;  /* 0x00000002031e7824 */ /* 0x000fe200078e0222 */
[----:B------:R1:W4:Y:S01]  /*28b0*/  LDG.E.U8 R157, desc[UR8][R26.64] ;  /* 0x000000081a9d7981 */ /* 0x000322000c1e1100 */
[----:B0-----:R-:W-:-:S04]  /*28c0*/  IADD3 R22, P2, PT, R31, R0, RZ ;  /* 0x000000001f167210 */ /* 0x001fc80007f5e0ff */
[----:B------:R-:W-:Y:S01]  /*28d0*/  LEA.HI.X.SX32 R23, R31, R2, 0x1, P2 ;  /* 0x000000021f177211 */ /* 0x000fe200010f0eff */
[----:B------:R-:W-:Y:S01]  /*28e0*/  IMAD R31, R3, 0x2, R30 ;  /* 0x00000002031f7824 */ /* 0x000fe200078e021e */
[----:B-1----:R-:W-:Y:S01]  /*28f0*/  IADD3 R26, P1, PT, R37, R0, RZ ;  /* 0x00000000251a7210 */ /* 0x002fe20007f3e0ff */
[----:B------:R0:W-:Y:S02]  /*2900*/  STL [R1+0x10], R8 ;  /* 0x0000100801007387 */ /* 0x0001e40000100800 */
[----:B------:R-:W-:Y:S01]  /*2910*/  IMAD R21, R3, 0x2, R31 ;  /* 0x0000000203157824 */ /* 0x000fe200078e021f */
[----:B------:R-:W-:Y:S01]  /*2920*/  LEA.HI.X.SX32 R27, R37, R2, 0x1, P1 ;  /* 0x00000002251b7211 */ /* 0x000fe200008f0eff */
[----:B------:R-:W4:Y:S02]  /*2930*/  LDG.E.U8 R54, desc[UR8][R22.64] ;  /* 0x0000000816367981 */ /* 0x000f24000c1e1100 */
[----:B------:R-:W-:Y:S02]  /*2940*/  IMAD R47, R3, 0x2, R21 ;  /* 0x00000002032f7824 */ /* 0x000fe400078e0215 */
[----:B------:R-:W4:Y:S04]  /*2950*/  LDG.E.U8 R156, desc[UR8][R26.64] ;  /* 0x000000081a9c7981 */ /* 0x000f28000c1e1100 */
[----:B0-----:R0:W4:Y:S02]  /*2960*/  LDG.E.U8 R8, desc[UR8][R24.64] ;  /* 0x0000000818087981 */ /* 0x001124000c1e1100 */
[----:B0-----:R-:W-:-:S04]  /*2970*/  IADD3 R24, P1, PT, R35, R0, RZ ;  /* 0x0000000023187210 */ /* 0x001fc80007f3e0ff */
[----:B------:R-:W-:Y:S01]  /*2980*/  LEA.HI.X.SX32 R25, R35, R2, 0x1, P1 ;  /* 0x0000000223197211 */ /* 0x000fe200008f0eff */
        /* <DEDUP_REMOVED lines=9> */
[C---:B------:R-:W-:Y:S01]  /*2a20*/  IMAD R37, R3.reuse, 0x2, R36 ;  /* 0x0000000203257824 */ /* 0x040fe200078e0224 */
[C---:B------:R-:W-:Y:S01]  /*2a30*/  IADD3 R26, P1, PT, R32.reuse, R0, RZ ;  /* 0x00000000201a7210 */ /* 0x040fe20007f3e0ff */
[----:B--2---:R1:W-:Y:S02]  /*2a40*/  STL [R1+0xac], R7 ;  /* 0x0000ac0701007387 */ /* 0x0043e40000100800 */
[C---:B0-----:R-:W-:Y:S01]  /*2a50*/  IMAD R22, R3.reuse, 0x2, R37 ;  /* 0x0000000203167824 */ /* 0x041fe200078e0225 */
[----:B------:R-:W-:Y:S01]  /*2a60*/  LEA.HI.X.SX32 R27, R32, R2, 0x1, P1 ;  /* 0x00000002201b7211 */ /* 0x000fe200008f0eff */
[----:B------:R-:W2:Y:S02]  /*2a70*/  LDG.E.U8 R154, desc[UR8][R154.64] ;  /* 0x000000089a9a7981 */ /* 0x000ea4000c1e1100 */
[C---:B------:R-:W-:Y:S02]  /*2a80*/  IMAD R32, R3.reuse, 0x2, R22 ;  /* 0x0000000203207824 */ /* 0x040fe400078e0216 */
[----:B-1----:R0:W2:Y:S02]  /*2a90*/  LDG.E.U8 R7, desc[UR8][R24.64] ;  /* 0x0000000818077981 */ /* 0x0020a4000c1e1100 */
[----:B------:R-:W-:Y:S01]  /*2aa0*/  IMAD R33, R3, 0x2, R32 ;  /* 0x0000000203217824 */ /* 0x000fe200078e0220 */
[----:B0-----:R-:W-:-:S03]  /*2ab0*/  IADD3 R24, P2, PT, R28, R0, RZ ;  /* 0x000000001c187210 */ /* 0x001fc60007f5e0ff */
[----:B------:R-:W-:Y:S01]  /*2ac0*/  IMAD R82, R3, 0x2, R33 ;  /* 0x0000000203527824 */ /* 0x000fe200078e0221 */
[----:B------:R-:W-:Y:S02]  /*2ad0*/  LEA.HI.X.SX32 R25, R28, R2, 0x1, P2 ;  /* 0x000000021c197211 */ /* 0x000fe400010f0eff */
[----:B------:R-:W-:Y:S01]  /*2ae0*/  IADD3 R28, P1, PT, R29, R0, RZ ;  /* 0x000000001d1c7210 */ /* 0x000fe20007f3e0ff */
[----:B------:R0:W-:Y:S01]  /*2af0*/  STL [R1+0x8], R6 ;  /* 0x0000080601007387 */ /* 0x0001e20000100800 */
[----:B------:R-:W-:Y:S02]  /*2b00*/  IMAD R80, R3, 0x4, R82 ;  /* 0x0000000403507824 */ /* 0x000fe400078e0252 */
[----:B------:R-:W-:Y:S01]  /*2b10*/  LEA.HI.X.SX32 R29, R29, R2, 0x1, P1 ;  /* 0x000000021d1d7211 */ /* 0x000fe200008f0eff */
[----:B------:R1:W2:Y:S04]  /*2b20*/  LDG.E.U8 R52, desc[UR8][R24.64] ;  /* 0x0000000818347981 */ /* 0x0002a8000c1e1100 */
[----:B------:R-:W2:Y:S04]  /*2b30*/  LDG.E.U8 R153, desc[UR8][R28.64] ;  /* 0x000000081c997981 */ /* 0x000ea8000c1e1100 */
[----:B0-----:R0:W2:Y:S01]  /*2b40*/  LDG.E.U8 R6, desc[UR8][R26.64] ;  /* 0x000000081a067981 */ /* 0x0010a2000c1e1100 */
[----:B-1----:R-:W-:-:S02]  /*2b50*/  IADD3 R24, P2, PT, R50, R0, RZ ;  /* 0x0000000032187210 */ /* 0x002fc40007f5e0ff */
[----:B0-----:R-:W-:-:S04]  /*2b60*/  IADD3 R26, P1, PT, R44, R0, RZ ;  /* 0x000000002c1a7210 */ /* 0x001fc80007f3e0ff */
[-C--:B------:R-:W-:Y:S01]  /*2b70*/  LEA.HI.X.SX32 R27, R44, R2.reuse, 0x1, P1 ;  /* 0x000000022c1b7211 */ /* 0x080fe200008f0eff */
[----:B------:R-:W-:Y:S01]  /*2b80*/  IMAD R44, R3, 0x2, R80 ;  /* 0x00000002032c7824 */ /* 0x000fe200078e0250 */
[----:B------:R-:W-:-:S03]  /*2b90*/  LEA.HI.X.SX32 R25, R50, R2, 0x1, P2 ;  /* 0x0000000232197211 */ /* 0x000fc600010f0eff */
[----:B------:R-:W-:Y:S01]  /*2ba0*/  IMAD R81, R3, 0x2, R44 ;  /* 0x0000000203517824 */ /* 0x000fe200078e022c */
[----:B------:R-:W-:Y:S01]  /*2bb0*/  IADD3 R28, P1, PT, R43, R0, RZ ;  /* 0x000000002b1c7210 */ /* 0x000fe20007f3e0ff */
[----:B------:R0:W2:Y:S02]  /*2bc0*/  LDG.E.U8 R51, desc[UR8][R24.64] ;  /* 0x0000000818337981 */ /* 0x0000a4000c1e1100 */
[----:B------:R-:W-:Y:S01]  /*2bd0*/  IMAD R23, R3, 0x2, R81 ;  /* 0x0000000203177824 */ /* 0x000fe200078e0251 */
[----:B------:R-:W-:Y:S01]  /*2be0*/  LEA.HI.X.SX32 R29, R43, R2, 0x1, P1 ;  /* 0x000000022b1d7211 */ /* 0x000fe200008f0eff */
[----:B---3--:R1:W-:Y:S02]  /*2bf0*/  STL [R1+0xa8], R5 ;  /* 0x0000a80501007387 */ /* 0x0083e40000100800 */
[----:B------:R-:W-:Y:S02]  /*2c00*/  IMAD R43, R3, 0x2, R23 ;  /* 0x00000002032b7824 */ /* 0x000fe400078e0217 */
[----:B------:R-:W3:Y:S01]  /*2c10*/  LDG.E.U8 R152, desc[UR8][R28.64] ;  /* 0x000000081c987981 */ /* 0x000ee2000c1e1100 */
[----:B0-----:R-:W-:-:S03]  /*2c20*/  IADD3 R24, P2, PT, R42, R0, RZ ;  /* 0x000000002a187210 */ /* 0x001fc60007f5e0ff */
[----:B-1----:R0:W2:Y:S01]  /*2c30*/  LDG.E.U8 R5, desc[UR8][R26.64] ;  /* 0x000000081a057981 */ /* 0x0020a2000c1e1100 */
[----:B------:R-:W-:Y:S01]  /*2c40*/  LEA.HI.X.SX32 R25, R42, R2, 0x1, P2 ;  /* 0x000000022a197211 */ /* 0x000fe200010f0eff */
[----:B------:R-:W-:-:S04]  /*2c50*/  IMAD R42, R3, 0x2, R43 ;  /* 0x00000002032a7824 */ /* 0x000fc800078e022b */
[----:B------:R1:W2:Y:S01]  /*2c60*/  LDG.E.U8 R50, desc[UR8][R24.64] ;  /* 0x0000000818327981 */ /* 0x0002a2000c1e1100 */
[----:B0-----:R-:W-:-:S04]  /*2c70*/  IADD3 R26, P1, PT, R41, R0, RZ ;  /* 0x00000000291a7210 */ /* 0x001fc80007f3e0ff */
[----:B------:R-:W-:Y:S02]  /*2c80*/  LEA.HI.X.SX32 R27, R41, R2, 0x1, P1 ;  /* 0x00000002291b7211 */ /* 0x000fe400008f0eff */
[C---:B------:R-:W-:Y:S01]  /*2c90*/  IADD3 R28, P1, PT, R40.reuse, R0, RZ ;  /* 0x00000000281c7210 */ /* 0x040fe20007f3e0ff */
[C---:B------:R-:W-:Y:S01]  /*2ca0*/  IMAD R41, R3.reuse, 0x2, R42 ;  /* 0x0000000203297824 */ /* 0x040fe200078e022a */
[----:B----4-:R0:W-:Y:S02]  /*2cb0*/  STL [R1+0x4], R4 ;  /* 0x0000040401007387 */ /* 0x0101e40000100800 */
[----:B------:R-:W-:Y:S01]  /*2cc0*/  LEA.HI.X.SX32 R29, R40, R2, 0x1, P1 ;  /* 0x00000002281d7211 */ /* 0x000fe200008f0eff */
[----:B------:R-:W-:Y:S01]  /*2cd0*/  IMAD R40, R3, 0x4, R41 ;  /* 0x0000000403287824 */ /* 0x000fe200078e0229 */
[----:B-1----:R-:W-:-:S03]  /*2ce0*/  IADD3 R24, P2, PT, R49, R0, RZ ;  /* 0x0000000031187210 */ /* 0x002fc60007f5e0ff */
[----:B------:R-:W4:Y:S04]  /*2cf0*/  LDG.E.U8 R151, desc[UR8][R28.64] ;  /* 0x000000081c977981 */ /* 0x000f28000c1e1100 */
[----:B0-----:R0:W2:Y:S01]  /*2d00*/  LDG.E.U8 R4, desc[UR8][R26.64] ;  /* 0x000000081a047981 */ /* 0x0010a2000c1e1100 */
[----:B------:R-:W-:-:S05]  /*2d10*/  LEA.HI.X.SX32 R25, R49, R2, 0x1, P2 ;  /* 0x0000000231197211 */ /* 0x000fca00010f0eff */
[----:B------:R1:W2:Y:S01]  /*2d20*/  LDG.E.U8 R49, desc[UR8][R24.64] ;  /* 0x0000000818317981 */ /* 0x0002a2000c1e1100 */
[----:B0-----:R-:W-:-:S04]  /*2d30*/  IADD3 R26, P1, PT, R39, R0, RZ ;  /* 0x00000000271a7210 */ /* 0x001fc80007f3e0ff */
[----:B------:R-:W-:Y:S01]  /*2d40*/  LEA.HI.X.SX32 R27, R39, R2, 0x1, P1 ;  /* 0x00000002271b7211 */ /* 0x000fe200008f0eff */
[----:B------:R-:W-:Y:S01]  /*2d50*/  IMAD R39, R3, 0x2, R40 ;  /* 0x0000000203277824 */ /* 0x000fe200078e0228 */
[----:B------:R-:W-:-:S03]  /*2d60*/  IADD3 R28, P1, PT, R48, R0, RZ ;  /* 0x00000000301c7210 */ /* 0x000fc60007f3e0ff */
[C---:B------:R-:W-:Y:S01]  /*2d70*/  IMAD R93, R3.reuse, 0x2, R39 ;  /* 0x00000002035d7824 */ /* 0x040fe200078e0227 */
[----:B------:R-:W-:Y:S01]  /*2d80*/  LEA.HI.X.SX32 R29, R48, R2, 0x1, P1 ;  /* 0x00000002301d7211 */ /* 0x000fe200008f0eff */
[----:B------:R0:W2:Y:S01]  /*2d90*/  LDG.E.U8 R165, desc[UR8][R26.64] ;  /* 0x000000081aa57981 */ /* 0x0000a2000c1e1100 */
[C---:B------:R-:W-:Y:S01]  /*2da0*/  IADD3 R160, P1, PT, R38.reuse, R0, RZ ;  /* 0x0000000026a07210 */ /* 0x040fe20007f3e0ff */
[C---:B-1----:R-:W-:Y:S02]  /*2db0*/  IMAD R24, R3.reuse, 0x2, R93 ;  /* 0x0000000203187824 */ /* 0x042fe400078e025d */
[----:B------:R1:W2:Y:S01]  /*2dc0*/  LDG.E.U8 R150, desc[UR8][R28.64] ;  /* 0x000000081c967981 */ /* 0x0002a2000c1e1100 */
[----:B------:R-:W-:Y:S01]  /*2dd0*/  LEA.HI.X.SX32 R161, R38, R2, 0x1, P1 ;  /* 0x0000000226a17211 */ /* 0x000fe200008f0eff */
[----:B------:R-:W-:-:S04]  /*2de0*/  IMAD R38, R3, 0x2, R24 ;  /* 0x0000000203267824 */ /* 0x000fc800078e0218 */
[C---:B------:R-:W-:Y:S01]  /*2df0*/  IMAD R94, R3.reuse, 0x2, R38 ;  /* 0x00000002035e7824 */ /* 0x040fe200078e0226 */
[C---:B0-----:R-:W-:Y:S01]  /*2e00*/  IADD3 R26, P2, PT, R34.reuse, R0, RZ ;  /* 0x00000000221a7210 */ /* 0x041fe20007f5e0ff */
[----:B------:R-:W2:Y:S02]  /*2e10*/  LDG.E.U8 R160, desc[UR8][R160.64] ;  /* 0x00000008a0a07981 */ /* 0x000ea4000c1e1100 */
[C---:B------:R-:W-:Y:S01]  /*2e20*/  IMAD R111, R3.reuse, 0x2, R94 ;  /* 0x00000002036f7824 */ /* 0x040fe200078e025e */
[----:B------:R-:W-:Y:S02]  /*2e30*/  LEA.HI.X.SX32 R27, R34, R2, 0x1, P2 ;  /* 0x00000002221b7211 */ /* 0x000fe400010f0eff */
[C---:B-1----:R-:W-:Y:S01]  /*2e40*/  IADD3 R28, P1, PT, R30.reuse, R0, RZ ;  /* 0x000000001e1c7210 */ /* 0x042fe20007f3e0ff */
[C---:B------:R-:W-:Y:S02]  /*2e50*/  IMAD R34, R3.reuse, 0x4, R111 ;  /* 0x0000000403227824 */ /* 0x040fe400078e026f */
[----:B------:R0:W2:Y:S01]  /*2e60*/  LDG.E.U8 R48, desc[UR8][R26.64] ;  /* 0x000000081a307981 */ /* 0x0000a2000c1e1100 */
[----:B------:R-:W-:Y:S01]  /*2e70*/  LEA.HI.X.SX32 R29, R30, R2, 0x1, P1 ;  /* 0x000000021e1d7211 */ /* 0x000fe200008f0eff */
[----:B------:R-:W-:Y:S01]  /*2e80*/  IMAD R86, R3, 0x2, R34 ;  /* 0x0000000203567824 */ /* 0x000fe200078e0222 */
[----:B------:R-:W-:-:S03]  /*2e90*/  IADD3 R30, P1, PT, R31, R0, RZ ;  /* 0x000000001f1e7210 */ /* 0x000fc60007f3e0ff */
[----:B------:R-:W-:Y:S01]  /*2ea0*/  IMAD R112, R3, 0x2, R86 ;  /* 0x0000000203707824 */ /* 0x000fe200078e0256 */
[----:B------:R-:W-:Y:S01]  /*2eb0*/  LEA.HI.X.SX32 R31, R31, R2, 0x1, P1 ;  /* 0x000000021f1f7211 */ /* 0x000fe200008f0eff */
[----:B------:R1:W2:Y:S02]  /*2ec0*/  LDG.E.U8 R147, desc[UR8][R28.64] ;  /* 0x000000081c937981 */ /* 0x0002a4000c1e1100 */
[----:B------:R-:W-:Y:S01]  /*2ed0*/  IMAD R25, R3, 0x2, R112 ;  /* 0x0000000203197824 */ /* 0x000fe200078e0270 */
[-C--:B0-----:R-:W-:Y:S01]  /*2ee0*/  IADD3 R26, P2, PT, R47, R0.reuse, RZ ;  /* 0x000000002f1a7210 */ /* 0x081fe20007f5e0ff */
[----:B------:R-:W2:Y:S01]  /*2ef0*/  LDG.E.U8 R155, desc[UR8][R30.64] ;  /* 0x000000081e9b7981 */ /* 0x000ea2000c1e1100 */
[----:B-1----:R-:W-:-:S04]  /*2f00*/  IADD3 R28, P1, PT, R35, R0, RZ ;  /* 0x00000000231c7210 */ /* 0x002fc80007f3e0ff */
[----:B------:R-:W-:Y:S01]  /*2f10*/  LEA.HI.X.SX32 R29, R35, R2, 0x1, P1 ;  /* 0x00000002231d7211 */ /* 0x000fe200008f0eff */
[----:B------:R-:W-:Y:S01]  /*2f20*/  IMAD R35, R3, 0x2, R25 ;  /* 0x0000000203237824 */ /* 0x000fe200078e0219 */
[----:B------:R-:W-:-:S03]  /*2f30*/  IADD3 R148, P1, PT, R46, R0, RZ ;  /* 0x000000002e947210 */ /* 0x000fc60007f3e0ff */
[C---:B------:R-:W-:Y:S01]  /*2f40*/  IMAD R87, R3.reuse, 0x2, R35 ;  /* 0x0000000203577824 */ /* 0x040fe200078e0223 */
[----:B------:R-:W-:Y:S01]  /*2f50*/  LEA.HI.X.SX32 R149, R46, R2, 0x1, P1 ;  /* 0x000000022e957211 */ /* 0x000fe200008f0eff */
[----:B------:R-:W2:Y:S01]  /*2f60*/  LDG.E.U8 R146, desc[UR8][R28.64] ;  /* 0x000000081c927981 */ /* 0x000ea2000c1e1100 */
[C---:B------:R-:W-:Y:S01]  /*2f70*/  IADD3 R144, P1, PT, R36.reuse, R0, RZ ;  /* 0x0000000024907210 */ /* 0x040fe20007f3e0ff */
[----:B------:R-:W-:Y:S01]  /*2f80*/  IMAD R108, R3, 0x2, R87 ;  /* 0x00000002036c7824 */ /* 0x000fe200078e0257 */
[-C--:B------:R-:W-:Y:S01]  /*2f90*/  LEA.HI.X.SX32 R27, R47, R2.reuse, 0x1, P2 ;  /* 0x000000022f1b7211 */ /* 0x080fe200010f0eff */
[----:B------:R-:W2:Y:S01]  /*2fa0*/  LDG.E.U8 R148, desc[UR8][R148.64] ;  /* 0x0000000894947981 */ /* 0x000ea2000c1e1100 */
[----:B------:R-:W-:Y:S01]  /*2fb0*/  LEA.HI.X.SX32 R145, R36, R2, 0x1, P1 ;  /* 0x0000000224917211 */ /* 0x000fe200008f0eff */
[C---:B------:R-:W-:Y:S02]  /*2fc0*/  IMAD R36, R3.reuse, 0x4, R108 ;  /* 0x0000000403247824 */ /* 0x040fe400078e026c */
[----:B------:R0:W2:Y:S02]  /*2fd0*/  LDG.E.U8 R47, desc[UR8][R26.64] ;  /* 0x000000081a2f7981 */ /* 0x0000a4000c1e1100 */
[----:B------:R-:W-:Y:S01]  /*2fe0*/  IMAD R103, R3, 0x2, R36 ;  /* 0x0000000203677824 */ /* 0x000fe200078e0224 */
[-C--:B------:R-:W-:Y:S01]  /*2ff0*/  IADD3 R140, P1, PT, R37, R0.reuse, RZ ;  /* 0x00000000258c7210 */ /* 0x080fe20007f3e0ff */
[----:B------:R-:W2:Y:S01]  /*3000*/  LDG.E.U8 R144, desc[UR8][R144.64] ;  /* 0x0000000890907981 */ /* 0x000ea2000c1e1100 */
[----:B0-----:R-:W-:Y:S01]  /*3010*/  IADD3 R26, P2, PT, R45, R0, RZ ;  /* 0x000000002d1a7210 */ /* 0x001fe20007f5e0ff */
[----:B------:R-:W-:-:S03]  /*3020*/  IMAD R109, R3, 0x2, R103 ;  /* 0x00000002036d7824 */ /* 0x000fc600078e0267 */
[----:B------:R-:W-:Y:S02]  /*3030*/  LEA.HI.X.SX32 R27, R45, R2, 0x1, P2 ;  /* 0x000000022d1b7211 */ /* 0x000fe400010f0eff */
[----:B------:R-:W-:-:S03]  /*3040*/  IADD3 R28, P2, PT, R32, R0, RZ ;  /* 0x00000000201c7210 */ /* 0x000fc60007f5e0ff */
[----:B------:R0:W2:Y:S01]  /*3050*/  LDG.E.U8 R46, desc[UR8][R26.64] ;  /* 0x000000081a2e7981 */ /* 0x0000a2000c1e1100 */
[-C--:B------:R-:W-:Y:S02]  /*3060*/  LEA.HI.X.SX32 R141, R37, R2.reuse, 0x1, P1 ;  /* 0x00000002258d7211 */ /* 0x080fe400008f0eff */
[----:B------:R-:W-:Y:S01]  /*3070*/  LEA.HI.X.SX32 R29, R32, R2, 0x1, P2 ;  /* 0x00000002201d7211 */ /* 0x000fe200010f0eff */
[----:B0-----:R-:W-:-:S04]  /*3080*/  IMAD R26, R3, 0x2, R109 ;  /* 0x00000002031a7824 */ /* 0x001fc800078e026d */
[----:B------:R0:W2:Y:S01]  /*3090*/  LDG.E.U8 R45, desc[UR8][R28.64] ;  /* 0x000000081c2d7981 */ /* 0x0000a2000c1e1100 */
[C---:B------:R-:W-:Y:S01]  /*30a0*/  IMAD R37, R3.reuse, 0x2, R26 ;  /* 0x0000000203257824 */ /* 0x040fe200078e021a */
[----:B------:R-:W1:Y:S03]  /*30b0*/  S2R R149, SR_TID.X ;  /* 0x0000000000957919 */ /* 0x000e660000002100 */
[----:B------:R-:W-:Y:S01]  /*30c0*/  IMAD R106, R3, 0x2, R37 ;  /* 0x00000002036a7824 */ /* 0x000fe200078e0225 */
[-C--:B------:R-:W-:Y:S01]  /*30d0*/  IADD3 R32, P1, PT, R33, R0.reuse, RZ ;  /* 0x0000000021207210 */ /* 0x080fe20007f3e0ff */
[----:B------:R0:W2:Y:S02]  /*30e0*/  LDG.E.U8 R140, desc[UR8][R140.64] ;  /* 0x000000088c8c7981 */ /* 0x0000a4000c1e1100 */
[----:B0-----:R-:W-:Y:S01]  /*30f0*/  IADD3 R28, P2, PT, R80, R0, RZ ;  /* 0x00000000501c7210 */ /* 0x001fe20007f5e0ff */
[----:B------:R-:W-:Y:S01]  /*3100*/  IMAD R107, R3, 0x2, R106 ;  /* 0x00000002036b7824 */ /* 0x000fe200078e026a */
[----:B------:R-:W-:-:S02]  /*3110*/  LEA.HI.X.SX32 R33, R33, R2, 0x1, P1 ;  /* 0x0000000221217211 */ /* 0x000fc400008f0eff */
[----:B------:R-:W-:Y:S01]  /*3120*/  LEA.HI.X.SX32 R29, R80, R2, 0x1, P2 ;  /* 0x00000002501d7211 */ /* 0x000fe200010f0eff */
[C---:B------:R-:W-:Y:S01]  /*3130*/  IMAD R80, R3.reuse, 0x4, R107 ;  /* 0x0000000403507824 */ /* 0x040fe200078e026b */
[C---:B------:R-:W-:Y:S01]  /*3140*/  IADD3 R30, P1, PT, R82.reuse, R0, RZ ;  /* 0x00000000521e7210 */ /* 0x040fe20007f3e0ff */
[----:B------:R-:W2:Y:S02]  /*3150*/  LDG.E.U8 R137, desc[UR8][R32.64] ;  /* 0x0000000820897981 */ /* 0x000ea4000c1e1100 */
[C---:B------:R-:W-:Y:S01]  /*3160*/  IMAD R113, R3.reuse, 0x2, R80 ;  /* 0x0000000203717824 */ /* 0x040fe200078e0250 */
[----:B------:R-:W-:Y:S01]  /*3170*/  LEA.HI.X.SX32 R31, R82, R2, 0x1, P1 ;  /* 0x00000002521f7211 */ /* 0x000fe200008f0eff */
[----:B------:R-:W0:Y:S01]  /*3180*/  LDC R141, c[0x0][0x3b8] ;  /* 0x0000ee00ff8d7b82 */ /* 0x000e220000000800 */
[C---:B------:R-:W-:Y:S01]  /*3190*/  IADD3 R130, P1, PT, R44.reuse, R0, RZ ;  /* 0x000000002c827210 */ /* 0x040fe20007f3e0ff */
[C---:B------:R-:W-:Y:S02]  /*31a0*/  IMAD R104, R3.reuse, 0x2, R113 ;  /* 0x0000000203687824 */ /* 0x040fe400078e0271 */
[----:B------:R1:W2:Y:S01]  /*31b0*/  LDG.E.U8 R135, desc[UR8][R30.64] ;  /* 0x000000081e877981 */ /* 0x0002a2000c1e1100 */
[----:B------:R-:W-:Y:S01]  /*31c0*/  LEA.HI.X.SX32 R131, R44, R2, 0x1, P1 ;  /* 0x000000022c837211 */ /* 0x000fe200008f0eff */
[----:B------:R-:W-:-:S02]  /*31d0*/  IMAD R27, R3, 0x2, R104 ;  /* 0x00000002031b7824 */ /* 0x000fc400078e0268 */
[----:B------:R1:W2:Y:S04]  /*31e0*/  LDG.E.U8 R44, desc[UR8][R28.64] ;  /* 0x000000081c2c7981 */ /* 0x0002a8000c1e1100 */
[----:B------:R1:W2:Y:S02]  /*31f0*/  LDG.E.U8 R130, desc[UR8][R130.64] ;  /* 0x0000000882827981 */ /* 0x0002a4000c1e1100 */
[----:B-1----:R-:W-:-:S04]  /*3200*/  IADD3 R30, P1, PT, R81, R0, RZ ;  /* 0x00000000511e7210 */ /* 0x002fc80007f3e0ff */
[----:B------:R-:W-:Y:S01]  /*3210*/  LEA.HI.X.SX32 R31, R81, R2, 0x1, P1 ;  /* 0x00000002511f7211 */ /* 0x000fe200008f0eff */
[----:B------:R-:W-:Y:S01]  /*3220*/  IMAD R81, R3, 0x2, R27 ;  /* 0x0000000203517824 */ /* 0x000fe200078e021b */
[----:B------:R-:W-:Y:S01]  /*3230*/  IADD3 R28, P2, PT, R43, R0, RZ ;  /* 0x000000002b1c7210 */ /* 0x000fe20007f5e0ff */
[----:B------:R-:W1:Y:S02]  /*3240*/  LDC R131, c[0x0][0x3b8] ;  /* 0x0000ee00ff837b82 */ /* 0x000e640000000800 */
[----:B------:R-:W-:Y:S01]  /*3250*/  IMAD R115, R3, 0x2, R81 ;  /* 0x0000000203737824 */ /* 0x000fe200078e0251 */
[----:B------:R-:W-:Y:S01]  /*3260*/  LEA.HI.X.SX32 R29, R43, R2, 0x1, P2 ;  /* 0x000000022b1d7211 */ /* 0x000fe200010f0eff */
[----:B------:R-:W2:Y:S02]  /*3270*/  LDG.E.U8 R129, desc[UR8][R30.64] ;  /* 0x000000081e817981 */ /* 0x000ea4000c1e1100 */
[C---:B------:R-:W-:Y:S01]  /*3280*/  IMAD R105, R3.reuse, 0x2, R115 ;  /* 0x0000000203697824 */ /* 0x040fe200078e0273 */
[C---:B------:R-:W-:Y:S01]  /*3290*/  IADD3 R120, P1, PT, R42.reuse, R0, RZ ;  /* 0x000000002a787210 */ /* 0x040fe20007f3e0ff */
[----:B------:R0:W2:Y:S02]  /*32a0*/  LDG.E.U8 R43, desc[UR8][R28.64] ;  /* 0x000000081c2b7981 */ /* 0x0000a4000c1e1100 */
[----:B------:R-:W-:Y:S01]  /*32b0*/  IMAD R83, R3, 0x4, R105 ;  /* 0x0000000403537824 */ /* 0x000fe200078e0269 */
[----:B------:R-:W-:-:S02]  /*32c0*/  LEA.HI.X.SX32 R121, R42, R2, 0x1, P1 ;  /* 0x000000022a797211 */ /* 0x000fc400008f0eff */
[-C--:B------:R-:W-:Y:S01]  /*32d0*/  IADD3 R126, P1, PT, R41, R0.reuse, RZ ;  /* 0x00000000297e7210 */ /* 0x080fe20007f3e0ff */
[C---:B------:R-:W-:Y:S02]  /*32e0*/  IMAD R117, R3.reuse, 0x2, R83 ;  /* 0x0000000203757824 */ /* 0x040fe400078e0253 */
[----:B------:R-:W2:Y:S01]  /*32f0*/  LDG.E.U8 R120, desc[UR8][R120.64] ;  /* 0x0000000878787981 */ /* 0x000ea2000c1e1100 */
[----:B0-----:R-:W-:Y:S01]  /*3300*/  IADD3 R28, P2, PT, R40, R0, RZ ;  /* 0x00000000281c7210 */ /* 0x001fe20007f5e0ff */
[----:B------:R-:W-:-:S03]  /*3310*/  IMAD R101, R3, 0x2, R117 ;  /* 0x0000000203657824 */ /* 0x000fc600078e0275 */
[-C--:B------:R-:W-:Y:S02]  /*3320*/  LEA.HI.X.SX32 R29, R40, R2.reuse, 0x1, P2 ;  /* 0x00000002281d7211 */ /* 0x080fe400010f0eff */
[----:B------:R-:W-:Y:S02]  /*3330*/  LEA.HI.X.SX32 R127, R41, R2, 0x1, P1 ;  /* 0x00000002297f7211 */ /* 0x000fe400008f0eff */
[C---:B------:R-:W-:Y:S01]  /*3340*/  IADD3 R118, P1, PT, R39.reuse, R0, RZ ;  /* 0x0000000027767210 */ /* 0x040fe20007f3e0ff */
[----:B------:R0:W2:Y:S03]  /*3350*/  LDG.E.U8 R42, desc[UR8][R28.64] ;  /* 0x000000081c2a7981 */ /* 0x0000a6000c1e1100 */
[----:B------:R-:W-:Y:S01]  /*3360*/  LEA.HI.X.SX32 R119, R39, R2, 0x1, P1 ;  /* 0x0000000227777211 */ /* 0x000fe200008f0eff */
[----:B------:R-:W2:Y:S04]  /*3370*/  LDG.E.U8 R126, desc[UR8][R126.64] ;  /* 0x000000087e7e7981 */ /* 0x000ea8000c1e1100 */
[----:B------:R1:W2:Y:S01]  /*3380*/  LDG.E.U8 R118, desc[UR8][R118.64] ;  /* 0x0000000876767981 */ /* 0x0002a2000c1e1100 */
[C---:B0-----:R-:W-:Y:S01]  /*3390*/  IMAD R28, R3.reuse, 0x2, R101 ;  /* 0x00000002031c7824 */ /* 0x041fe200078e0265 */
[----:B------:R-:W0:Y:S03]  /*33a0*/  LDC R29, c[0x0][0x3b8] ;  /* 0x0000ee00ff1d7b82 */ /* 0x000e260000000800 */
[----:B------:R-:W-:-:S04]  /*33b0*/  IMAD R84, R3, 0x2, R28 ;  /* 0x0000000203547824 */ /* 0x000fc800078e021c */
[C---:B-1----:R-:W-:Y:S01]  /*33c0*/  IMAD R119, R3.reuse, 0x2, R84 ;  /* 0x0000000203777824 */ /* 0x042fe200078e0254 */
[----:B------:R-:W-:Y:S01]  /*33d0*/  IADD3 R32, P1, PT, R38, R0, RZ ;  /* 0x0000000026207210 */ /* 0x000fe20007f3e0ff */
[----:B------:R-:W1:Y:S02]  /*33e0*/  LDC R127, c[0x0][0x3b8] ;  /* 0x0000ee00ff7f7b82 */ /* 0x000e640000000800 */
[----:B------:R-:W-:-:S04]  /*33f0*/  IMAD R102, R3, 0x2, R119 ;  /* 0x0000000203667824 */ /* 0x000fc800078e0277 */
[----:B------:R-:W-:-:S04]  /*3400*/  IMAD R85, R3, 0x4, R102 ;  /* 0x0000000403557824 */ /* 0x000fc800078e0266 */
[----:B------:R-:W-:Y:S01]  /*3410*/  IMAD R121, R3, 0x2, R85 ;  /* 0x0000000203797824 */ /* 0x000fe200078e0255 */
[----:B------:R-:W-:-:S03]  /*3420*/  LEA.HI.X.SX32 R33, R38, R2, 0x1, P1 ;  /* 0x0000000226217211 */ /* 0x000fc600008f0eff */
[----:B------:R-:W-:Y:S01]  /*3430*/  IMAD R97, R97, 0x2, R121 ;  /* 0x0000000261617824 */ /* 0x000fe200078e0279 */
[C---:B------:R-:W-:Y:S01]  /*3440*/  IADD3 R30, P1, PT, R34.reuse, R0, RZ ;  /* 0x00000000221e7210 */ /* 0x040fe20007f3e0ff */
[----:B------:R0:W2:Y:S02]  /*3450*/  LDG.E.U8 R41, desc[UR8][R32.64] ;  /* 0x0000000820297981 */ /* 0x0000a4000c1e1100 */
[----:B0-----:R-:W-:Y:S01]  /*3460*/  IMAD R29, R29, 0x2, R97 ;  /* 0x000000021d1d7824 */ /* 0x001fe200078e0261 */
[----:B------:R-:W-:Y:S02]  /*3470*/  LEA.HI.X.SX32 R31, R34, R2, 0x1, P1 ;  /* 0x00000002221f7211 */ /* 0x000fe400008f0eff */
[----:B------:R-:W0:Y:S01]  /*3480*/  LDC R34, c[0x0][0x3b8] ;  /* 0x0000ee00ff227b82 */ /* 0x000e220000000800 */
[----:B------:R-:W-:Y:S02]  /*3490*/  IMAD R89, R89, 0x2, R29 ;  /* 0x0000000259597824 */ /* 0x000fe400078e021d */
[----:B------:R1:W2:Y:S01]  /*34a0*/  LDG.E.U8 R40, desc[UR8][R30.64] ;  /* 0x000000081e287981 */ /* 0x0002a2000c1e1100 */
[----:B------:R-:W-:Y:S01]  /*34b0*/  IADD3 R32, P1, PT, R35, R0, RZ ;  /* 0x0000000023207210 */ /* 0x000fe20007f3e0ff */
[----:B------:R-:W-:-:S03]  /*34c0*/  IMAD R122, R122, 0x2, R89 ;  /* 0x000000027a7a7824 */ /* 0x000fc600078e0259 */
[----:B------:R-:W-:Y:S02]  /*34d0*/  LEA.HI.X.SX32 R33, R35, R2, 0x1, P1 ;  /* 0x0000000223217211 */ /* 0x000fe400008f0eff */
[----:B-1----:R-:W-:-:S03]  /*34e0*/  IADD3 R30, P1, PT, R36, R0, RZ ;  /* 0x00000000241e7210 */ /* 0x002fc60007f3e0ff */
[----:B------:R1:W2:Y:S01]  /*34f0*/  LDG.E.U8 R39, desc[UR8][R32.64] ;  /* 0x0000000820277981 */ /* 0x0002a2000c1e1100 */
[----:B------:R-:W-:Y:S01]  /*3500*/  IMAD R98, R98, 0x2, R122 ;  /* 0x0000000262627824 */ /* 0x000fe200078e027a */
[----:B------:R-:W-:-:S03]  /*3510*/  LEA.HI.X.SX32 R31, R36, R2, 0x1, P1 ;  /* 0x00000002241f7211 */ /* 0x000fc600008f0eff */
[----:B------:R-:W-:Y:S02]  /*3520*/  IMAD R91, R91, 0x4, R98 ;  /* 0x000000045b5b7824 */ /* 0x000fe400078e0262 */
[----:B------:R3:W2:Y:S01]  /*3530*/  LDG.E.U8 R38, desc[UR8][R30.64] ;  /* 0x000000081e267981 */ /* 0x0006a2000c1e1100 */
[----:B-1----:R-:W-:Y:S01]  /*3540*/  IADD3 R32, P1, PT, R37, R0, RZ ;  /* 0x0000000025207210 */ /* 0x002fe20007f3e0ff */
[----:B------:R-:W-:-:S03]  /*3550*/  IMAD R123, R123, 0x2, R91 ;  /* 0x000000027b7b7824 */ /* 0x000fc600078e025b */
[----:B------:R-:W-:Y:S02]  /*3560*/  LEA.HI.X.SX32 R33, R37, R2, 0x1, P1 ;  /* 0x0000000225217211 */ /* 0x000fe400008f0eff */
[C---:B---3--:R-:W-:Y:S01]  /*3570*/  IADD3 R30, P1, PT, R80.reuse, R0, RZ ;  /* 0x00000000501e7210 */ /* 0x048fe20007f3e0ff */
[----:B------:R-:W-:Y:S02]  /*3580*/  IMAD R95, R95, 0x2, R123 ;  /* 0x000000025f5f7824 */ /* 0x000fe400078e027b */
[----:B------:R1:W3:Y:S01]  /*3590*/  LDG.E.U8 R37, desc[UR8][R32.64] ;  /* 0x0000000820257981 */ /* 0x0002e2000c1e1100 */
[----:B------:R-:W-:-:S05]  /*35a0*/  LEA.HI.X.SX32 R31, R80, R2, 0x1, P1 ;  /* 0x00000002501f7211 */ /* 0x000fca00008f0eff */
[----:B------:R0:W2:Y:S01]  /*35b0*/  LDG.E.U8 R36, desc[UR8][R30.64] ;  /* 0x000000081e247981 */ /* 0x0000a2000c1e1100 */
[C---:B-1----:R-:W-:Y:S01]  /*35c0*/  IADD3 R32, P1, PT, R81.reuse, R0, RZ ;  /* 0x0000000051207210 */ /* 0x042fe20007f3e0ff */
[----:B0-----:R-:W-:Y:S01]  /*35d0*/  IMAD R30, R34, 0x2, R95 ;  /* 0x00000002221e7824 */ /* 0x001fe200078e025f */
[----:B------:R-:W0:Y:S03]  /*35e0*/  LDC R31, c[0x0][0x3b8] ;  /* 0x0000ee00ff1f7b82 */ /* 0x000e260000000800 */
[----:B------:R-:W-:Y:S01]  /*35f0*/  IMAD R92, R92, 0x2, R30 ;  /* 0x000000025c5c7824 */ /* 0x000fe200078e021e */
[----:B------:R-:W-:-:S03]  /*3600*/  LEA.HI.X.SX32 R33, R81, R2, 0x1, P1 ;  /* 0x0000000251217211 */ /* 0x000fc600008f0eff */
[----:B------:R-:W-:Y:S01]  /*3610*/  IMAD R124, R124, 0x2, R92 ;  /* 0x000000027c7c7824 */ /* 0x000fe200078e025c */
[C---:B------:R-:W-:Y:S01]  /*3620*/  IADD3 R82, P1, PT, R83.reuse, R0, RZ ;  /* 0x0000000053527210 */ /* 0x040fe20007f3e0ff */
[----:B------:R1:W2:Y:S02]  /*3630*/  LDG.E.U8 R35, desc[UR8][R32.64] ;  /* 0x0000000820237981 */ /* 0x0002a4000c1e1100 */
[----:B------:R-:W-:Y:S01]  /*3640*/  IMAD R96, R96, 0x2, R124 ;  /* 0x0000000260607824 */ /* 0x000fe200078e027c */
[----:B------:R-:W-:-:S03]  /*3650*/  LEA.HI.X.SX32 R83, R83, R2, 0x1, P1 ;  /* 0x0000000253537211 */ /* 0x000fc600008f0eff */
[----:B------:R-:W-:Y:S01]  /*3660*/  IMAD R100, R100, 0x4, R96 ;  /* 0x0000000464647824 */ /* 0x000fe200078e0260 */
[-C--:B------:R-:W-:Y:S01]  /*3670*/  IADD3 R80, P2, PT, R85, R0.reuse, RZ ;  /* 0x0000000055507210 */ /* 0x080fe20007f5e0ff */
[----:B------:R0:W2:Y:S01]  /*3680*/  LDG.E.U8 R34, desc[UR8][R82.64] ;  /* 0x0000000852227981 */ /* 0x0000a2000c1e1100 */
[----:B-1----:R-:W-:Y:S01]  /*3690*/  IADD3 R32, P1, PT, R84, R0, RZ ;  /* 0x0000000054207210 */ /* 0x002fe20007f3e0ff */
[----:B------:R-:W-:-:S03]  /*36a0*/  IMAD R125, R125, 0x2, R100 ;  /* 0x000000027d7d7824 */ /* 0x000fc600078e0264 */
[----:B------:R-:W-:Y:S02]  /*36b0*/  LEA.HI.X.SX32 R33, R84, R2, 0x1, P1 ;  /* 0x0000000254217211 */ /* 0x000fe400008f0eff */
[----:B------:R-:W-:Y:S01]  /*36c0*/  IADD3 R88, P1, PT, R89, R0, RZ ;  /* 0x0000000059587210 */ /* 0x000fe20007f3e0ff */
[----:B------:R-:W-:Y:S01]  /*36d0*/  IMAD R99, R99, 0x2, R125 ;  /* 0x0000000263637824 */ /* 0x000fe200078e027d */
[-C--:B------:R-:W-:Y:S02]  /*36e0*/  LEA.HI.X.SX32 R81, R85, R2.reuse, 0x1, P2 ;  /* 0x0000000255517211 */ /* 0x080fe400010f0eff */
[----:B------:R-:W-:Y:S01]  /*36f0*/  LEA.HI.X.SX32 R89, R89, R2, 0x1, P1 ;  /* 0x0000000259597211 */ /* 0x000fe200008f0eff */
[----:B0-----:R-:W-:Y:S01]  /*3700*/  IMAD R31, R31, 0x2, R99 ;  /* 0x000000021f1f7824 */ /* 0x001fe200078e0263 */
[-C--:B------:R-:W-:Y:S01]  /*3710*/  IADD3 R82, P1, PT, R91, R0.reuse, RZ ;  /* 0x000000005b527210 */ /* 0x080fe20007f3e0ff */
[----:B------:R-:W2:Y:S01]  /*3720*/  LDG.E.U8 R33, desc[UR8][R32.64] ;  /* 0x0000000820217981 */ /* 0x000ea2000c1e1100 */
[C---:B------:R-:W-:Y:S01]  /*3730*/  IADD3 R84, P2, PT, R92.reuse, R0, RZ ;  /* 0x000000005c547210 */ /* 0x040fe20007f5e0ff */
[----:B------:R-:W-:Y:S01]  /*3740*/  IMAD R127, R127, 0x2, R31 ;  /* 0x000000027f7f7824 */ /* 0x000fe200078e021f */
[-C--:B------:R-:W-:Y:S01]  /*3750*/  LEA.HI.X.SX32 R83, R91, R2.reuse, 0x1, P1 ;  /* 0x000000025b537211 */ /* 0x080fe200008f0eff */
[----:B------:R-:W2:Y:S01]  /*3760*/  LDG.E.U8 R88, desc[UR8][R88.64] ;  /* 0x0000000858587981 */ /* 0x000ea2000c1e1100 */
[----:B------:R-:W-:-:S03]  /*3770*/  LEA.HI.X.SX32 R85, R92, R2, 0x1, P2 ;  /* 0x000000025c557211 */ /* 0x000fc600010f0eff */
[----:B------:R0:W2:Y:S04]  /*3780*/  LDG.E.U8 R32, desc[UR8][R80.64] ;  /* 0x0000000850207981 */ /* 0x0000a8000c1e1100 */
[----:B------:R1:W2:Y:S04]  /*3790*/  LDG.E.U8 R89, desc[UR8][R82.64] ;  /* 0x0000000852597981 */ /* 0x0002a8000c1e1100 */
[----:B------:R4:W2:Y:S01]  /*37a0*/  LDG.E.U8 R91, desc[UR8][R84.64] ;  /* 0x00000008545b7981 */ /* 0x0008a2000c1e1100 */
[-C--:B0-----:R-:W-:Y:S02]  /*37b0*/  IADD3 R80, P1, PT, R100, R0.reuse, RZ ;  /* 0x0000000064507210 */ /* 0x081fe40007f3e0ff */
[----:B-1----:R-:W-:-:S02]  /*37c0*/  IADD3 R82, P2, PT, R127, R0, RZ ;  /* 0x000000007f527210 */ /* 0x002fc40007f5e0ff */
[----:B------:R-:W-:Y:S02]  /*37d0*/  LEA.HI.X.SX32 R81, R100, R2, 0x1, P1 ;  /* 0x0000000264517211 */ /* 0x000fe400008f0eff */
[----:B----4-:R-:W-:Y:S02]  /*37e0*/  IADD3 R84, P1, PT, R93, R0, RZ ;  /* 0x000000005d547210 */ /* 0x010fe40007f3e0ff */
[-C--:B------:R-:W-:Y:S01]  /*37f0*/  LEA.HI.X.SX32 R83, R127, R2.reuse, 0x1, P2 ;  /* 0x000000027f537211 */ /* 0x080fe200010f0eff */
[----:B------:R0:W4:Y:S01]  /*3800*/  LDG.E.U8 R92, desc[UR8][R80.64] ;  /* 0x00000008505c7981 */ /* 0x000122000c1e1100 */
[----:B------:R-:W-:-:S03]  /*3810*/  LEA.HI.X.SX32 R85, R93, R2, 0x1, P1 ;  /* 0x000000025d557211 */ /* 0x000fc600008f0eff */
[----:B------:R1:W2:Y:S01]  /*3820*/  LDG.E.U8 R93, desc[UR8][R82.64] ;  /* 0x00000008525d7981 */ /* 0x0002a2000c1e1100 */
[-C--:B0-----:R-:W-:Y:S02]  /*3830*/  IADD3 R80, P1, PT, R94, R0.reuse, RZ ;  /* 0x000000005e507210 */ /* 0x081fe40007f3e0ff */
[----:B-1----:R-:W-:Y:S02]  /*3840*/  IADD3 R82, P2, PT, R86, R0, RZ ;  /* 0x0000000056527210 */ /* 0x002fe40007f5e0ff */
[-C--:B------:R-:W-:Y:S02]  /*3850*/  LEA.HI.X.SX32 R81, R94, R2.reuse, 0x1, P1 ;  /* 0x000000025e517211 */ /* 0x080fe400008f0eff */
[----:B------:R-:W-:Y:S01]  /*3860*/  LEA.HI.X.SX32 R83, R86, R2, 0x1, P2 ;  /* 0x0000000256537211 */ /* 0x000fe200010f0eff */
[----:B------:R0:W2:Y:S01]  /*3870*/  LDG.E.U8 R94, desc[UR8][R84.64] ;  /* 0x00000008545e7981 */ /* 0x0000a2000c1e1100 */
[----:B------:R-:W-:-:S03]  /*3880*/  IADD3 R86, P1, PT, R87, R0, RZ ;  /* 0x0000000057567210 */ /* 0x000fc60007f3e0ff */
[----:B------:R1:W2:Y:S01]  /*3890*/  LDG.E.U8 R100, desc[UR8][R80.64] ;  /* 0x0000000850647981 */ /* 0x0002a2000c1e1100 */
[----:B------:R-:W-:Y:S02]  /*38a0*/  LEA.HI.X.SX32 R87, R87, R2, 0x1, P1 ;  /* 0x0000000257577211 */ /* 0x000fe400008f0eff */
[-C--:B0-----:R-:W-:Y:S02]  /*38b0*/  IADD3 R84, P1, PT, R106, R0.reuse, RZ ;  /* 0x000000006a547210 */ /* 0x081fe40007f3e0ff */
[----:B-1----:R-:W-:-:S04]  /*38c0*/  IADD3 R80, P2, PT, R103, R0, RZ ;  /* 0x0000000067507210 */ /* 0x002fc80007f5e0ff */
[-C--:B------:R-:W-:Y:S02]  /*38d0*/  LEA.HI.X.SX32 R81, R103, R2.reuse, 0x1, P2 ;  /* 0x0000000267517211 */ /* 0x080fe400010f0eff */
[----:B------:R0:W2:Y:S01]  /*38e0*/  LDG.E.U8 R103, desc[UR8][R82.64] ;  /* 0x0000000852677981 */ /* 0x0000a2000c1e1100 */
[----:B------:R-:W-:-:S03]  /*38f0*/  LEA.HI.X.SX32 R85, R106, R2, 0x1, P1 ;  /* 0x000000026a557211 */ /* 0x000fc600008f0eff */
[----:B------:R1:W2:Y:S04]  /*3900*/  LDG.E.U8 R110, desc[UR8][R80.64] ;  /* 0x00000008506e7981 */ /* 0x0002a8000c1e1100 */
[----:B------:R1:W2:Y:S01]  /*3910*/  LDG.E.U8 R106, desc[UR8][R86.64] ;  /* 0x00000008566a7981 */ /* 0x0002a2000c1e1100 */
[-C--:B0-----:R-:W-:Y:S02]  /*3920*/  IADD3 R82, P1, PT, R113, R0.reuse, RZ ;  /* 0x0000000071527210 */ /* 0x081fe40007f3e0ff */
[----:B-1----:R-:W-:Y:S02]  /*3930*/  IADD3 R80, P2, PT, R115, R0, RZ ;  /* 0x0000000073507210 */ /* 0x002fe40007f5e0ff */
[-C--:B------:R-:W-:Y:S02]  /*3940*/  LEA.HI.X.SX32 R83, R113, R2.reuse, 0x1, P1 ;  /* 0x0000000271537211 */ /* 0x080fe400008f0eff */
[----:B------:R0:W2:Y:S01]  /*3950*/  LDG.E.U8 R113, desc[UR8][R84.64] ;  /* 0x0000000854717981 */ /* 0x0000a2000c1e1100 */
[----:B------:R-:W-:-:S02]  /*3960*/  LEA.HI.X.SX32 R81, R115, R2, 0x1, P2 ;  /* 0x0000000273517211 */ /* 0x000fc400010f0eff */
[-C--:B------:R-:W-:Y:S01]  /*3970*/  IADD3 R86, P2, PT, R119, R0.reuse, RZ ;  /* 0x0000000077567210 */ /* 0x080fe20007f5e0ff */
[----:B------:R1:W2:Y:S01]  /*3980*/  LDG.E.U8 R115, desc[UR8][R82.64] ;  /* 0x0000000852737981 */ /* 0x0002a2000c1e1100 */
[----:B0-----:R-:W-:Y:S02]  /*3990*/  IADD3 R84, P1, PT, R117, R0, RZ ;  /* 0x0000000075547210 */ /* 0x001fe40007f3e0ff */
[-C--:B------:R-:W-:Y:S02]  /*39a0*/  LEA.HI.X.SX32 R87, R119, R2.reuse, 0x1, P2 ;  /* 0x0000000277577211 */ /* 0x080fe400010f0eff */
[----:B------:R-:W-:Y:S02]  /*39b0*/  LEA.HI.X.SX32 R85, R117, R2, 0x1, P1 ;  /* 0x0000000275557211 */ /* 0x000fe400008f0eff */
[----:B------:R0:W2:Y:S01]  /*39c0*/  LDG.E.U8 R117, desc[UR8][R80.64] ;  /* 0x0000000850757981 */ /* 0x0000a2000c1e1100 */
[----:B-1----:R-:W-:-:S03]  /*39d0*/  IADD3 R82, P2, PT, R122, R0, RZ ;  /* 0x000000007a527210 */ /* 0x002fc60007f5e0ff */
[----:B------:R1:W2:Y:S01]  /*39e0*/  LDG.E.U8 R119, desc[UR8][R84.64] ;  /* 0x0000000854777981 */ /* 0x0002a2000c1e1100 */
[----:B------:R-:W-:Y:S02]  /*39f0*/  LEA.HI.X.SX32 R83, R122, R2, 0x1, P2 ;  /* 0x000000027a537211 */ /* 0x000fe400010f0eff */
[----:B0-----:R-:W-:-:S04]  /*3a00*/  IADD3 R80, P1, PT, R121, R0, RZ ;  /* 0x0000000079507210 */ /* 0x001fc80007f3e0ff */
[----:B------:R-:W-:Y:S02]  /*3a10*/  LEA.HI.X.SX32 R81, R121, R2, 0x1, P1 ;  /* 0x0000000279517211 */ /* 0x000fe400008f0eff */
[----:B-1----:R-:W-:Y:S01]  /*3a20*/  IADD3 R84, P1, PT, R123, R0, RZ ;  /* 0x000000007b547210 */ /* 0x002fe20007f3e0ff */
[----:B------:R-:W-:Y:S01]  /*3a30*/  IMAD R131, R131, 0x2, R127 ;  /* 0x0000000283837824 */ /* 0x000fe200078e027f */
[----:B------:R-:W2:Y:S02]  /*3a40*/  LDG.E.U8 R121, desc[UR8][R86.64] ;  /* 0x0000000856797981 */ /* 0x000ea4000c1e1100 */
[----:B------:R-:W-:Y:S02]  /*3a50*/  LEA.HI.X.SX32 R85, R123, R2, 0x1, P1 ;  /* 0x000000027b557211 */ /* 0x000fe400008f0eff */
[----:B------:R0:W2:Y:S04]  /*3a60*/  LDG.E.U8 R122, desc[UR8][R80.64] ;  /* 0x00000008507a7981 */ /* 0x0000a8000c1e1100 */
[----:B------:R1:W2:Y:S01]  /*3a70*/  LDG.E.U8 R123, desc[UR8][R82.64] ;  /* 0x00000008527b7981 */ /* 0x0002a2000c1e1100 */
[----:B0-----:R-:W-:-:S02]  /*3a80*/  IADD3 R80, P1, PT, R124, R0, RZ ;  /* 0x000000007c507210 */ /* 0x001fc40007f3e0ff */
[C---:B-1----:R-:W-:Y:S02]  /*3a90*/  IADD3 R82, P2, PT, R125.reuse, R0, RZ ;  /* 0x000000007d527210 */ /* 0x042fe40007f5e0ff */
[-C--:B------:R-:W-:Y:S02]  /*3aa0*/  LEA.HI.X.SX32 R81, R124, R2.reuse, 0x1, P1 ;  /* 0x000000027c517211 */ /* 0x080fe400008f0eff */
[----:B------:R0:W2:Y:S01]  /*3ab0*/  LDG.E.U8 R124, desc[UR8][R84.64] ;  /* 0x00000008547c7981 */ /* 0x0000a2000c1e1100 */
[----:B------:R-:W-:-:S03]  /*3ac0*/  LEA.HI.X.SX32 R83, R125, R2, 0x1, P2 ;  /* 0x000000027d537211 */ /* 0x000fc600010f0eff */
[----:B------:R1:W2:Y:S04]  /*3ad0*/  LDG.E.U8 R125, desc[UR8][R80.64] ;  /* 0x00000008507d7981 */ /* 0x0002a8000c1e1100 */
[----:B------:R1:W2:Y:S01]  /*3ae0*/  LDG.E.U8 R127, desc[UR8][R82.64] ;  /* 0x00000008527f7981 */ /* 0x0002a2000c1e1100 */
[-C--:B0-----:R-:W-:Y:S02]  /*3af0*/  IADD3 R84, P2, PT, R131, R0.reuse, RZ ;  /* 0x0000000083547210 */ /* 0x081fe40007f5e0ff */
[----:B-1----:R-:W-:Y:S02]  /*3b00*/  IADD3 R80, P1, PT, R111, R0, RZ ;  /* 0x000000006f507210 */ /* 0x002fe40007f3e0ff */
[----:B------:R-:W-:Y:S02]  /*3b10*/  LEA.HI.X.SX32 R85, R131, R2, 0x1, P2 ;  /* 0x0000000283557211 */ /* 0x000fe400010f0eff */
[----:B------:R-:W-:-:S02]  /*3b20*/  IADD3 R82, P2, PT, R112, R0, RZ ;  /* 0x0000000070527210 */ /* 0x000fc40007f5e0ff */
[-C--:B------:R-:W-:Y:S02]  /*3b30*/  LEA.HI.X.SX32 R81, R111, R2.reuse, 0x1, P1 ;  /* 0x000000026f517211 */ /* 0x080fe400008f0eff */
[----:B------:R0:W2:Y:S01]  /*3b40*/  LDG.E.U8 R111, desc[UR8][R84.64] ;  /* 0x00000008546f7981 */ /* 0x0000a2000c1e1100 */
[----:B------:R-:W-:-:S03]  /*3b50*/  LEA.HI.X.SX32 R83, R112, R2, 0x1, P2 ;  /* 0x0000000270537211 */ /* 0x000fc600010f0eff */
[----:B------:R1:W2:Y:S01]  /*3b60*/  LDG.E.U8 R112, desc[UR8][R80.64] ;  /* 0x0000000850707981 */ /* 0x0002a2000c1e1100 */
[----:B0-----:R-:W-:-:S04]  /*3b70*/  IADD3 R84, P1, PT, R108, R0, RZ ;  /* 0x000000006c547210 */ /* 0x001fc80007f3e0ff */
[----:B------:R-:W-:Y:S02]  /*3b80*/  LEA.HI.X.SX32 R85, R108, R2, 0x1, P1 ;  /* 0x000000026c557211 */ /* 0x000fe400008f0eff */
[C---:B-1----:R-:W-:Y:S01]  /*3b90*/  IADD3 R80, P2, PT, R109.reuse, R0, RZ ;  /* 0x000000006d507210 */ /* 0x042fe20007f5e0ff */
[----:B------:R0:W2:Y:S03]  /*3ba0*/  LDG.E.U8 R108, desc[UR8][R82.64] ;  /* 0x00000008526c7981 */ /* 0x0000a6000c1e1100 */
[----:B------:R-:W-:Y:S02]  /*3bb0*/  LEA.HI.X.SX32 R81, R109, R2, 0x1, P2 ;  /* 0x000000026d517211 */ /* 0x000fe400010f0eff */
[----:B------:R1:W2:Y:S01]  /*3bc0*/  LDG.E.U8 R109, desc[UR8][R84.64] ;  /* 0x00000008546d7981 */ /* 0x0002a2000c1e1100 */
[-C--:B------:R-:W-:Y:S02]  /*3bd0*/  IADD3 R86, P2, PT, R104, R0.reuse, RZ ;  /* 0x0000000068567210 */ /* 0x080fe40007f5e0ff */
[----:B0-----:R-:W-:-:S04]  /*3be0*/  IADD3 R82, P1, PT, R107, R0, RZ ;  /* 0x000000006b527210 */ /* 0x001fc80007f3e0ff */
[----:B------:R-:W-:Y:S02]  /*3bf0*/  LEA.HI.X.SX32 R83, R107, R2, 0x1, P1 ;  /* 0x000000026b537211 */ /* 0x000fe400008f0eff */
[C---:B-1----:R-:W-:Y:S02]  /*3c00*/  IADD3 R84, P1, PT, R105.reuse, R0, RZ ;  /* 0x0000000069547210 */ /* 0x042fe40007f3e0ff */
[-C--:B------:R-:W-:Y:S02]  /*3c10*/  LEA.HI.X.SX32 R87, R104, R2.reuse, 0x1, P2 ;  /* 0x0000000268577211 */ /* 0x080fe400010f0eff */
[----:B------:R0:W2:Y:S01]  /*3c20*/  LDG.E.U8 R104, desc[UR8][R80.64] ;  /* 0x0000000850687981 */ /* 0x0000a2000c1e1100 */
[----:B------:R-:W-:-:S03]  /*3c30*/  LEA.HI.X.SX32 R85, R105, R2, 0x1, P1 ;  /* 0x0000000269557211 */ /* 0x000fc600008f0eff */
[----:B------:R1:W2:Y:S04]  /*3c40*/  LDG.E.U8 R105, desc[UR8][R82.64] ;  /* 0x0000000852697981 */ /* 0x0002a8000c1e1100 */
[----:B------:R-:W2:Y:S01]  /*3c50*/  LDG.E.U8 R107, desc[UR8][R86.64] ;  /* 0x00000008566b7981 */ /* 0x000ea2000c1e1100 */
[CC--:B0-----:R-:W-:Y:S02]  /*3c60*/  IADD3 R80, P1, PT, R101.reuse, R0.reuse, RZ ;  /* 0x0000000065507210 */ /* 0x0c1fe40007f3e0ff */
[C---:B-1----:R-:W-:Y:S02]  /*3c70*/  IADD3 R82, P2, PT, R102.reuse, R0, RZ ;  /* 0x0000000066527210 */ /* 0x042fe40007f5e0ff */
[-C--:B------:R-:W-:Y:S02]  /*3c80*/  LEA.HI.X.SX32 R81, R101, R2.reuse, 0x1, P1 ;  /* 0x0000000265517211 */ /* 0x080fe400008f0eff */
[----:B------:R0:W2:Y:S01]  /*3c90*/  LDG.E.U8 R101, desc[UR8][R84.64] ;  /* 0x0000000854657981 */ /* 0x0000a2000c1e1100 */
[----:B------:R-:W-:-:S03]  /*3ca0*/  LEA.HI.X.SX32 R83, R102, R2, 0x1, P2 ;  /* 0x0000000266537211 */ /* 0x000fc600010f0eff */
[----:B------:R1:W2:Y:S01]  /*3cb0*/  LDG.E.U8 R102, desc[UR8][R80.64] ;  /* 0x0000000850667981 */ /* 0x0002a2000c1e1100 */
[CC--:B0-----:R-:W-:Y:S02]  /*3cc0*/  IADD3 R84, P1, PT, R97.reuse, R0.reuse, RZ ;  /* 0x0000000061547210 */ /* 0x0c1fe40007f3e0ff */
[C---:B-1----:R-:W-:Y:S02]  /*3cd0*/  IADD3 R80, P2, PT, R98.reuse, R0, RZ ;  /* 0x0000000062507210 */ /* 0x042fe40007f5e0ff */
[----:B------:R-:W-:Y:S02]  /*3ce0*/  LEA.HI.X.SX32 R85, R97, R2, 0x1, P1 ;  /* 0x0000000261557211 */ /* 0x000fe400008f0eff */
[C---:B------:R-:W-:Y:S01]  /*3cf0*/  IADD3 R86, P1, PT, R95.reuse, R0, RZ ;  /* 0x000000005f567210 */ /* 0x040fe20007f3e0ff */
[----:B------:R0:W2:Y:S01]  /*3d00*/  LDG.E.U8 R97, desc[UR8][R82.64] ;  /* 0x0000000852617981 */ /* 0x0000a2000c1e1100 */
[-C--:B------:R-:W-:Y:S02]  /*3d10*/  LEA.HI.X.SX32 R81, R98, R2.reuse, 0x1, P2 ;  /* 0x0000000262517211 */ /* 0x080fe400010f0eff */
[----:B------:R-:W-:Y:S01]  /*3d20*/  LEA.HI.X.SX32 R87, R95, R2, 0x1, P1 ;  /* 0x000000025f577211 */ /* 0x000fe200008f0eff */
[----:B------:R1:W2:Y:S04]  /*3d30*/  LDG.E.U8 R98, desc[UR8][R84.64] ;  /* 0x0000000854627981 */ /* 0x0002a8000c1e1100 */
[----:B------:R3:W2:Y:S01]  /*3d40*/  LDG.E.U8 R95, desc[UR8][R80.64] ;  /* 0x00000008505f7981 */ /* 0x0006a2000c1e1100 */
[----:B0-----:R-:W-:-:S02]  /*3d50*/  IADD3 R82, P2, PT, R96, R0, RZ ;  /* 0x0000000060527210 */ /* 0x001fc40007f5e0ff */
[C---:B-1----:R-:W-:Y:S02]  /*3d60*/  IADD3 R84, P1, PT, R99.reuse, R0, RZ ;  /* 0x0000000063547210 */ /* 0x042fe40007f3e0ff */
[-C--:B------:R-:W-:Y:S02]  /*3d70*/  LEA.HI.X.SX32 R83, R96, R2.reuse, 0x1, P2 ;  /* 0x0000000260537211 */ /* 0x080fe400010f0eff */
[----:B------:R-:W-:Y:S01]  /*3d80*/  LEA.HI.X.SX32 R85, R99, R2, 0x1, P1 ;  /* 0x0000000263557211 */ /* 0x000fe200008f0eff */
[----:B---3--:R-:W-:Y:S01]  /*3d90*/  IMAD R81, R141, 0x2, R131 ;  /* 0x000000028d517824 */ /* 0x008fe200078e0283 */
[----:B------:R-:W-:Y:S01]  /*3da0*/  LEA.HI R80, R149, 0x1e, RZ, 0x1a ;  /* 0x0000001e95507811 */ /* 0x000fe200078fd0ff */
[----:B------:R0:W3:Y:S04]  /*3db0*/  LDG.E.U8 R99, desc[UR8][R82.64] ;  /* 0x0000000852637981 */ /* 0x0000e8000c1e1100 */
[----:B------:R1:W2:Y:S04]  /*3dc0*/  LDG.E.U8 R131, desc[UR8][R84.64] ;  /* 0x0000000854837981 */ /* 0x0002a8000c1e1100 */
[----:B------:R1:W2:Y:S01]  /*3dd0*/  LDG.E.U8 R96, desc[UR8][R86.64] ;  /* 0x0000000856607981 */ /* 0x0002a2000c1e1100 */
[----:B0-----:R-:W-:Y:S01]  /*3de0*/  IMAD R83, R80, R3, RZ ;  /* 0x0000000350537224 */ /* 0x001fe200078e02ff */
[----:B-1----:R-:W-:-:S04]  /*3df0*/  IADD3 R84, P1, PT, R81, R0, RZ ;  /* 0x0000000051547210 */ /* 0x002fc80007f3e0ff */
[----:B------:R-:W-:Y:S02]  /*3e00*/  LEA.HI.X.SX32 R85, R81, R2, 0x1, P1 ;  /* 0x0000000251557211 */ /* 0x000fe400008f0eff */
[----:B------:R-:W-:-:S04]  /*3e10*/  IADD3 R82, P1, PT, R83, R0, RZ ;  /* 0x0000000053527210 */ /* 0x000fc80007f3e0ff */
[----:B------:R-:W-:Y:S02]  /*3e20*/  LEA.HI.X.SX32 R83, R83, R2, 0x1, P1 ;  /* 0x0000000253537211 */ /* 0x000fe400008f0eff */
[----:B------:R-:W-:-:S03]  /*3e30*/  LEA.HI R87, R149, 0x2e, RZ, 0x1a ;  /* 0x0000002e95577811 */ /* 0x000fc600078fd0ff */
[----:B------:R0:W2:Y:S01]  /*3e40*/  LDG.E.U8 R82, desc[UR8][R82.64] ;  /* 0x0000000852527981 */ /* 0x0000a2000c1e1100 */
[C---:B------:R-:W-:Y:S01]  /*3e50*/  IADD3 R80, P2, PT, R90.reuse, R0, RZ ;  /* 0x000000005a507210 */ /* 0x040fe20007f5e0ff */
[-C--:B------:R-:W-:Y:S01]  /*3e60*/  IMAD R87, R87, R3.reuse, RZ ;  /* 0x0000000357577224 */ /* 0x080fe200078e02ff */
[----:B------:R-:W-:Y:S01]  /*3e70*/  LEA.HI R86, R149, 0x3e, RZ, 0x1a ;  /* 0x0000003e95567811 */ /* 0x000fe200078fd0ff */
[----:B0-----:R-:W0:Y:S01]  /*3e80*/  LDC R83, c[0x0][0x3b8] ;  /* 0x0000ee00ff537b82 */ /* 0x001e220000000800 */
[----:B------:R-:W-:Y:S02]  /*3e90*/  LEA.HI.X.SX32 R81, R90, R2, 0x1, P2 ;  /* 0x000000025a517211 */ /* 0x000fe400010f0eff */
[----:B------:R1:W2:Y:S01]  /*3ea0*/  LDG.E.U8 R90, desc[UR8][R84.64] ;  /* 0x00000008545a7981 */ /* 0x0002a2000c1e1100 */
[----:B------:R-:W-:-:S03]  /*3eb0*/  IMAD R141, R86, R3, RZ ;  /* 0x00000003568d7224 */ /* 0x000fc600078e02ff */
[----:B------:R1:W2:Y:S02]  /*3ec0*/  LDG.E.U8 R80, desc[UR8][R80.64] ;  /* 0x0000000850507981 */ /* 0x0002a4000c1e1100 */
[-C--:B-1----:R-:W-:Y:S02]  /*3ed0*/  IADD3 R84, P2, PT, R87, R0.reuse, RZ ;  /* 0x0000000057547210 */ /* 0x082fe40007f5e0ff */
[----:B------:R-:W-:Y:S02]  /*3ee0*/  IADD3 R86, P3, PT, R141, R0, RZ ;  /* 0x000000008d567210 */ /* 0x000fe40007f7e0ff */
[-C--:B------:R-:W-:Y:S02]  /*3ef0*/  LEA.HI.X.SX32 R85, R87, R2.reuse, 0x1, P2 ;  /* 0x0000000257557211 */ /* 0x080fe400010f0eff */
[----:B------:R-:W-:Y:S02]  /*3f00*/  LEA.HI R81, R149, 0x1fe, RZ, 0x1a ;  /* 0x000001fe95517811 */ /* 0x000fe400078fd0ff */
[----:B------:R-:W-:Y:S01]  /*3f10*/  LEA.HI.X.SX32 R87, R141, R2, 0x1, P3 ;  /* 0x000000028d577211 */ /* 0x000fe200018f0eff */
[----:B------:R1:W2:Y:S02]  /*3f20*/  LDG.E.U8 R84, desc[UR8][R84.64] ;  /* 0x0000000854547981 */ /* 0x0002a4000c1e1100 */
[----:B0-----:R-:W-:-:S02]  /*3f30*/  IMAD R81, R81, R83, RZ ;  /* 0x0000005351517224 */ /* 0x001fc400078e02ff */
[----:B------:R-:W2:Y:S04]  /*3f40*/  LDG.E.U8 R86, desc[UR8][R86.64] ;  /* 0x0000000856567981 */ /* 0x000ea8000c1e1100 */
[----:B------:R-:W2:Y:S01]  /*3f50*/  LDL.LU R83, [R1+0x10] ;  /* 0x0000100001537983 */ /* 0x000ea20000300800 */
[----:B-1----:R-:W-:-:S03]  /*3f60*/  LOP3.LUT R85, R149, 0x7f, RZ, 0xc0, !PT ;  /* 0x0000007f95557812 */ /* 0x002fc600078ec0ff */
[----:B------:R-:W3:Y:S04]  /*3f70*/  LDL.LU R87, [R1+0x8] ;  /* 0x0000080001577983 */ /* 0x000ee80000300800 */
[----:B------:R-:W-:Y:S04]  /*3f80*/  STS.U8 [R85+UR4], R143 ;  /* 0x0000008f55007988 */ /* 0x000fe80008000004 */
[----:B------:R0:W-:Y:S04]  /*3f90*/  STS.U8 [R85+UR4+0x200], R142 ;  /* 0x0002008e55007988 */ /* 0x0001e80008000004 */
[----:B0-----:R-:W3:Y:S04]  /*3fa0*/  LDL.LU R85, [R1+0x4] ;  /* 0x0000040001557983 */ /* 0x001ee80000300800 */
[----:B------:R0:W-:Y:S02]  /*3fb0*/  STL.64 [R1+0x12d0], R142 ;  /* 0x0012d08e01007387 */ /* 0x0001e40000100a00 */
[----:B0-----:R-:W-:-:S02]  /*3fc0*/  LOP3.LUT R143, R149, 0x7f, RZ, 0xc0, !PT ;  /* 0x0000007f958f7812 */ /* 0x001fc400078ec0ff */
[----:B------:R-:W3:Y:S04]  /*3fd0*/  LDL.LU R142, [R1+0x14] ;  /* 0x00001400018e7983 */ /* 0x000ee80000300800 */
[----:B------:R-:W-:Y:S04]  /*3fe0*/  STS.U8 [R143+UR4+0x400], R139 ;  /* 0x0004008b8f007988 */ /* 0x000fe80008000004 */
[----:B------:R-:W-:Y:S04]  /*3ff0*/  STS.U8 [R143+UR4+0x600], R138 ;  /* 0x0006008a8f007988 */ /* 0x000fe80008000004 */
[----:B------:R-:W-:Y:S04]  /*4000*/  STS.U8 [R143+UR4+0x800], R136 ;  /* 0x000800888f007988 */ /* 0x000fe80008000004 */
[----:B------:R-:W-:Y:S04]  /*4010*/  STS.U8 [R143+UR4+0xa00], R134 ;  /* 0x000a00868f007988 */ /* 0x000fe80008000004 */
[----:B------:R-:W-:Y:S04]  /*4020*/  STS.U8 [R143+UR4+0xc00], R133 ;  /* 0x000c00858f007988 */ /* 0x000fe80008000004 */
[----:B------:R-:W-:Y:S04]  /*4030*/  STS.U8 [R143+UR4+0xe00], R132 ;  /* 0x000e00848f007988 */ /* 0x000fe80008000004 */
[----:B------:R-:W-:Y:S04]  /*4040*/  STS.U8 [R143+UR4+0x1000], R128 ;  /* 0x001000808f007988 */ /* 0x000fe80008000004 */
[----:B------:R0:W-:Y:S04]  /*4050*/  STL.64 [R1+0x12d8], R138 ;  /* 0x0012d88a01007387 */ /* 0x0001e80000100a00 */
[----:B------:R-:W-:Y:S04]  /*4060*/  STS.U8 [R143+UR4+0x1200], R116 ;  /* 0x001200748f007988 */ /* 0x000fe80008000004 */
[----:B------:R-:W-:Y:S04]  /*4070*/  STS.U8 [R143+UR4+0x1400], R114 ;  /* 0x001400728f007988 */ /* 0x000fe80008000004 */
[----:B0-----:R-:W3:Y:S04]  /*4080*/  LDL.LU R138, [R1+0x20] ;  /* 0x00002000018a7983 */ /* 0x001ee80000300800 */
[----:B------:R-:W3:Y:S04]  /*4090*/  LDL.LU R139, [R1+0x18] ;  /* 0x00001800018b7983 */ /* 0x000ee80000300800 */
[----:B------:R0:W-:Y:S04]  /*40a0*/  STS.U8 [R143+UR4+0x1600], R79 ;  /* 0x0016004f8f007988 */ /* 0x0001e80008000004 */
[----:B------:R-:W3:Y:S04]  /*40b0*/  LDL.LU R133, [R1+0x24] ;  /* 0x0000240001857983 */ /* 0x000ee80000300800 */
[----:B------:R1:W-:Y:S04]  /*40c0*/  STS.U8 [R143+UR4+0x1800], R78 ;  /* 0x0018004e8f007988 */ /* 0x0003e80008000004 */
[----:B------:R-:W3:Y:S04]  /*40d0*/  LDL.LU R132, [R1+0x28] ;  /* 0x0000280001847983 */ /* 0x000ee80000300800 */
[----:B------:R1:W-:Y:S04]  /*40e0*/  STS.U8 [R143+UR4+0x1a00], R77 ;  /* 0x001a004d8f007988 */ /* 0x0003e80008000004 */
[----:B0-----:R-:W3:Y:S04]  /*40f0*/  LDL.LU R79, [R1+0x30] ;  /* 0x00003000014f7983 */ /* 0x001ee80000300800 */
[----:B------:R-:W-:Y:S04]  /*4100*/  STS.U8 [R143+UR4+0x1c00], R76 ;  /* 0x001c004c8f007988 */ /* 0x000fe80008000004 */
[----:B-1----:R-:W3:Y:S04]  /*4110*/  LDL.LU R78, [R1+0x34] ;  /* 0x00003400014e7983 */ /* 0x002ee80000300800 */
[----:B------:R0:W-:Y:S04]  /*4120*/  STS.U8 [R143+UR4+0x1e00], R75 ;  /* 0x001e004b8f007988 */ /* 0x0001e80008000004 */
[----:B------:R-:W3:Y:S04]  /*4130*/  LDL.LU R77, [R1+0x38] ;  /* 0x00003800014d7983 */ /* 0x000ee80000300800 */
[----:B------:R1:W-:Y:S04]  /*4140*/  STS.U8 [R143+UR4+0x2000], R74 ;  /* 0x0020004a8f007988 */ /* 0x0003e80008000004 */
[----:B0-----:R-:W3:Y:S04]  /*4150*/  LDL.LU R75, [R1+0x40] ;  /* 0x00004000014b7983 */ /* 0x001ee80000300800 */
[----:B------:R0:W-:Y:S04]  /*4160*/  STS.U8 [R143+UR4+0x2200], R73 ;  /* 0x002200498f007988 */ /* 0x0001e80008000004 */
[----:B-1----:R-:W3:Y:S04]  /*4170*/  LDL.LU R74, [R1+0x44] ;  /* 0x00004400014a7983 */ /* 0x002ee80000300800 */
        /* <DEDUP_REMOVED lines=28> */
[----:B------:R-:W-:Y:S04]  /*4340*/  STS.U8 [R143+UR4+0x4000], R58 ;  /* 0x0040003a8f007988 */ /* 0x000fe80008000004 */
[----:B0-----:R-:W3:Y:S04]  /*4350*/  LDL.LU R59, [R1+0x98] ;  /* 0x00009800013b7983 */ /* 0x001ee80000300800 */
[----:B------:R0:W-:Y:S04]  /*4360*/  STS.U8 [R143+UR4+0x4200], R57 ;  /* 0x004200398f007988 */ /* 0x0001e80008000004 */
[----:B0-----:R-:W3:Y:S04]  /*4370*/  LDL.LU R57, [R1+0x9c] ;  /* 0x00009c0001397983 */ /* 0x001ee80000300800 */
[----:B------:R-:W-:Y:S04]  /*4380*/  STS.U8 [R143+UR4+0x4400], R56 ;  /* 0x004400388f007988 */ /* 0x000fe80008000004 */
[----:B------:R-:W-:Y:S04]  /*4390*/  STS.U8 [R143+UR4+0x4600], R55 ;  /* 0x004600378f007988 */ /* 0x000fe80008000004 */
[----:B------:R-:W-:Y:S04]  /*43a0*/  STS.U8 [R143+UR4+0x4800], R54 ;  /* 0x004800368f007988 */ /* 0x000fe80008000004 */
[----:B------:R-:W-:Y:S04]  /*43b0*/  STS.U8 [R143+UR4+0x4a00], R53 ;  /* 0x004a00358f007988 */ /* 0x000fe80008000004 */
[----:B--2---:R-:W-:Y:S04]  /*43c0*/  STS.U8 [R143+UR4+0x4c00], R52 ;  /* 0x004c00348f007988 */ /* 0x004fe80008000004 */
[----:B------:R-:W-:Y:S04]  /*43d0*/  STS.U8 [R143+UR4+0x4e00], R51 ;  /* 0x004e00338f007988 */ /* 0x000fe80008000004 */
        /* <DEDUP_REMOVED lines=15> */
[----:B------:R-:W-:Y:S01]  /*44d0*/  STS.U8 [R143+UR4+0x6e00], R35 ;  /* 0x006e00238f007988 */ /* 0x000fe20008000004 */
[----:B------:R-:W-:-:S03]  /*44e0*/  LOP3.LUT R58, R143, 0x10, RZ, 0x3c, !PT ;  /* 0x000000108f3a7812 */ /* 0x000fc600078e3cff */
[----:B------:R-:W-:Y:S04]  /*44f0*/  STS.U8 [R143+UR4+0x7000], R34 ;  /* 0x007000228f007988 */ /* 0x000fe80008000004 */
[----:B------:R-:W-:Y:S04]  /*4500*/  STS.U8 [R143+UR4+0x7200], R33 ;  /* 0x007200218f007988 */ /* 0x000fe80008000004 */
[----:B------:R-:W-:Y:S04]  /*4510*/  STS.U8 [R143+UR4+0x7400], R32 ;  /* 0x007400208f007988 */ /* 0x000fe80008000004 */
[----:B------:R-:W-:Y:S04]  /*4520*/  STS.U8 [R143+UR4+0x7600], R88 ;  /* 0x007600588f007988 */ /* 0x000fe80008000004 */
[----:B------:R-:W-:Y:S04]  /*4530*/  STS.U8 [R143+UR4+0x7800], R89 ;  /* 0x007800598f007988 */ /* 0x000fe80008000004 */
[----:B------:R-:W-:Y:S04]  /*4540*/  STS.U8 [R143+UR4+0x7a00], R91 ;  /* 0x007a005b8f007988 */ /* 0x000fe80008000004 */
[----:B----4-:R-:W-:Y:S04]  /*4550*/  STS.U8 [R143+UR4+0x7c00], R92 ;  /* 0x007c005c8f007988 */ /* 0x010fe80008000004 */
[----:B------:R-:W-:Y:S04]  /*4560*/  STS.U8 [R143+UR4+0x7e00], R93 ;  /* 0x007e005d8f007988 */ /* 0x000fe80008000004 */
[----:B---3--:R-:W-:Y:S04]  /*4570*/  STS.U8 [R58+UR4+0x80], R57 ;  /* 0x000080393a007988 */ /* 0x008fe80008000004 */
        /* <DEDUP_REMOVED lines=28> */
[----:B------:R0:W-:Y:S04]  /*4740*/  STS.U8 [R58+UR4+0x3a80], R16 ;  /* 0x003a80103a007988 */ /* 0x0001e80008000004 */
[----:B0-----:R-:W2:Y:S04]  /*4750*/  LDL.LU R16, [R1+0x1320] ;  /* 0x0013200001107983 */ /* 0x001ea80000300800 */
[----:B------:R-:W3:Y:S04]  /*4760*/  LDL.LU R59, [R1+0x114] ;  /* 0x00011400013b7983 */ /* 0x000ee80000300800 */
[----:B------:R-:W4:Y:S04]  /*4770*/  LDL.LU R60, [R1+0x110] ;  /* 0x00011000013c7983 */ /* 0x000f280000300800 */
[----:B------:R-:W2:Y:S04]  /*4780*/  LDL.LU R61, [R1+0x10c] ;  /* 0x00010c00013d7983 */ /* 0x000ea80000300800 */
        /* <DEDUP_REMOVED lines=22> */
[----:B------:R-:W3:Y:S04]  /*48f0*/  LDL.LU R83, [R1+0xb0] ;  /* 0x0000b00001537983 */ /* 0x000ee80000300800 */
[----:B------:R-:W4:Y:S04]  /*4900*/  LDL.LU R87, [R1+0xac] ;  /* 0x0000ac0001577983 */ /* 0x000f280000300800 */
[----:B------:R-:W4:Y:S04]  /*4910*/  LDL.LU R85, [R1+0xa8] ;  /* 0x0000a80001557983 */ /* 0x000f280000300800 */
[----:B------:R0:W-:Y:S04]  /*4920*/  STS.U8 [R58+UR4+0x3c80], R164 ;  /* 0x003c80a43a007988 */ /* 0x0001e80008000004 */
        /* <DEDUP_REMOVED lines=25> */
[----:B0-----:R-:W-:-:S03]  /*4ac0*/  LOP3.LUT R164, R143, 0x20, RZ, 0x3c, !PT ;  /* 0x000000208fa47812 */ /* 0x001fc600078e3cff */
[----:B------:R-:W-:Y:S04]  /*4ad0*/  STS.U8 [R58+UR4+0x7080], R119 ;  /* 0x007080773a007988 */ /* 0x000fe80008000004 */
[----:B------:R-:W-:Y:S04]  /*4ae0*/  STS.U8 [R58+UR4+0x7280], R121 ;  /* 0x007280793a007988 */ /* 0x000fe80008000004 */
[----:B------:R-:W-:Y:S04]  /*4af0*/  STS.U8 [R58+UR4+0x7480], R122 ;  /* 0x0074807a3a007988 */ /* 0x000fe80008000004 */
[----:B------:R-:W-:Y:S04]  /*4b00*/  STS.U8 [R58+UR4+0x7680], R123 ;  /* 0x0076807b3a007988 */ /* 0x000fe80008000004 */
[----:B------:R-:W-:Y:S04]  /*4b10*/  STS.U8 [R58+UR4+0x7880], R124 ;  /* 0x0078807c3a007988 */ /* 0x000fe80008000004 */
[----:B------:R-:W-:Y:S04]  /*4b20*/  STS.U8 [R58+UR4+0x7a80], R125 ;  /* 0x007a807d3a007988 */ /* 0x000fe80008000004 */
[----:B------:R-:W-:Y:S04]  /*4b30*/  STS.U8 [R58+UR4+0x7c80], R127 ;  /* 0x007c807f3a007988 */ /* 0x000fe80008000004 */
[----:B------:R-:W-:Y:S04]  /*4b40*/  STL.64 [R1+0x12e0], R158 ;  /* 0x0012e09e01007387 */ /* 0x000fe80000100a00 */
[----:B------:R-:W-:Y:S04]  /*4b50*/  STS.U8 [R58+UR4+0x7e80], R111 ;  /* 0x007e806f3a007988 */ /* 0x000fe80008000004 */
[----:B------:R-:W-:Y:S04]  /*4b60*/  STL.64 [R1+0x12e8], R156 ;  /* 0x0012e89c01007387 */ /* 0x000fe80000100a00 */
[----:B------:R0:W-:Y:S04]  /*4b70*/  STS.U8 [R164+UR4+0x3900], R15 ;  /* 0x0039000fa4007988 */ /* 0x0001e80008000004 */
[----:B------:R1:W-:Y:S04]  /*4b80*/  STS.U8 [R164+UR4+0x3b00], R14 ;  /* 0x003b000ea4007988 */ /* 0x0003e80008000004 */
[----:B------:R1:W-:Y:S04]  /*4b90*/  STS.U8 [R164+UR4+0x3d00], R13 ;  /* 0x003d000da4007988 */ /* 0x0003e80008000004 */
[----:B0-----:R-:W4:Y:S04]  /*4ba0*/  LDL.LU R15, [R1+0x131c] ;  /* 0x00131c00010f7983 */ /* 0x001f280000300800 */
[----:B-1----:R-:W4:Y:S04]  /*4bb0*/  LDL.LU R14, [R1+0x1318] ;  /* 0x00131800010e7983 */ /* 0x002f280000300800 */
[----:B------:R-:W4:Y:S04]  /*4bc0*/  LDL.LU R13, [R1+0x1314] ;  /* 0x00131400010d7983 */ /* 0x000f280000300800 */
        /* <DEDUP_REMOVED lines=18> */
[----:B--2---:R0:W-:Y:S04]  /*4cf0*/  STS.U8 [R164+UR4+0x3100], R142 ;  /* 0x0031008ea4007988 */ /* 0x0041e80008000004 */
[----:B---3--:R1:W-:Y:S04]  /*4d00*/  STS.U8 [R164+UR4+0x3300], R83 ;  /* 0x00330053a4007988 */ /* 0x0083e80008000004 */
[----:B----4-:R2:W-:Y:S04]  /*4d10*/  STS.U8 [R164+UR4+0x3500], R87 ;  /* 0x00350057a4007988 */ /* 0x0105e80008000004 */
[----:B0-----:R-:W3:Y:S04]  /*4d20*/  LDL.LU R142, [R1+0x128] ;  /* 0x00012800018e7983 */ /* 0x001ee80000300800 */
[----:B-1----:R-:W4:Y:S04]  /*4d30*/  LDL.LU R83, [R1+0x120] ;  /* 0x0001200001537983 */ /* 0x002f280000300800 */
[----:B--2---:R-:W2:Y:S04]  /*4d40*/  LDL.LU R87, [R1+0x11c] ;  /* 0x00011c0001577983 */ /* 0x004ea80000300800 */
[----:B------:R0:W-:Y:S04]  /*4d50*/  STS.U8 [R164+UR4+0x3700], R85 ;  /* 0x00370055a4007988 */ /* 0x0001e80008000004 */
[----:B0-----:R-:W2:Y:S01]  /*4d60*/  LDL.LU R85, [R1+0x124] ;  /* 0x0001240001557983 */ /* 0x001ea20000300800 */
[----:B------:R-:W-:-:S05]  /*4d70*/  LEA.HI R32, R149, 0x4e, RZ, 0x1a ;  /* 0x0000004e95207811 */ /* 0x000fca00078fd0ff */
[----:B------:R-:W-:Y:S01]  /*4d80*/  IMAD R35, R32, R3, RZ ;  /* 0x0000000320237224 */ /* 0x000fe200078e02ff */
[----:B------:R-:W-:-:S04]  /*4d90*/  LEA.HI R34, R149, 0x5e, RZ, 0x1a ;  /* 0x0000005e95227811 */ /* 0x000fc800078fd0ff */
[----:B------:R-:W-:Y:S01]  /*4da0*/  IADD3 R38, P2, PT, R35, R0, RZ ;  /* 0x0000000023267210 */ /* 0x000fe20007f5e0ff */
[----:B------:R-:W-:-:S03]  /*4db0*/  IMAD R37, R34, R3, RZ ;  /* 0x0000000322257224 */ /* 0x000fc600078e02ff */
[----:B------:R-:W-:Y:S02]  /*4dc0*/  LEA.HI.X.SX32 R39, R35, R2, 0x1, P2 ;  /* 0x0000000223277211 */ /* 0x000fe400010f0eff */
[----:B------:R-:W-:-:S04]  /*4dd0*/  IADD3 R36, P2, PT, R37, R0, RZ ;  /* 0x0000000025247210 */ /* 0x000fc80007f5e0ff */
[----:B------:R-:W-:Y:S01]  /*4de0*/  LEA.HI.X.SX32 R37, R37, R2, 0x1, P2 ;  /* 0x0000000225257211 */ /* 0x000fe200010f0eff */
[----:B------:R0:W-:Y:S04]  /*4df0*/  STS.U8 [R164+UR4+0x500], R61 ;  /* 0x0005003da4007988 */ /* 0x0001e80008000004 */
[----:B------:R1:W-:Y:S04]  /*4e00*/  STS.U8 [R164+UR4+0xd00], R65 ;  /* 0x000d0041a4007988 */ /* 0x0003e80008000004 */
[----:B------:R-:W-:Y:S04]  /*4e10*/  STS.U8 [R164+UR4+0x300], R60 ;  /* 0x0003003ca4007988 */ /* 0x000fe80008000004 */
[----:B------:R0:W-:Y:S04]  /*4e20*/  STS.U8 [R164+UR4+0x1100], R67 ;  /* 0x00110043a4007988 */ /* 0x0001e80008000004 */
[----:B------:R0:W-:Y:S04]  /*4e30*/  STS.U8 [R164+UR4+0x100], R59 ;  /* 0x0001003ba4007988 */ /* 0x0001e80008000004 */
[----:B------:R-:W-:Y:S04]  /*4e40*/  STS.U8 [R164+UR4+0x700], R62 ;  /* 0x0007003ea4007988 */ /* 0x000fe80008000004 */
[----:B------:R-:W-:Y:S04]  /*4e50*/  STS.U8 [R164+UR4+0xb00], R64 ;  /* 0x000b0040a4007988 */ /* 0x000fe80008000004 */
[----:B------:R0:W-:Y:S04]  /*4e60*/  STS.U8 [R164+UR4+0x1500], R69 ;  /* 0x00150045a4007988 */ /* 0x0001e80008000004 */
[----:B------:R0:W-:Y:S04]  /*4e70*/  STS.U8 [R164+UR4+0x900], R63 ;  /* 0x0009003fa4007988 */ /* 0x0001e80008000004 */
[----:B------:R0:W-:Y:S04]  /*4e80*/  STS.U8 [R164+UR4+0xf00], R66 ;  /* 0x000f0042a4007988 */ /* 0x0001e80008000004 */
[----:B------:R0:W-:Y:S04]  /*4e90*/  STS.U8 [R164+UR4+0x1900], R71 ;  /* 0x00190047a4007988 */ /* 0x0001e80008000004 */
[----:B------:R0:W-:Y:S04]  /*4ea0*/  STS.U8 [R164+UR4+0x1300], R68 ;  /* 0x00130044a4007988 */ /* 0x0001e80008000004 */
[----:B------:R0:W-:Y:S04]  /*4eb0*/  STS.U8 [R164+UR4+0x1d00], R73 ;  /* 0x001d0049a4007988 */ /* 0x0001e80008000004 */
[----:B------:R0:W-:Y:S01]  /*4ec0*/  STS.U8 [R164+UR4+0x1b00], R72 ;  /* 0x001b0048a4007988 */ /* 0x0001e20008000004 */
[----:B------:R-:W-:-:S03]  /*4ed0*/  LOP3.LUT R162, R149, 0x7f, RZ, 0xc0, !PT ;  /* 0x0000007f95a27812 */ /* 0x000fc600078ec0ff */
[----:B------:R0:W-:Y:S04]  /*4ee0*/  STS.U8 [R164+UR4+0x2100], R75 ;  /* 0x0021004ba4007988 */ /* 0x0001e80008000004 */
[----:B------:R0:W-:Y:S01]  /*4ef0*/  STS.U8 [R164+UR4+0x1700], R70 ;  /* 0x00170046a4007988 */ /* 0x0001e20008000004 */
[----:B------:R-:W-:-:S03]  /*4f00*/  LOP3.LUT R162, R162, 0x30, RZ, 0x3c, !PT ;  /* 0x00000030a2a27812 */ /* 0x000fc600078e3cff */
[----:B------:R0:W-:Y:S04]  /*4f10*/  STS.U8 [R164+UR4+0x2500], R78 ;  /* 0x0025004ea4007988 */ /* 0x0001e80008000004 */
[----:B------:R0:W-:Y:S04]  /*4f20*/  STS.U8 [R164+UR4+0x2300], R77 ;  /* 0x0023004da4007988 */ /* 0x0001e80008000004 */
[----:B------:R0:W-:Y:S04]  /*4f30*/  STS.U8 [R164+UR4+0x1f00], R74 ;  /* 0x001f004aa4007988 */ /* 0x0001e80008000004 */
        /* <DEDUP_REMOVED lines=9> */
[----:B------:R-:W-:-:S03]  /*4fd0*/  IADD3 R32, P1, PT, R4, R0, RZ ;  /* 0x0000000004207210 */ /* 0x000fc60007f3e0ff */
[----:B------:R-:W-:Y:S01]  /*4fe0*/  STS.U8 [R164+UR4+0x5900], R140 ;  /* 0x0059008ca4007988 */ /* 0x000fe20008000004 */
[----:B------:R-:W-:-:S03]  /*4ff0*/  LEA.HI.X.SX32 R33, R4, R2, 0x1, P1 ;  /* 0x0000000204217211 */ /* 0x000fc600008f0eff */
[----:B------:R-:W-:Y:S01]  /*5000*/  STS.U8 [R164+UR4+0x5b00], R135 ;  /* 0x005b0087a4007988 */ /* 0x000fe20008000004 */
[----:B------:R-:W-:Y:S02]  /*5010*/  LEA.HI R4, R149, 0x6e, RZ, 0x1a ;  /* 0x0000006e95047811 */ /* 0x000fe400078fd0ff */
[----:B------:R-:W-:Y:S01]  /*5020*/  IADD3 R34, P1, PT, R5, R0, RZ ;  /* 0x0000000005227210 */ /* 0x000fe20007f3e0ff */
[----:B------:R-:W-:Y:S02]  /*5030*/  STS.U8 [R164+UR4+0x5d00], R129 ;  /* 0x005d0081a4007988 */ /* 0x000fe40008000004 */
[----:B------:R-:W-:Y:S01]  /*5040*/  IMAD R41, R4, R3, RZ ;  /* 0x0000000304297224 */ /* 0x000fe200078e02ff */
[----:B------:R-:W-:Y:S01]  /*5050*/  LEA.HI R4, R149, 0x7e, RZ, 0x1a ;  /* 0x0000007e95047811 */ /* 0x000fe200078fd0ff */
[----:B------:R-:W-:Y:S01]  /*5060*/  STS.U8 [R164+UR4+0x5f00], R126 ;  /* 0x005f007ea4007988 */ /* 0x000fe20008000004 */
[----:B------:R-:W-:-:S03]  /*5070*/  LEA.HI.X.SX32 R35, R5, R2, 0x1, P1 ;  /* 0x0000000205237211 */ /* 0x000fc600008f0eff */
[----:B------:R-:W-:Y:S01]  /*5080*/  IMAD R47, R4, R3, RZ ;  /* 0x00000003042f7224 */ /* 0x000fe200078e02ff */
[----:B------:R-:W-:Y:S01]  /*5090*/  LEA.HI R4, R149, 0x9e, RZ, 0x1a ;  /* 0x0000009e95047811 */ /* 0x000fe200078fd0ff */
[----:B------:R-:W3:Y:S01]  /*50a0*/  LDG.E.U8 R5, desc[UR8][R38.64] ;  /* 0x0000000826057981 */ /* 0x000ee2000c1e1100 */
[----:B------:R-:W-:-:S03]  /*50b0*/  IADD3 R42, P1, PT, R6, R0, RZ ;  /* 0x00000000062a7210 */ /* 0x000fc60007f3e0ff */
[-C--:B------:R-:W-:Y:S01]  /*50c0*/  IMAD R53, R4, R3.reuse, RZ ;  /* 0x0000000304357224 */ /* 0x080fe200078e02ff */
[----:B------:R-:W-:Y:S01]  /*50d0*/  LEA.HI R4, R149, 0xae, RZ, 0x1a ;  /* 0x000000ae95047811 */ /* 0x000fe200078fd0ff */
[----:B------:R-:W-:Y:S01]  /*50e0*/  STS.U8 [R164+UR4+0x6100], R94 ;  /* 0x0061005ea4007988 */ /* 0x000fe20008000004 */
[----:B------:R-:W-:Y:S02]  /*50f0*/  IADD3 R44, P2, PT, R41, R0, RZ ;  /* 0x00000000292c7210 */ /* 0x000fe40007f5e0ff */
[----:B------:R-:W-:Y:S01]  /*5100*/  LEA.HI.X.SX32 R43, R6, R2, 0x1, P1 ;  /* 0x00000002062b7211 */ /* 0x000fe200008f0eff */
[----:B------:R-:W-:Y:S01]  /*5110*/  STS.U8 [R164+UR4+0x6300], R112 ;  /* 0x00630070a4007988 */ /* 0x000fe20008000004 */
[----:B------:R-:W-:Y:S01]  /*5120*/  IADD3 R40, P1, PT, R7, R0, RZ ;  /* 0x0000000007287210 */ /* 0x000fe20007f3e0ff */
[----:B------:R-:W-:Y:S01]  /*5130*/  IMAD R57, R4, R3, RZ ;  /* 0x0000000304397224 */ /* 0x000fe200078e02ff */
[-C--:B------:R-:W-:Y:S01]  /*5140*/  LEA.HI.X.SX32 R45, R41, R2.reuse, 0x1, P2 ;  /* 0x00000002292d7211 */ /* 0x080fe200010f0eff */
[----:B------:R-:W3:Y:S01]  /*5150*/  LDG.E.U8 R39, desc[UR8][R42.64] ;  /* 0x000000082a277981 */ /* 0x000ee2000c1e1100 */
[----:B------:R-:W-:-:S02]  /*5160*/  LEA.HI.X.SX32 R41, R7, R2, 0x1, P1 ;  /* 0x0000000207297211 */ /* 0x000fc400008f0eff */
[----:B------:R-:W-:Y:S01]  /*5170*/  LEA.HI R4, R149, 0xbe, RZ, 0x1a ;  /* 0x000000be95047811 */ /* 0x000fe200078fd0ff */
[----:B------:R-:W3:Y:S01]  /*5180*/  LDG.E.U8 R7, desc[UR8][R44.64] ;  /* 0x000000082c077981 */ /* 0x000ee2000c1e1100 */
[CC--:B------:R-:W-:Y:S02]  /*5190*/  IADD3 R46, P2, PT, R47.reuse, R0.reuse, RZ ;  /* 0x000000002f2e7210 */ /* 0x0c0fe40007f5e0ff */
[----:B------:R-:W-:Y:S01]  /*51a0*/  IADD3 R48, P1, PT, R8, R0, RZ ;  /* 0x0000000008307210 */ /* 0x000fe20007f3e0ff */
[----:B0-----:R-:W-:Y:S01]  /*51b0*/  IMAD R61, R4, R3, RZ ;  /* 0x00000003043d7224 */ /* 0x001fe200078e02ff */
[-C--:B------:R-:W-:Y:S01]  /*51c0*/  LEA.HI.X.SX32 R47, R47, R2.reuse, 0x1, P2 ;  /* 0x000000022f2f7211 */ /* 0x080fe200010f0eff */
[----:B------:R-:W-:Y:S01]  /*51d0*/  STS.U8 [R164+UR4+0x6500], R108 ;  /* 0x0065006ca4007988 */ /* 0x000fe20008000004 */
[----:B------:R-:W-:Y:S02]  /*51e0*/  LEA.HI.X.SX32 R49, R8, R2, 0x1, P1 ;  /* 0x0000000208317211 */ /* 0x000fe400008f0eff */
[-C--:B------:R-:W-:Y:S01]  /*51f0*/  IADD3 R50, P1, PT, R9, R0.reuse, RZ ;  /* 0x0000000009327210 */ /* 0x080fe20007f3e0ff */
[----:B------:R-:W3:Y:S01]  /*5200*/  LDG.E.U8 R43, desc[UR8][R46.64] ;  /* 0x000000082e2b7981 */ /* 0x000ee2000c1e1100 */
[----:B------:R-:W-:-:S02]  /*5210*/  IADD3 R52, P2, PT, R53, R0, RZ ;  /* 0x0000000035347210 */ /* 0x000fc40007f5e0ff */
[----:B------:R-:W-:Y:S01]  /*5220*/  LEA.HI R4, R149, 0xce, RZ, 0x1a ;  /* 0x000000ce95047811 */ /* 0x000fe200078fd0ff */
[----:B------:R-:W-:Y:S01]  /*5230*/  STS.U8 [R164+UR4+0x6700], R109 ;  /* 0x0067006da4007988 */ /* 0x000fe20008000004 */
[-C--:B------:R-:W-:Y:S02]  /*5240*/  LEA.HI.X.SX32 R51, R9, R2.reuse, 0x1, P1 ;  /* 0x0000000209337211 */ /* 0x080fe400008f0eff */
[----:B------:R-:W-:Y:S01]  /*5250*/  LEA.HI.X.SX32 R53, R53, R2, 0x1, P2 ;  /* 0x0000000235357211 */ /* 0x000fe200010f0eff */
[----:B-1----:R-:W-:Y:S01]  /*5260*/  IMAD R65, R4, R3, RZ ;  /* 0x0000000304417224 */ /* 0x002fe200078e02ff */
[CC--:B------:R-:W-:Y:S01]  /*5270*/  IADD3 R54, P1, PT, R10.reuse, R0.reuse, RZ ;  /* 0x000000000a367210 */ /* 0x0c0fe20007f3e0ff */
[----:B------:R-:W3:Y:S01]  /*5280*/  LDG.E.U8 R9, desc[UR8][R48.64] ;  /* 0x0000000830097981 */ /* 0x000ee2000c1e1100 */
[----:B------:R-:W-:Y:S02]  /*5290*/  IADD3 R56, P2, PT, R57, R0, RZ ;  /* 0x0000000039387210 */ /* 0x000fe40007f5e0ff */
[----:B------:R-:W-:Y:S01]  /*52a0*/  LEA.HI R4, R149, 0xde, RZ, 0x1a ;  /* 0x000000de95047811 */ /* 0x000fe200078fd0ff */
[----:B------:R-:W3:Y:S01]  /*52b0*/  LDG.E.U8 R47, desc[UR8][R52.64] ;  /* 0x00000008342f7981 */ /* 0x000ee2000c1e1100 */
[----:B------:R-:W-:-:S02]  /*52c0*/  LEA.HI.X.SX32 R55, R10, R2, 0x1, P1 ;  /* 0x000000020a377211 */ /* 0x000fc400008f0eff */
[----:B------:R-:W-:Y:S01]  /*52d0*/  LEA.HI.X.SX32 R57, R57, R2, 0x1, P2 ;  /* 0x0000000239397211 */ /* 0x000fe200010f0eff */
[-C--:B------:R-:W-:Y:S01]  /*52e0*/  IMAD R67, R4, R3.reuse, RZ ;  /* 0x0000000304437224 */ /* 0x080fe200078e02ff */
[-C--:B------:R-:W-:Y:S01]  /*52f0*/  IADD3 R58, P1, PT, R11, R0.reuse, RZ ;  /* 0x000000000b3a7210 */ /* 0x080fe20007f3e0ff */
[----:B------:R-:W3:Y:S01]  /*5300*/  LDG.E.U8 R49, desc[UR8][R54.64] ;  /* 0x0000000836317981 */ /* 0x000ee2000c1e1100 */
[----:B------:R-:W-:Y:S02]  /*5310*/  IADD3 R60, P2, PT, R61, R0, RZ ;  /* 0x000000003d3c7210 */ /* 0x000fe40007f5e0ff */
[----:B------:R-:W-:Y:S01]  /*5320*/  LEA.HI R4, R149, 0xee, RZ, 0x1a ;  /* 0x000000ee95047811 */ /* 0x000fe200078fd0ff */
[----:B------:R-:W3:Y:S01]  /*5330*/  LDG.E.U8 R45, desc[UR8][R50.64] ;  /* 0x00000008322d7981 */ /* 0x000ee2000c1e1100 */
[-C--:B------:R-:W-:Y:S02]  /*5340*/  LEA.HI.X.SX32 R59, R11, R2.reuse, 0x1, P1 ;  /* 0x000000020b3b7211 */ /* 0x080fe400008f0eff */
[----:B------:R-:W-:Y:S01]  /*5350*/  LEA.HI.X.SX32 R61, R61, R2, 0x1, P2 ;  /* 0x000000023d3d7211 */ /* 0x000fe200010f0eff */
[----:B------:R-:W-:Y:S01]  /*5360*/  IMAD R69, R4, R3, RZ ;  /* 0x0000000304457224 */ /* 0x000fe200078e02ff */
[-C--:B------:R-:W-:Y:S01]  /*5370*/  IADD3 R62, P1, PT, R12, R0.reuse, RZ ;  /* 0x000000000c3e7210 */ /* 0x080fe20007f3e0ff */
[----:B------:R0:W3:Y:S01]  /*5380*/  LDG.E.U8 R11, desc[UR8][R56.64] ;  /* 0x00000008380b7981 */ /* 0x0000e2000c1e1100 */
[----:B------:R-:W-:-:S02]  /*5390*/  IADD3 R64, P2, PT, R65, R0, RZ ;  /* 0x0000000041407210 */ /* 0x000fc40007f5e0ff */
[----:B------:R-:W-:Y:S01]  /*53a0*/  LEA.HI R4, R149, 0xfe, RZ, 0x1a ;  /* 0x000000fe95047811 */ /* 0x000fe200078fd0ff */
[----:B------:R1:W3:Y:S01]  /*53b0*/  LDG.E.U8 R53, desc[UR8][R60.64] ;  /* 0x000000083c357981 */ /* 0x0002e2000c1e1100 */
[-C--:B------:R-:W-:Y:S02]  /*53c0*/  LEA.HI.X.SX32 R63, R12, R2.reuse, 0x1, P1 ;  /* 0x000000020c3f7211 */ /* 0x080fe400008f0eff */
[----:B------:R-:W-:Y:S01]  /*53d0*/  LEA.HI.X.SX32 R65, R65, R2, 0x1, P2 ;  /* 0x0000000241417211 */ /* 0x000fe200010f0eff */
[----:B------:R-:W3:Y:S01]  /*53e0*/  LDG.E.U8 R51, desc[UR8][R58.64] ;  /* 0x000000083a337981 */ /* 0x000ee2000c1e1100 */
[-C--:B------:R-:W-:Y:S02]  /*53f0*/  IADD3 R66, P2, PT, R67, R0.reuse, RZ ;  /* 0x0000000043427210 */ /* 0x080fe40007f5e0ff */
[----:B0-----:R-:W-:Y:S01]  /*5400*/  IADD3 R56, P1, PT, R13, R0, RZ ;  /* 0x000000000d387210 */ /* 0x001fe20007f3e0ff */
[----:B------:R-:W-:Y:S01]  /*5410*/  IMAD R71, R4, R3, RZ ;  /* 0x0000000304477224 */ /* 0x000fe200078e02ff */
[-C--:B------:R-:W-:Y:S01]  /*5420*/  LEA.HI.X.SX32 R67, R67, R2.reuse, 0x1, P2 ;  /* 0x0000000243437211 */ /* 0x080fe200010f0eff */
[----:B------:R0:W3:Y:S01]  /*5430*/  LDG.E.U8 R55, desc[UR8][R62.64] ;  /* 0x000000083e377981 */ /* 0x0000e2000c1e1100 */
[----:B------:R-:W-:-:S02]  /*5440*/  LEA.HI.X.SX32 R57, R13, R2, 0x1, P1 ;  /* 0x000000020d397211 */ /* 0x000fc400008f0eff */
[----:B------:R-:W-:Y:S01]  /*5450*/  LEA.HI R4, R149, 0x10e, RZ, 0x1a ;  /* 0x0000010e95047811 */ /* 0x000fe200078fd0ff */
[----:B------:R2:W3:Y:S01]  /*5460*/  LDG.E.U8 R13, desc[UR8][R64.64] ;  /* 0x00000008400d7981 */ /* 0x0004e2000c1e1100 */
[-C--:B-1----:R-:W-:Y:S02]  /*5470*/  IADD3 R60, P1, PT, R14, R0.reuse, RZ ;  /* 0x000000000e3c7210 */ /* 0x082fe40007f3e0ff */
[C---:B------:R-:W-:Y:S01]  /*5480*/  IADD3 R68, P2, PT, R69.reuse, R0, RZ ;  /* 0x0000000045447210 */ /* 0x040fe20007f5e0ff */
[----:B------:R-:W-:Y:S01]  /*5490*/  IMAD R73, R4, R3, RZ ;  /* 0x0000000304497224 */ /* 0x000fe200078e02ff */
[-C--:B------:R-:W-:Y:S01]  /*54a0*/  LEA.HI.X.SX32 R61, R14, R2.reuse, 0x1, P1 ;  /* 0x000000020e3d7211 */ /* 0x080fe200008f0eff */
[----:B------:R1:W3:Y:S01]  /*54b0*/  LDG.E.U8 R59, desc[UR8][R66.64] ;  /* 0x00000008423b7981 */ /* 0x0002e2000c1e1100 */
[----:B------:R-:W-:Y:S02]  /*54c0*/  LEA.HI.X.SX32 R69, R69, R2, 0x1, P2 ;  /* 0x0000000245457211 */ /* 0x000fe400010f0eff */
[-C--:B0-----:R-:W-:Y:S01]  /*54d0*/  IADD3 R62, P1, PT, R15, R0.reuse, RZ ;  /* 0x000000000f3e7210 */ /* 0x081fe20007f3e0ff */
[----:B------:R-:W-:Y:S01]  /*54e0*/  STS.U8 [R164+UR4+0x6900], R104 ;  /* 0x00690068a4007988 */ /* 0x000fe20008000004 */
[----:B--2---:R-:W-:-:S02]  /*54f0*/  IADD3 R64, P2, PT, R71, R0, RZ ;  /* 0x0000000047407210 */ /* 0x004fc40007f5e0ff */
[----:B------:R-:W-:Y:S01]  /*5500*/  LEA.HI R4, R149, 0x11e, RZ, 0x1a ;  /* 0x0000011e95047811 */ /* 0x000fe200078fd0ff */
[----:B------:R-:W-:Y:S01]  /*5510*/  STS.U8 [R164+UR4+0x6b00], R105 ;  /* 0x006b0069a4007988 */ /* 0x000fe20008000004 */
[-C--:B------:R-:W-:Y:S02]  /*5520*/  LEA.HI.X.SX32 R63, R15, R2.reuse, 0x1, P1 ;  /* 0x000000020f3f7211 */ /* 0x080fe400008f0eff */
[----:B------:R-:W-:Y:S01]  /*5530*/  LEA.HI.X.SX32 R65, R71, R2, 0x1, P2 ;  /* 0x0000000247417211 */ /* 0x000fe200010f0eff */
[-C--:B------:R-:W-:Y:S01]  /*5540*/  IMAD R71, R4, R3.reuse, RZ ;  /* 0x0000000304477224 */ /* 0x080fe200078e02ff */
[CC--:B-1----:R-:W-:Y:S01]  /*5550*/  IADD3 R66, P1, PT, R16.reuse, R0.reuse, RZ ;  /* 0x0000000010427210 */ /* 0x0c2fe20007f3e0ff */
[----:B------:R0:W2:Y:S01]  /*5560*/  LDG.E.U8 R15, desc[UR8][R68.64] ;  /* 0x00000008440f7981 */ /* 0x0000a2000c1e1100 */
[----:B------:R-:W-:Y:S02]  /*5570*/  LEA.HI R4, R149, 0x12e, RZ, 0x1a ;  /* 0x0000012e95047811 */ /* 0x000fe400078fd0ff */
[----:B------:R-:W-:Y:S01]  /*5580*/  IADD3 R72, P2, PT, R73, R0, RZ ;  /* 0x0000000049487210 */ /* 0x000fe20007f5e0ff */
[----:B------:R-:W-:Y:S01]  /*5590*/  STS.U8 [R164+UR4+0x6d00], R107 ;  /* 0x006d006ba4007988 */ /* 0x000fe20008000004 */
[----:B------:R-:W-:Y:S01]  /*55a0*/  LEA.HI.X.SX32 R67, R16, R2, 0x1, P1 ;  /* 0x0000000210437211 */ /* 0x000fe200008f0eff */
[----:B------:R-:W-:Y:S01]  /*55b0*/  IMAD R75, R4, R3, RZ ;  /* 0x00000003044b7224 */ /* 0x000fe200078e02ff */
[----:B------:R-:W-:Y:S01]  /*55c0*/  LEA.HI R4, R149, 0x13e, RZ, 0x1a ;  /* 0x0000013e95047811 */ /* 0x000fe200078fd0ff */
[----:B------:R-:W-:Y:S01]  /*55d0*/  STS.U8 [R164+UR4+0x6f00], R101 ;  /* 0x006f0065a4007988 */ /* 0x000fe20008000004 */
[----:B0-----:R-:W-:-:S02]  /*55e0*/  IADD3 R68, P1, PT, R17, R0, RZ ;  /* 0x0000000011447210 */ /* 0x001fc40007f3e0ff */
[----:B------:R-:W-:Y:S01]  /*55f0*/  LEA.HI.X.SX32 R73, R73, R2, 0x1, P2 ;  /* 0x0000000249497211 */ /* 0x000fe200010f0eff */
[----:B------:R-:W-:Y:S01]  /*5600*/  STS.U8 [R164+UR4+0x7100], R102 ;  /* 0x00710066a4007988 */ /* 0x000fe20008000004 */
[----:B------:R-:W-:Y:S02]  /*5610*/  IADD3 R70, P2, PT, R71, R0, RZ ;  /* 0x0000000047467210 */ /* 0x000fe40007f5e0ff */
[----:B------:R-:W-:Y:S01]  /*5620*/  LEA.HI.X.SX32 R69, R17, R2, 0x1, P1 ;  /* 0x0000000211457211 */ /* 0x000fe200008f0eff */
[----:B------:R-:W-:Y:S01]  /*5630*/  STS.U8 [R164+UR4+0x7300], R97 ;  /* 0x00730061a4007988 */ /* 0x000fe20008000004 */
[----:B------:R-:W-:Y:S01]  /*5640*/  IADD3 R78, P1, PT, R18, R0, RZ ;  /* 0x00000000124e7210 */ /* 0x000fe20007f3e0ff */
[----:B------:R-:W-:Y:S01]  /*5650*/  IMAD R77, R4, R3, RZ ;  /* 0x00000003044d7224 */ /* 0x000fe200078e02ff */
[----:B------:R-:W-:Y:S01]  /*5660*/  LEA.HI.X.SX32 R71, R71, R2, 0x1, P2 ;  /* 0x0000000247477211 */ /* 0x000fe200010f0eff */
[----:B------:R-:W-:Y:S01]  /*5670*/  STS.U8 [R164+UR4+0x7500], R98 ;  /* 0x00750062a4007988 */ /* 0x000fe20008000004 */
[----:B------:R-:W-:-:S02]  /*5680*/  LEA.HI R4, R149, 0x14e, RZ, 0x1a ;  /* 0x0000014e95047811 */ /* 0x000fc400078fd0ff */
[----:B------:R-:W-:Y:S01]  /*5690*/  IADD3 R74, P2, PT, R75, R0, RZ ;  /* 0x000000004b4a7210 */ /* 0x000fe20007f5e0ff */
[----:B------:R-:W-:Y:S01]  /*56a0*/  STS.U8 [R164+UR4+0x7700], R95 ;  /* 0x0077005fa4007988 */ /* 0x000fe20008000004 */
[----:B------:R-:W-:Y:S02]  /*56b0*/  LEA.HI.X.SX32 R79, R18, R2, 0x1, P1 ;  /* 0x00000002124f7211 */ /* 0x000fe400008f0eff */
[----:B------:R-:W-:Y:S01]  /*56c0*/  IADD3 R18, P1, PT, R19, R0, RZ ;  /* 0x0000000013127210 */ /* 0x000fe20007f3e0ff */
[----:B------:R-:W-:Y:S01]  /*56d0*/  STS.U8 [R164+UR4+0x7900], R96 ;  /* 0x00790060a4007988 */ /* 0x000fe20008000004 */
[----:B------:R-:W-:-:S03]  /*56e0*/  LEA.HI.X.SX32 R75, R75, R2, 0x1, P2 ;  /* 0x000000024b4b7211 */ /* 0x000fc600010f0eff */
[----:B------:R-:W-:Y:S01]  /*56f0*/  STS.U8 [R164+UR4+0x7b00], R99 ;  /* 0x007b0063a4007988 */ /* 0x000fe20008000004 */
[----:B------:R-:W-:-:S03]  /*5700*/  LEA.HI.X.SX32 R19, R19, R2, 0x1, P1 ;  /* 0x0000000213137211 */ /* 0x000fc600008f0eff */
[----:B------:R-:W-:Y:S04]  /*5710*/  STS.U8 [R164+UR4+0x7d00], R131 ;  /* 0x007d0083a4007988 */ /* 0x000fe80008000004 */
[----:B------:R-:W-:Y:S04]  /*5720*/  STS.U8 [R164+UR4+0x7f00], R90 ;  /* 0x007f005aa4007988 */ /* 0x000fe80008000004 */
[----:B------:R0:W-:Y:S01]  /*5730*/  STS.U8 [R162+UR4+0x980], R87 ;  /* 0x00098057a2007988 */ /* 0x0001e20008000004 */
[----:B------:R-:W-:-:S03]  /*5740*/  LEA.HI R6, R149, 0x16e, RZ, 0x1a ;  /* 0x0000016e95067811 */ /* 0x000fc600078fd0ff */
[----:B------:R1:W-:Y:S04]  /*5750*/  STS.U8 [R162+UR4+0x780], R82 ;  /* 0x00078052a2007988 */ /* 0x0003e80008000004 */
[----:B------:R4:W-:Y:S01]  /*5760*/  STS.U8 [R162+UR4+0xb80], R84 ;  /* 0x000b8054a2007988 */ /* 0x0009e20008000004 */
[----:B0-----:R-:W-:Y:S01]  /*5770*/  IMAD R87, R4, R3, RZ ;  /* 0x0000000304577224 */ /* 0x001fe200078e02ff */
[----:B------:R-:W-:Y:S02]  /*5780*/  LEA.HI R4, R149, 0x15e, RZ, 0x1a ;  /* 0x0000015e95047811 */ /* 0x000fe400078fd0ff */
[----:B------:R-:W2:Y:S01]  /*5790*/  LDG.E.U8 R17, desc[UR8][R72.64] ;  /* 0x0000000848117981 */ /* 0x000ea2000c1e1100 */
[----:B-1----:R-:W-:-:S03]  /*57a0*/  IADD3 R82, P2, PT, R77, R0, RZ ;  /* 0x000000004d527210 */ /* 0x002fc60007f5e0ff */
[----:B----4-:R0:W-:Y:S01]  /*57b0*/  STS.U8 [R162+UR4+0x580], R83 ;  /* 0x00058053a2007988 */ /* 0x0101e20008000004 */
[----:B------:R-:W-:Y:S01]  /*57c0*/  IADD3 R84, P1, PT, R20, R0, RZ ;  /* 0x0000000014547210 */ /* 0x000fe20007f3e0ff */
[-C--:B------:R-:W-:Y:S02]  /*57d0*/  IMAD R89, R4, R3.reuse, RZ ;  /* 0x0000000304597224 */ /* 0x080fe400078e02ff */
[----:B------:R1:W-:Y:S01]  /*57e0*/  STS.U8 [R162+UR4+0x380], R85 ;  /* 0x00038055a2007988 */ /* 0x0003e20008000004 */
[----:B------:R-:W-:-:S03]  /*57f0*/  IMAD R91, R6, R3, RZ ;  /* 0x00000003065b7224 */ /* 0x000fc600078e02ff */
[----:B------:R4:W-:Y:S01]  /*5800*/  STS.U8 [R162+UR4+0xf80], R86 ;  /* 0x000f8056a2007988 */ /* 0x0009e20008000004 */
[-C--:B0-----:R-:W-:Y:S02]  /*5810*/  LEA.HI.X.SX32 R83, R77, R2.reuse, 0x1, P2 ;  /* 0x000000024d537211 */ /* 0x081fe400010f0eff */
[----:B------:R-:W-:Y:S01]  /*5820*/  LEA.HI R4, R149, 0x17e, RZ, 0x1a ;  /* 0x0000017e95047811 */ /* 0x000fe200078fd0ff */
[----:B------:R0:W2:Y:S01]  /*5830*/  LDG.E.U8 R77, desc[UR8][R18.64] ;  /* 0x00000008124d7981 */ /* 0x0000a2000c1e1100 */
[----:B-1----:R-:W-:Y:S02]  /*5840*/  LEA.HI.X.SX32 R85, R20, R2, 0x1, P1 ;  /* 0x0000000214557211 */ /* 0x002fe400008f0eff */
[-C--:B------:R-:W-:Y:S01]  /*5850*/  IADD3 R20, P1, PT, R21, R0.reuse, RZ ;  /* 0x0000000015147210 */ /* 0x080fe20007f3e0ff */
[----:B------:R-:W2:Y:S01]  /*5860*/  LDG.E.U8 R73, desc[UR8][R78.64] ;  /* 0x000000084e497981 */ /* 0x000ea2000c1e1100 */
[----:B----4-:R-:W-:Y:S02]  /*5870*/  IADD3 R86, P2, PT, R87, R0, RZ ;  /* 0x0000000057567210 */ /* 0x010fe40007f5e0ff */
[-C--:B------:R-:W-:Y:S01]  /*5880*/  LEA.HI.X.SX32 R21, R21, R2.reuse, 0x1, P1 ;  /* 0x0000000215157211 */ /* 0x080fe200008f0eff */
[----:B------:R1:W4:Y:S01]  /*5890*/  LDG.E.U8 R101, desc[UR8][R84.64] ;  /* 0x0000000854657981 */ /* 0x000322000c1e1100 */
[----:B------:R-:W-:-:S02]  /*58a0*/  LEA.HI.X.SX32 R87, R87, R2, 0x1, P2 ;  /* 0x0000000257577211 */ /* 0x000fc400010f0eff */
[-C--:B0-----:R-:W-:Y:S01]  /*58b0*/  IADD3 R18, P2, PT, R89, R0.reuse, RZ ;  /* 0x0000000059127210 */ /* 0x081fe20007f5e0ff */
[----:B------:R-:W2:Y:S01]  /*58c0*/  LDG.E.U8 R105, desc[UR8][R20.64] ;  /* 0x0000000814697981 */ /* 0x000ea2000c1e1100 */
[----:B------:R-:W-:-:S03]  /*58d0*/  IADD3 R88, P1, PT, R22, R0, RZ ;  /* 0x0000000016587210 */ /* 0x000fc60007f3e0ff */
[----:B------:R0:W4:Y:S01]  /*58e0*/  LDG.E.U8 R79, desc[UR8][R82.64] ;  /* 0x00000008524f7981 */ /* 0x000122000c1e1100 */
[----:B-1----:R-:W-:Y:S01]  /*58f0*/  IMAD R85, R4, R3, RZ ;  /* 0x0000000304557224 */ /* 0x002fe200078e02ff */
[-C--:B------:R-:W-:Y:S02]  /*5900*/  LEA.HI.X.SX32 R19, R89, R2.reuse, 0x1, P2 ;  /* 0x0000000259137211 */ /* 0x080fe400010f0eff */
[----:B------:R-:W4:Y:S01]  /*5910*/  LDG.E.U8 R33, desc[UR8][R32.64] ;  /* 0x0000000820217981 */ /* 0x000f22000c1e1100 */
[----:B------:R-:W-:Y:S02]  /*5920*/  LEA.HI.X.SX32 R89, R22, R2, 0x1, P1 ;  /* 0x0000000216597211 */ /* 0x000fe400008f0eff */
[----:B------:R-:W-:Y:S01]  /*5930*/  LEA.HI R6, R149, 0x18e, RZ, 0x1a ;  /* 0x0000018e95067811 */ /* 0x000fe200078fd0ff */
[----:B------:R-:W4:Y:S01]  /*5940*/  LDG.E.U8 R35, desc[UR8][R34.64] ;  /* 0x0000000822237981 */ /* 0x000f22000c1e1100 */
[-C--:B0-----:R-:W-:Y:S02]  /*5950*/  IADD3 R82, P3, PT, R91, R0.reuse, RZ ;  /* 0x000000005b527210 */ /* 0x081fe40007f7e0ff */
[----:B------:R-:W-:Y:S01]  /*5960*/  IADD3 R20, P1, PT, R23, R0, RZ ;  /* 0x0000000017147210 */ /* 0x000fe20007f3e0ff */
[----:B------:R-:W4:Y:S01]  /*5970*/  LDG.E.U8 R37, desc[UR8][R36.64] ;  /* 0x0000000824257981 */ /* 0x000f22000c1e1100 */
[----:B------:R-:W-:-:S02]  /*5980*/  LEA.HI.X.SX32 R83, R91, R2, 0x1, P3 ;  /* 0x000000025b537211 */ /* 0x000fc400018f0eff */
[----:B------:R-:W-:Y:S01]  /*5990*/  IADD3 R22, P2, PT, R85, R0, RZ ;  /* 0x0000000055167210 */ /* 0x000fe20007f5e0ff */
[----:B------:R-:W4:Y:S01]  /*59a0*/  LDG.E.U8 R41, desc[UR8][R40.64] ;  /* 0x0000000828297981 */ /* 0x000f22000c1e1100 */
[C---:B------:R-:W-:Y:S02]  /*59b0*/  LEA.HI R8, R149.reuse, 0x19e, RZ, 0x1a ;  /* 0x0000019e95087811 */ /* 0x040fe400078fd0ff */
[C---:B------:R-:W-:Y:S01]  /*59c0*/  LEA.HI R10, R149.reuse, 0x1ae, RZ, 0x1a ;  /* 0x000001ae950a7811 */ /* 0x040fe200078fd0ff */
[----:B------:R0:W4:Y:S01]  /*59d0*/  LDG.E.U8 R111, desc[UR8][R82.64] ;  /* 0x00000008526f7981 */ /* 0x000122000c1e1100 */
[C---:B------:R-:W-:Y:S02]  /*59e0*/  LEA.HI R12, R149.reuse, 0x1be, RZ, 0x1a ;  /* 0x000001be950c7811 */ /* 0x040fe400078fd0ff */
[C---:B------:R-:W-:Y:S02]  /*59f0*/  LEA.HI R14, R149.reuse, 0x1ce, RZ, 0x1a ;  /* 0x000001ce950e7811 */ /* 0x040fe400078fd0ff */
[----:B------:R-:W-:Y:S01]  /*5a00*/  LEA.HI R133, R149, 0x8e, RZ, 0x1a ;  /* 0x0000008e95857811 */ /* 0x000fe200078fd0ff */
[----:B---3--:R1:W-:Y:S01]  /*5a10*/  STS.U8 [R162+UR4+0x180], R142 ;  /* 0x0001808ea2007988 */ /* 0x0083e20008000004 */
[----:B------:R-:W-:-:S02]  /*5a20*/  LEA.HI.X.SX32 R21, R23, R2, 0x1, P1 ;  /* 0x0000000217157211 */ /* 0x000fc400008f0eff */
[----:B------:R-:W-:Y:S01]  /*5a30*/  LEA.HI.X.SX32 R23, R85, R2, 0x1, P2 ;  /* 0x0000000255177211 */ /* 0x000fe200010f0eff */
[----:B------:R3:W4:Y:S01]  /*5a40*/  LDG.E.U8 R103, desc[UR8][R86.64] ;  /* 0x0000000856677981 */ /* 0x000722000c1e1100 */
[----:B0-----:R-:W-:Y:S01]  /*5a50*/  IADD3 R82, P2, PT, R24, R0, RZ ;  /* 0x0000000018527210 */ /* 0x001fe20007f5e0ff */
[-C--:B------:R-:W-:Y:S02]  /*5a60*/  IMAD R93, R10, R3.reuse, RZ ;  /* 0x000000030a5d7224 */ /* 0x080fe400078e02ff */
[----:B------:R0:W4:Y:S01]  /*5a70*/  LDG.E.U8 R109, desc[UR8][R88.64] ;  /* 0x00000008586d7981 */ /* 0x000122000c1e1100 */
[-C--:B------:R-:W-:Y:S01]  /*5a80*/  IMAD R95, R12, R3.reuse, RZ ;  /* 0x000000030c5f7224 */ /* 0x080fe200078e02ff */
[----:B------:R-:W-:Y:S01]  /*5a90*/  LEA.HI.X.SX32 R83, R24, R2, 0x1, P2 ;  /* 0x0000000218537211 */ /* 0x000fe200010f0eff */
[-C--:B------:R-:W-:Y:S01]  /*5aa0*/  IMAD R97, R14, R3.reuse, RZ ;  /* 0x000000030e617224 */ /* 0x080fe200078e02ff */
[----:B-1----:R-:W4:Y:S01]  /*5ab0*/  LDL.LU R142, [R1+0x118] ;  /* 0x00011800018e7983 */ /* 0x002f220000300800 */
[----:B------:R-:W-:Y:S01]  /*5ac0*/  LEA.HI R4, R149, 0x1ee, RZ, 0x1a ;  /* 0x000001ee95047811 */ /* 0x000fe200078fd0ff */
[-C--:B---3--:R-:W-:Y:S01]  /*5ad0*/  IMAD R87, R6, R3.reuse, RZ ;  /* 0x0000000306577224 */ /* 0x088fe200078e02ff */
[----:B------:R-:W-:Y:S01]  /*5ae0*/  SHF.R.U32.HI R132, RZ, 0x5, R149 ;  /* 0x00000005ff847819 */ /* 0x000fe20000011695 */
[----:B------:R1:W3:Y:S01]  /*5af0*/  LDG.E.U8 R107, desc[UR8][R18.64] ;  /* 0x00000008126b7981 */ /* 0x0002e2000c1e1100 */
[----:B------:R-:W1:Y:S01]  /*5b00*/  LDC R6, c[0x0][0x3b8] ;  /* 0x0000ee00ff067b82 */ /* 0x000e620000000800 */
[----:B0-----:R-:W-:-:S02]  /*5b10*/  IMAD R89, R8, R3, RZ ;  /* 0x0000000308597224 */ /* 0x001fc400078e02ff */
[----:B------:R-:W-:Y:S01]  /*5b20*/  IMAD R3, R133, R3, RZ ;  /* 0x0000000385037224 */ /* 0x000fe200078e02ff */
[----:B------:R0:W3:Y:S01]  /*5b30*/  LDG.E.U8 R117, desc[UR8][R82.64] ;  /* 0x0000000852757981 */ /* 0x0000e2000c1e1100 */
[----:B------:R-:W-:-:S03]  /*5b40*/  IADD3 R84, P2, PT, R87, R0, RZ ;  /* 0x0000000057547210 */ /* 0x000fc60007f5e0ff */
[----:B------:R0:W3:Y:S01]  /*5b50*/  LDG.E.U8 R113, desc[UR8][R20.64] ;  /* 0x0000000814717981 */ /* 0x0000e2000c1e1100 */
[C---:B-1----:R-:W-:Y:S01]  /*5b60*/  IADD3 R18, P1, PT, R3.reuse, R0, RZ ;  /* 0x0000000003127210 */ /* 0x042fe20007f3e0ff */
[----:B------:R-:W1:Y:S02]  /*5b70*/  LDC R8, c[0x0][0x3c8] ;  /* 0x0000f200ff087b82 */ /* 0x000e640000000800 */
[----:B------:R0:W3:Y:S01]  /*5b80*/  LDG.E.U8 R115, desc[UR8][R22.64] ;  /* 0x0000000816737981 */ /* 0x0000e2000c1e1100 */
[----:B------:R-:W-:-:S03]  /*5b90*/  LEA.HI.X.SX32 R19, R3, R2, 0x1, P1 ;  /* 0x0000000203137211 */ /* 0x000fc600008f0eff */
[----:B------:R-:W3:Y:S02]  /*5ba0*/  LDG.E.U8 R57, desc[UR8][R56.64] ;  /* 0x0000000838397981 */ /* 0x000ee4000c1e1100 */
[----:B0-----:R-:W0:Y:S01]  /*5bb0*/  LDC R83, c[0x0][0x3b8] ;  /* 0x0000ee00ff537b82 */ /* 0x001e220000000800 */
[----:B------:R-:W-:Y:S01]  /*5bc0*/  IADD3 R86, P1, PT, R25, R0, RZ ;  /* 0x0000000019567210 */ /* 0x000fe20007f3e0ff */
[----:B------:R-:W3:Y:S01]  /*5bd0*/  LDG.E.U8 R99, desc[UR8][R18.64] ;  /* 0x0000000812637981 */ /* 0x000ee2000c1e1100 */
[----:B------:R-:W-:Y:S02]  /*5be0*/  LEA.HI.X.SX32 R85, R87, R2, 0x1, P2 ;  /* 0x0000000257557211 */ /* 0x000fe400010f0eff */
[----:B------:R-:W-:Y:S01]  /*5bf0*/  IADD3 R88, P2, PT, R89, R0, RZ ;  /* 0x0000000059587210 */ /* 0x000fe20007f5e0ff */
[----:B------:R-:W3:Y:S01]  /*5c00*/  LDG.E.U8 R61, desc[UR8][R60.64] ;  /* 0x000000083c3d7981 */ /* 0x000ee2000c1e1100 */
[----:B------:R-:W-:Y:S01]  /*5c10*/  LEA.HI.X.SX32 R87, R25, R2, 0x1, P1 ;  /* 0x0000000219577211 */ /* 0x000fe200008f0eff */
[----:B------:R-:W1:Y:S01]  /*5c20*/  LDC R10, c[0x0][0x3c4] ;  /* 0x0000f100ff0a7b82 */ /* 0x000e620000000800 */
[----:B------:R-:W-:Y:S01]  /*5c30*/  IADD3 R90, P1, PT, R26, R0, RZ ;  /* 0x000000001a5a7210 */ /* 0x000fe20007f3e0ff */
[----:B------:R0:W3:Y:S01]  /*5c40*/  LDG.E.U8 R119, desc[UR8][R84.64] ;  /* 0x0000000854777981 */ /* 0x0000e2000c1e1100 */
[----:B------:R-:W-:-:S02]  /*5c50*/  LEA.HI.X.SX32 R89, R89, R2, 0x1, P2 ;  /* 0x0000000259597211 */ /* 0x000fc400010f0eff */
[----:B------:R-:W-:Y:S01]  /*5c60*/  IADD3 R20, P2, PT, R93, R0, RZ ;  /* 0x000000005d147210 */ /* 0x000fe20007f5e0ff */
[----:B------:R-:W3:Y:S01]  /*5c70*/  LDG.E.U8 R63, desc[UR8][R62.64] ;  /* 0x000000083e3f7981 */ /* 0x000ee2000c1e1100 */
[----:B------:R-:W-:Y:S02]  /*5c80*/  LEA.HI.X.SX32 R91, R26, R2, 0x1, P1 ;  /* 0x000000021a5b7211 */ /* 0x000fe400008f0eff */
[----:B------:R-:W-:Y:S01]  /*5c90*/  IADD3 R22, P1, PT, R27, R0, RZ ;  /* 0x000000001b167210 */ /* 0x000fe20007f3e0ff */
[----:B------:R-:W3:Y:S01]  /*5ca0*/  LDG.E.U8 R65, desc[UR8][R64.64] ;  /* 0x0000000840417981 */ /* 0x000ee2000c1e1100 */
[----:B------:R-:W-:Y:S02]  /*5cb0*/  LEA.HI.X.SX32 R21, R93, R2, 0x1, P2 ;  /* 0x000000025d157211 */ /* 0x000fe400010f0eff */
[----:B------:R-:W-:Y:S01]  /*5cc0*/  IADD3 R24, P2, PT, R95, R0, RZ ;  /* 0x000000005f187210 */ /* 0x000fe20007f5e0ff */
[----:B------:R-:W3:Y:S01]  /*5cd0*/  LDG.E.U8 R67, desc[UR8][R66.64] ;  /* 0x0000000842437981 */ /* 0x000ee2000c1e1100 */
[----:B------:R-:W-:-:S02]  /*5ce0*/  LEA.HI.X.SX32 R23, R27, R2, 0x1, P1 ;  /* 0x000000021b177211 */ /* 0x000fc400008f0eff */
[----:B------:R-:W-:Y:S01]  /*5cf0*/  IADD3 R26, P1, PT, R28, R0, RZ ;  /* 0x000000001c1a7210 */ /* 0x000fe20007f3e0ff */
[----:B------:R-:W3:Y:S01]  /*5d00*/  LDG.E.U8 R69, desc[UR8][R68.64] ;  /* 0x0000000844457981 */ /* 0x000ee2000c1e1100 */
[----:B------:R-:W-:Y:S02]  /*5d10*/  LEA.HI R3, R149, 0x1de, RZ, 0x1a ;  /* 0x000001de95037811 */ /* 0x000fe400078fd0ff */
[----:B------:R-:W-:Y:S01]  /*5d20*/  LEA.HI.X.SX32 R25, R95, R2, 0x1, P2 ;  /* 0x000000025f197211 */ /* 0x000fe200010f0eff */
[----:B0-----:R-:W-:Y:S01]  /*5d30*/  IMAD R85, R4, R83, RZ ;  /* 0x0000005304557224 */ /* 0x001fe200078e02ff */
[----:B------:R-:W-:Y:S01]  /*5d40*/  IADD3 R18, P2, PT, R97, R0, RZ ;  /* 0x0000000061127210 */ /* 0x000fe20007f5e0ff */
[----:B------:R-:W-:Y:S01]  /*5d50*/  IMAD R3, R3, R6, RZ ;  /* 0x0000000603037224 */ /* 0x000fe200078e02ff */
[----:B------:R-:W-:Y:S01]  /*5d60*/  LEA.HI.X.SX32 R27, R28, R2, 0x1, P1 ;  /* 0x000000021c1b7211 */ /* 0x000fe200008f0eff */
[----:B------:R0:W3:Y:S01]  /*5d70*/  LDG.E.U8 R93, desc[UR8][R20.64] ;  /* 0x00000008145d7981 */ /* 0x0000e2000c1e1100 */
[----:B------:R-:W-:Y:S01]  /*5d80*/  IADD3 R28, P1, PT, R29, R0, RZ ;  /* 0x000000001d1c7210 */ /* 0x000fe20007f3e0ff */
[----:B------:R-:W1:Y:S01]  /*5d90*/  LDC R6, c[0x0][0x3f0] ;  /* 0x0000fc00ff067b82 */ /* 0x000e620000000800 */
[-C--:B------:R-:W-:Y:S01]  /*5da0*/  LEA.HI.X.SX32 R19, R97, R2.reuse, 0x1, P2 ;  /* 0x0000000261137211 */ /* 0x080fe200010f0eff */
[----:B------:R0:W3:Y:S01]  /*5db0*/  LDG.E.U8 R95, desc[UR8][R22.64] ;  /* 0x00000008165f7981 */ /* 0x0000e2000c1e1100 */
[----:B------:R-:W-:-:S02]  /*5dc0*/  LEA.HI.X.SX32 R29, R29, R2, 0x1, P1 ;  /* 0x000000021d1d7211 */ /* 0x000fc400008f0eff */
[-C--:B------:R-:W-:Y:S01]  /*5dd0*/  IADD3 R82, P1, PT, R3, R0.reuse, RZ ;  /* 0x0000000003527210 */ /* 0x080fe20007f3e0ff */
[----:B------:R0:W3:Y:S02]  /*5de0*/  LDG.E.U8 R121, desc[UR8][R24.64] ;  /* 0x0000000818797981 */ /* 0x0000e4000c1e1100 */
[-C--:B0-----:R-:W-:Y:S02]  /*5df0*/  IADD3 R20, P5, PT, R81, R0.reuse, RZ ;  /* 0x0000000051147210 */ /* 0x081fe40007fbe0ff */
[----:B------:R0:W3:Y:S01]  /*5e00*/  LDG.E.U8 R97, desc[UR8][R26.64] ;  /* 0x000000081a617981 */ /* 0x0000e2000c1e1100 */
[----:B------:R-:W-:-:S03]  /*5e10*/  IADD3 R22, P3, PT, R85, R0, RZ ;  /* 0x0000000055167210 */ /* 0x000fc60007f7e0ff */
[----:B------:R-:W3:Y:S01]  /*5e20*/  LDG.E.U8 R71, desc[UR8][R70.64] ;  /* 0x0000000846477981 */ /* 0x000ee2000c1e1100 */
[----:B------:R-:W-:-:S03]  /*5e30*/  IADD3 R24, P2, PT, R30, R0, RZ ;  /* 0x000000001e187210 */ /* 0x000fc60007f5e0ff */
[----:B------:R-:W3:Y:S01]  /*5e40*/  LDG.E.U8 R75, desc[UR8][R74.64] ;  /* 0x000000084a4b7981 */ /* 0x000ee2000c1e1100 */
[----:B0-----:R-:W-:Y:S02]  /*5e50*/  IADD3 R26, P4, PT, R31, R0, RZ ;  /* 0x000000001f1a7210 */ /* 0x001fe40007f9e0ff */
[-C--:B------:R-:W-:Y:S01]  /*5e60*/  LEA.HI.X.SX32 R83, R3, R2.reuse, 0x1, P1 ;  /* 0x0000000203537211 */ /* 0x080fe200008f0eff */
[----:B------:R-:W3:Y:S01]  /*5e70*/  LDG.E.U8 R87, desc[UR8][R86.64] ;  /* 0x0000000856577981 */ /* 0x000ee2000c1e1100 */
[-C--:B------:R-:W-:Y:S01]  /*5e80*/  LEA.HI.X.SX32 R21, R81, R2.reuse, 0x1, P5 ;  /* 0x0000000251157211 */ /* 0x080fe200028f0eff */
[----:B------:R-:W0:Y:S01]  /*5e90*/  LDC R3, c[0x0][0x3c0] ;  /* 0x0000f000ff037b82 */ /* 0x000e220000000800 */
[-C--:B------:R-:W-:Y:S01]  /*5ea0*/  LEA.HI.X.SX32 R25, R30, R2.reuse, 0x1, P2 ;  /* 0x000000021e197211 */ /* 0x080fe200010f0eff */
[----:B------:R-:W3:Y:S01]  /*5eb0*/  LDG.E.U8 R89, desc[UR8][R88.64] ;  /* 0x0000000858597981 */ /* 0x000ee2000c1e1100 */
[-C--:B------:R-:W-:Y:S02]  /*5ec0*/  LEA.HI.X.SX32 R27, R31, R2.reuse, 0x1, P4 ;  /* 0x000000021f1b7211 */ /* 0x080fe400020f0eff */
[----:B------:R-:W-:Y:S01]  /*5ed0*/  LEA.HI.X.SX32 R23, R85, R2, 0x1, P3 ;  /* 0x0000000255177211 */ /* 0x000fe200018f0eff */
[----:B------:R-:W3:Y:S04]  /*5ee0*/  LDG.E.U8 R91, desc[UR8][R90.64] ;  /* 0x000000085a5b7981 */ /* 0x000ee8000c1e1100 */
[----:B------:R-:W3:Y:S04]  /*5ef0*/  LDG.E.U8 R19, desc[UR8][R18.64] ;  /* 0x0000000812137981 */ /* 0x000ee8000c1e1100 */
[----:B------:R-:W3:Y:S04]  /*5f00*/  LDG.E.U8 R29, desc[UR8][R28.64] ;  /* 0x000000081c1d7981 */ /* 0x000ee8000c1e1100 */
[----:B------:R-:W3:Y:S04]  /*5f10*/  LDG.E.U8 R83, desc[UR8][R82.64] ;  /* 0x0000000852537981 */ /* 0x000ee8000c1e1100 */
[----:B------:R-:W3:Y:S04]  /*5f20*/  LDG.E.U8 R25, desc[UR8][R24.64] ;  /* 0x0000000818197981 */ /* 0x000ee8000c1e1100 */
[----:B------:R-:W3:Y:S04]  /*5f30*/  LDG.E.U8 R23, desc[UR8][R22.64] ;  /* 0x0000000816177981 */ /* 0x000ee8000c1e1100 */
[----:B------:R-:W3:Y:S04]  /*5f40*/  LDG.E.U8 R27, desc[UR8][R26.64] ;  /* 0x000000081a1b7981 */ /* 0x000ee8000c1e1100 */
[----:B------:R-:W3:Y:S04]  /*5f50*/  LDG.E.U8 R21, desc[UR8][R20.64] ;  /* 0x0000000814157981 */ /* 0x000ee8000c1e1100 */
[----:B------:R0:W-:Y:S01]  /*5f60*/  STS.U8 [R162+UR4+0x1b80], R7 ;  /* 0x001b8007a2007988 */ /* 0x0001e20008000004 */
[----:B------:R-:W-:-:S03]  /*5f70*/  IMAD.SHL.U32 R0, R132, 0x200000, RZ ;  /* 0x0020000084007824 */ /* 0x000fc600078e00ff */
[----:B------:R1:W-:Y:S01]  /*5f80*/  STS.U8 [R162+UR4+0x1380], R5 ;  /* 0x00138005a2007988 */ /* 0x0003e20008000004 */
[----:B0-----:R-:W0:Y:S01]  /*5f90*/  LDC R7, c[0x0][0x3c8] ;  /* 0x0000f200ff077b82 */ /* 0x001e220000000800 */
[----:B------:R-:W-:-:S07]  /*5fa0*/  LOP3.LUT R0, R0, 0x600000, RZ, 0xc0, !PT ;  /* 0x0060000000007812 */ /* 0x000fce00078ec0ff */
[----:B-1----:R-:W1:Y:S01]  /*5fb0*/  LDC.64 R4, c[0x0][0x388] ;  /* 0x0000e200ff047b82 */ /* 0x002e620000000a00 */
[----:B------:R-:W-:Y:S01]  /*5fc0*/  R2UR UR6, R0 ;  /* 0x00000000000672ca */ /* 0x000fe200000e0000 */
[----:B------:R0:W-:Y:S01]  /*5fd0*/  STS.U8 [R162+UR4+0x2180], R9 ;  /* 0x00218009a2007988 */ /* 0x0001e20008000004 */
[----:B------:R-:W-:-:S05]  /*5fe0*/  LOP3.LUT R0, R149, 0x7f, RZ, 0xc0, !PT ;  /* 0x0000007f95007812 */ /* 0x000fca00078ec0ff */
[----:B0-----:R-:W0:Y:S01]  /*5ff0*/  LDC R9, c[0x0][0x3c8] ;  /* 0x0000f200ff097b82 */ /* 0x001e220000000800 */
[----:B------:R1:W-:Y:S01]  /*6000*/  STS.U8 [R162+UR4+0x2b80], R11 ;  /* 0x002b800ba2007988 */ /* 0x0003e20008000004 */
[----:B------:R-:W-:-:S06]  /*6010*/  IMAD R2, R0, R7, RZ ;  /* 0x0000000700027224 */ /* 0x000fcc00078e02ff */
[----:B------:R-:W0:Y:S08]  /*6020*/  LDC R7, c[0x0][0x3c4] ;  /* 0x0000f100ff077b82 */ /* 0x000e300000000800 */
[----:B-1----:R-:W1:Y:S01]  /*6030*/  LDC R11, c[0x0][0x3c8] ;  /* 0x0000f200ff0b7b82 */ /* 0x002e620000000800 */
        /* <DEDUP_REMOVED lines=11> */
[----:B--2---:R2:W-:Y:S01]  /*60f0*/  STS.U8 [R162+UR4+0x3b80], R15 ;  /* 0x003b800fa2007988 */ /* 0x0045e20008000004 */
[----:B------:R-:W-:Y:S01]  /*6100*/  UMOV UR10, 0x1 ;  /* 0x00000001000a7882 */ /* 0x000fe20000000000 */
[----:B--2---:R-:W-:-:S02]  /*6110*/  IMAD.U32 R15, RZ, RZ, UR4 ;  /* 0x00000004ff0f7e24 */ /* 0x004fc4000f8e00ff */
[----:B------:R-:W-:Y:S02]  /*6120*/  STS.U8 [R162+UR4+0x4380], R17 ;  /* 0x00438011a2007988 */ /* 0x000fe40008000004 */
[----:B------:R-:W-:Y:S02]  /*6130*/  VIADD R132, R15, 0x21000 ;  /* 0x000210000f847836 */ /* 0x000fe40000000000 */
[----:B------:R-:W-:Y:S04]  /*6140*/  STS.U8 [R162+UR4+0x4d80], R77 ;  /* 0x004d804da2007988 */ /* 0x000fe80008000004 */
[----:B------:R-:W-:Y:S04]  /*6150*/  STS.U8 [R162+UR4+0x4980], R73 ;  /* 0x00498049a2007988 */ /* 0x000fe80008000004 */
[----:B----4-:R-:W-:Y:S01]  /*6160*/  STS.U8 [R162+UR4+0x5180], R101 ;  /* 0x00518065a2007988 */ /* 0x010fe20008000004 */
[----:B------:R-:W-:-:S02]  /*6170*/  R2UR UR5, R142 ;  /* 0x000000008e0572ca */ /* 0x000fc400000e0000 */
[----:B------:R-:W2:Y:S11]  /*6180*/  S2R R142, SR_CTAID.Y ;  /* 0x00000000008e7919 */ /* 0x000eb60000002600 */
[----:B------:R-:W-:Y:S01]  /*6190*/  UIADD3 UR6, UPT, UPT, UR5, UR6, URZ ;  /* 0x0000000605067290 */ /* 0x000fe2000fffe0ff */
[----:B------:R-:W-:Y:S04]  /*61a0*/  STS.U8 [R162+UR4+0x1180], R33 ;  /* 0x00118021a2007988 */ /* 0x000fe80008000004 */
[----:B------:R-:W-:Y:S04]  /*61b0*/  STS.U8 [R162+UR4+0x1580], R35 ;  /* 0x00158023a2007988 */ /* 0x000fe80008000004 */
[----:B------:R-:W-:Y:S01]  /*61c0*/  STTM.x64 tmem[UR6], RZ ;  /* 0x000000ff000079ed */ /* 0x000fe20008340006 */
[----:B--2---:R-:W-:-:S05]  /*61d0*/  IMAD R0, R142, R3, RZ ;  /* 0x000000038e007224 */ /* 0x004fca00078e02ff */
[C---:B------:R-:W-:Y:S01]  /*61e0*/  IADD3 R153, P1, PT, R0.reuse, R4, RZ ;  /* 0x0000000400997210 */ /* 0x040fe20007f3e0ff */
[----:B------:R-:W-:Y:S03]  /*61f0*/  STTM.x64 tmem[UR6+0x40], RZ ;  /* 0x000040ff000079ed */ /* 0x000fe60008340006 */
[----:B------:R-:W-:Y:S02]  /*6200*/  LEA.HI.X.SX32 R5, R0, R5, 0x1, P1 ;  /* 0x0000000500057211 */ /* 0x000fe400008f0eff */
[----:B------:R-:W-:Y:S01]  /*6210*/  LOP3.LUT P1, RZ, R149, 0x7f, RZ, 0xc0, !PT ;  /* 0x0000007f95ff7812 */ /* 0x000fe2000782c0ff */
[----:B------:R-:W-:Y:S01]  /*6220*/  STTM.x64 tmem[UR6+0x80], RZ ;  /* 0x000080ff000079ed */ /* 0x000fe20008340006 */
[----:B------:R-:W-:Y:S01]  /*6230*/  STS.U8 [R162+UR4+0x1780], R37 ;  /* 0x00178025a2007988 */ /* 0x000fe20008000004 */
[----:B0-----:R-:W-:-:S03]  /*6240*/  IMAD R3, R9, 0x80, R2 ;  /* 0x0000008009037824 */ /* 0x001fc600078e0202 */
        /* <DEDUP_REMOVED lines=34> */
[----:B------:R-:W-:Y:S01]  /*6470*/  STTM.x64 tmem[UR6+0xc0], RZ ;  /* 0x0000c0ff000079ed */ /* 0x000fe20008340006 */
[----:B------:R-:W0:Y:S01]  /*6480*/  FENCE.VIEW.ASYNC.T ;  /* 0x00000000000073c6 */ /* 0x000e220000000200 */
[----:B------:R-:W-:Y:S01]  /*6490*/  IADD3 R148, P3, PT, R3, R153, RZ ;  /* 0x0000009903947210 */ /* 0x000fe20007f7e0ff */
[----:B------:R-:W-:Y:S01]  /*64a0*/  IMAD R4, R8, 0x80, R3 ;  /* 0x0000008008047824 */ /* 0x000fe200078e0203 */
[----:B0-----:R-:W-:-:S02]  /*64b0*/  VOTEU.ALL UP0, P1 ;  /* 0x0000000000ff7886 */ /* 0x001fc40000800000 */
[----:B------:R-:W-:Y:S01]  /*64c0*/  LEA.HI.X.SX32 R149, R3, R5, 0x1, P3 ;  /* 0x0000000503957211 */ /* 0x000fe200018f0eff */
[----:B------:R-:W-:Y:S01]  /*64d0*/  IMAD.SHL.U32 R3, R10, 0x8, RZ ;  /* 0x000000080a037824 */ /* 0x000fe200078e00ff */
[----:B------:R-:W-:Y:S01]  /*64e0*/  IADD3 R150, P2, PT, R2, R153, RZ ;  /* 0x0000009902967210 */ /* 0x000fe20007f5e0ff */
[----:B-1----:R-:W-:Y:S01]  /*64f0*/  IMAD R0, R11, 0x80, R4 ;  /* 0x000000800b007824 */ /* 0x002fe200078e0204 */
[----:B------:R-:W-:Y:S01]  /*6500*/  R2UR UR7, R132 ;  /* 0x00000000840772ca */ /* 0x000fe200000e0000 */
[----:B------:R-:W-:-:S04]  /*6510*/  @!UP0 UIADD3 UR12, UPT, UPT, -UR10, 0x100000, URZ ;  /* 0x001000000a0c8890 */ /* 0x000fc8000fffe1ff */
[----:B------:R-:W-:Y:S02]  /*6520*/  @!UP0 USHF.L.U32 UR13, UR12, 0xb, URZ ;  /* 0x0000000b0c0d8899 */ /* 0x000fe400080006ff */
[----:B------:R-:W-:Y:S01]  /*6530*/  @!UP0 USHF.L.U32 UR12, UR12, 0x1, URZ ;  /* 0x000000010c0c8899 */ /* 0x000fe200080006ff */
[----:B------:R-:W-:Y:S01]  /*6540*/  IMAD.SHL.U32 R9, R7, 0x8, RZ ;  /* 0x0000000807097824 */ /* 0x000fe200078e00ff */
[----:B------:R-:W-:Y:S02]  /*6550*/  LEA.HI.X.SX32 R151, R2, R5, 0x1, P2 ;  /* 0x0000000502977211 */ /* 0x000fe400010f0eff */
[----:B------:R-:W-:Y:S02]  /*6560*/  SHF.R.S32.HI R7, RZ, 0x1f, R3 ;  /* 0x0000001fff077819 */ /* 0x000fe40000011403 */
[----:B------:R-:W-:Y:S02]  /*6570*/  IADD3 RZ, P3, PT, R3, R150, RZ ;  /* 0x0000009603ff7210 */ /* 0x000fe40007f7e0ff */
[----:B------:R-:W-:-:S02]  /*6580*/  IADD3 R146, P4, PT, R4, R153, RZ ;  /* 0x0000009904927210 */ /* 0x000fc40007f9e0ff */
[----:B------:R-:W-:Y:S01]  /*6590*/  IADD3 R152, P5, PT, R0, R153, RZ ;  /* 0x0000009900987210 */ /* 0x000fe20007fbe0ff */
[----:B------:R-:W-:Y:S01]  /*65a0*/  VOTEU.ALL UP1, P1 ;  /* 0x0000000000ff7886 */ /* 0x000fe20000820000 */
[----:B------:R-:W-:Y:S01]  /*65b0*/  BAR.SYNC.DEFER_BLOCKING 0x0 ;  /* 0x0000000000007b1d */ /* 0x000fe20000010000 */
[-C--:B------:R-:W-:Y:S01]  /*65c0*/  LEA.HI.X.SX32 R147, R4, R5.reuse, 0x1, P4 ;  /* 0x0000000504937211 */ /* 0x080fe200020f0eff */
[----:B------:R-:W-:Y:S01]  /*65d0*/  IMAD.X R139, R7, 0x1, R151, P3 ;  /* 0x00000001078b7824 */ /* 0x000fe200018e0697 */
[----:B------:R-:W-:Y:S02]  /*65e0*/  LEA.HI.X.SX32 R153, R0, R5, 0x1, P5 ;  /* 0x0000000500997211 */ /* 0x000fe400028f0eff */
[C---:B------:R-:W-:Y:S02]  /*65f0*/  IADD3 RZ, P4, PT, R3.reuse, R148, RZ ;  /* 0x0000009403ff7210 */ /* 0x040fe40007f9e0ff */
[C---:B------:R-:W-:Y:S02]  /*6600*/  IADD3 RZ, P3, PT, R3.reuse, R146, RZ ;  /* 0x0000009203ff7210 */ /* 0x040fe40007f7e0ff */
[----:B------:R-:W-:-:S02]  /*6610*/  IADD3 RZ, P5, PT, R3, R152, RZ ;  /* 0x0000009803ff7210 */ /* 0x000fc40007fbe0ff */
[----:B------:R-:W0:Y:S01]  /*6620*/  LDC R3, c[0x0][0x3c4] ;  /* 0x0000f100ff037b82 */ /* 0x000e220000000800 */
[----:B------:R-:W-:-:S07]  /*6630*/  ISETP.GT.AND P2, PT, R6, RZ, PT ;  /* 0x000000ff0600720c */ /* 0x000fce0003f44270 */
[----:B------:R-:W1:Y:S01]  /*6640*/  LDC R6, c[0x0][0x3c4] ;  /* 0x0000f100ff067b82 */ /* 0x000e620000000800 */
[----:B------:R-:W2:Y:S02]  /*6650*/  FENCE.VIEW.ASYNC.S ;  /* 0x00000000000073c6 */ /* 0x000ea40000000000 */
[----:B--2---:R2:W3:Y:S02]  /*6660*/  @!UP1 SYNCS.EXCH.64 URZ, [UR7], UR12 ;  /* 0x0000000c07ff95b2 */ /* 0x0044e40008000100 */
[----:B------:R-:W-:Y:S01]  /*6670*/  STL [R1+0x1240], R15 ;  /* 0x0012400f01007387 */ /* 0x000fe20000100800 */
[----:B------:R-:W-:Y:S01]  /*6680*/  PRMT R0, RZ, 0x7610, R0 ;  /* 0x00007610ff007816 */ /* 0x000fe20000000000 */
[C---:B------:R-:W-:Y:S01]  /*6690*/  IMAD.IADD R138, R9.reuse, 0x1, R150 ;  /* 0x00000001098a7824 */ /* 0x040fe200078e0296 */
[----:B---3--:R-:W-:Y:S01]  /*66a0*/  BAR.SYNC.DEFER_BLOCKING 0x0 ;  /* 0x0000000000007b1d */ /* 0x008fe20000010000 */
[----:B------:R-:W-:Y:S01]  /*66b0*/  PRMT R2, RZ, 0x7610, R2 ;  /* 0x00007610ff027816 */ /* 0x000fe20000000002 */
[----:B------:R-:W-:-:S02]  /*66c0*/  IMAD.IADD R156, R9, 0x1, R148 ;  /* 0x00000001099c7824 */ /* 0x000fc400078e0294 */
[----:B0-----:R-:W-:Y:S02]  /*66d0*/  IMAD R3, R3, 0x7, RZ ;  /* 0x0000000703037824 */ /* 0x001fe400078e02ff */
[----:B------:R-:W-:Y:S01]  /*66e0*/  STL [R1+0x1248], R132 ;  /* 0x0012488401007387 */ /* 0x000fe20000100800 */
[----:B------:R-:W-:-:S03]  /*66f0*/  IMAD.X R157, R7, 0x1, R149, P4 ;  /* 0x00000001079d7824 */ /* 0x000fc600020e0695 */
[----:B------:R-:W-:Y:S01]  /*6700*/  STL [R1+0x1244], R133 ;  /* 0x0012448501007387 */ /* 0x000fe20000100800 */
[----:B------:R-:W-:-:S03]  /*6710*/  PRMT R5, RZ, 0x7610, R5 ;  /* 0x00007610ff057816 */ /* 0x000fc60000000005 */
[----:B------:R-:W-:Y:S01]  /*6720*/  STL.64 [R1+0x1270], R132 ;  /* 0x0012708401007387 */ /* 0x000fe20000100a00 */
[----:B------:R-:W-:-:S03]  /*6730*/  IMAD.IADD R158, R9, 0x1, R146 ;  /* 0x00000001099e7824 */ /* 0x000fc600078e0292 */
[----:B------:R-:W-:Y:S01]  /*6740*/  STL.64 [R1+0x1280], R132 ;  /* 0x0012808401007387 */ /* 0x000fe20000100a00 */
[----:B------:R-:W-:Y:S01]  /*6750*/  IMAD.X R159, R7, 0x1, R147, P3 ;  /* 0x00000001079f7824 */ /* 0x000fe200018e0693 */
[----:B------:R-:W-:Y:S02]  /*6760*/  PRMT R4, RZ, 0x7610, R4 ;  /* 0x00007610ff047816 */ /* 0x000fe40000000004 */
[----:B------:R-:W-:Y:S01]  /*6770*/  STL.64 [R1+0x12a0], R132 ;  /* 0x0012a08401007387 */ /* 0x000fe20000100a00 */
[----:B------:R-:W-:-:S03]  /*6780*/  IADD3 RZ, P4, PT, R3, R148, RZ ;  /* 0x0000009403ff7210 */ /* 0x000fc60007f9e0ff */
[----:B------:R0:W-:Y:S04]  /*6790*/  STL.64 [R1+0x1140], R138 ;  /* 0x0011408a01007387 */ /* 0x0001e80000100a00 */
[----:B------:R0:W3:Y:S01]  /*67a0*/  @P2 LDG.E.U8 R0, desc[UR8][R138.64] ;  /* 0x000000088a002981 */ /* 0x0000e2000c1e1100 */
[----:B------:R-:W-:-:S03]  /*67b0*/  IADD3 RZ, P3, PT, R3, R150, RZ ;  /* 0x0000009603ff7210 */ /* 0x000fc60007f7e0ff */
[----:B------:R4:W-:Y:S01]  /*67c0*/  STL.64 [R1+0x1138], R156 ;  /* 0x0011389c01007387 */ /* 0x0009e20000100a00 */
[----:B------:R-:W-:-:S03]  /*67d0*/  IADD3 RZ, P6, PT, R3, R152, RZ ;  /* 0x0000009803ff7210 */ /* 0x000fc60007fde0ff */
[----:B------:R-:W2:Y:S01]  /*67e0*/  @P2 LDG.E.U8 R2, desc[UR8][R156.64] ;  /* 0x000000089c022981 */ /* 0x000ea2000c1e1100 */
[----:B0-----:R-:W-:Y:S02]  /*67f0*/  IMAD.IADD R138, R9, 0x1, R152 ;  /* 0x00000001098a7824 */ /* 0x001fe400078e0298 */
[----:B------:R-:W-:Y:S01]  /*6800*/  IMAD.X R139, R7, 0x1, R153, P5 ;  /* 0x00000001078b7824 */ /* 0x000fe200028e0699 */
[--C-:B------:R-:W-:Y:S01]  /*6810*/  SHF.R.S32.HI R7, RZ, 0x1f, R3.reuse ;  /* 0x0000001fff077819 */ /* 0x100fe20000011403 */
[----:B-1----:R-:W-:Y:S01]  /*6820*/  IMAD R9, R6, 0x7, RZ ;  /* 0x0000000706097824 */ /* 0x002fe200078e02ff */
[----:B------:R-:W-:Y:S01]  /*6830*/  IADD3 RZ, P5, PT, R3, R146, RZ ;  /* 0x0000009203ff7210 */ /* 0x000fe20007fbe0ff */
[----:B------:R0:W2:Y:S01]  /*6840*/  @P2 LDG.E.U8 R4, desc[UR8][R158.64] ;  /* 0x000000089e042981 */ /* 0x0000a2000c1e1100 */
[----:B------:R-:W-:-:S03]  /*6850*/  PRMT R3, RZ, 0x7610, R3 ;  /* 0x00007610ff037816 */ /* 0x000fc60000000003 */
[----:B----4-:R-:W4:Y:S01]  /*6860*/  LDL.LU.64 R156, [R1+0x12e8] ;  /* 0x0012e800019c7983 */ /* 0x010f220000300a00 */
[----:B------:R-:W-:-:S03]  /*6870*/  PRMT R8, RZ, 0x7610, R8 ;  /* 0x00007610ff087816 */ /* 0x000fc60000000008 */
[----:B------:R0:W-:Y:S04]  /*6880*/  STL.64 [R1+0x1130], R158 ;  /* 0x0011309e01007387 */ /* 0x0001e80000100a00 */
[----:B------:R1:W-:Y:S04]  /*6890*/  STL.64 [R1+0x1128], R138 ;  /* 0x0011288a01007387 */ /* 0x0003e80000100a00 */
[----:B------:R1:W2:Y:S01]  /*68a0*/  @P2 LDG.E.U8 R5, desc[UR8][R138.64] ;  /* 0x000000088a052981 */ /* 0x0002a2000c1e1100 */
[----:B0-----:R-:W-:Y:S02]  /*68b0*/  IMAD.IADD R158, R9, 0x1, R148 ;  /* 0x00000001099e7824 */ /* 0x001fe400078e0294 */
[----:B------:R-:W-:-:S02]  /*68c0*/  IMAD.X R159, R7, 0x1, R149, P4 ;  /* 0x00000001079f7824 */ /* 0x000fc400020e0695 */
[----:B-1----:R-:W-:-:S03]  /*68d0*/  IMAD.IADD R138, R9, 0x1, R146 ;  /* 0x00000001098a7824 */ /* 0x002fc600078e0292 */
[----:B------:R0:W2:Y:S01]  /*68e0*/  @P2 LDG.E.U8 R8, desc[UR8][R158.64] ;  /* 0x000000089e082981 */ /* 0x0000a2000c1e1100 */
[----:B------:R-:W-:-:S05]  /*68f0*/  IMAD.X R139, R7, 0x1, R147, P5 ;  /* 0x00000001078b7824 */ /* 0x000fca00028e0693 */
[----:B------:R-:W2:Y:S01]  /*6900*/  @P2 LDG.E.U8 R3, desc[UR8][R138.64] ;  /* 0x000000088a032981 */ /* 0x000ea2000c1e1100 */
[----:B------:R-:W-:-:S03]  /*6910*/  PRMT R10, RZ, 0x7610, R10 ;  /* 0x00007610ff0a7816 */ /* 0x000fc6000000000a */
[----:B------:R0:W-:Y:S04]  /*6920*/  STL.64 [R1+0x1158], R158 ;  /* 0x0011589e01007387 */ /* 0x0001e80000100a00 */
[----:B------:R-:W-:Y:S01]  /*6930*/  STL.64 [R1+0x1150], R138 ;  /* 0x0011508a01007387 */ /* 0x000fe20000100a00 */
[----:B0-----:R-:W-:Y:S02]  /*6940*/  IMAD.IADD R158, R9, 0x1, R150 ;  /* 0x00000001099e7824 */ /* 0x001fe400078e0296 */
[----:B------:R-:W-:-:S05]  /*6950*/  IMAD.X R159, R7, 0x1, R151, P3 ;  /* 0x00000001079f7824 */ /* 0x000fca00018e0697 */
[----:B------:R-:W3:Y:S01]  /*6960*/  @P2 LDG.E.U8 R10, desc[UR8][R158.64] ;  /* 0x000000089e0a2981 */ /* 0x000ee2000c1e1100 */
[----:B------:R-:W-:-:S03]  /*6970*/  PRMT R6, RZ, 0x7610, R6 ;  /* 0x00007610ff067816 */ /* 0x000fc60000000006 */
[----:B--2---:R0:W-:Y:S04]  /*6980*/  STL [R1+0x110], R3 ;  /* 0x0001100301007387 */ /* 0x0041e80000100800 */
[----:B------:R1:W-:Y:S04]  /*6990*/  STL [R1+0xfc], R8 ;  /* 0x0000fc0801007387 */ /* 0x0003e80000100800 */
[----:B------:R2:W-:Y:S01]  /*69a0*/  STL.64 [R1+0x1160], R158 ;  /* 0x0011609e01007387 */ /* 0x0005e20000100a00 */
[----:B0-----:R-:W0:Y:S01]  /*69b0*/  LDC R3, c[0x0][0x3c4] ;  /* 0x0000f100ff037b82 */ /* 0x001e220000000800 */
[----:B------:R-:W-:-:S02]  /*69c0*/  IMAD.IADD R138, R9, 0x1, R152 ;  /* 0x00000001098a7824 */ /* 0x000fc400078e0298 */
[----:B------:R-:W-:-:S05]  /*69d0*/  IMAD.X R139, R7, 0x1, R153, P6 ;  /* 0x00000001078b7824 */ /* 0x000fca00030e0699 */
[----:B-1----:R-:W1:Y:S01]  /*69e0*/  LDC R8, c[0x0][0x3c4] ;  /* 0x0000f100ff087b82 */ /* 0x002e620000000800 */
[----:B------:R0:W4:Y:S04]  /*69f0*/  @P2 LDG.E.U8 R6, desc[UR8][R138.64] ;  /* 0x000000088a062981 */ /* 0x000128000c1e1100 */
[----:B--2---:R-:W2:Y:S01]  /*6a00*/  LDL.LU.64 R158, [R1+0x12e0] ;  /* 0x0012e000019e7983 */ /* 0x004ea20000300a00 */
[----:B------:R-:W-:-:S04]  /*6a10*/  @!UP0 UIADD3 UR12, UPT, UPT, -UR10, 0x100000, URZ ;  /* 0x001000000a0c8890 */ /* 0x000fc8000fffe1ff */
[----:B------:R-:W-:Y:S02]  /*6a20*/  @!UP0 USHF.L.U32 UR13, UR12, 0xb, URZ ;  /* 0x0000000b0c0d8899 */ /* 0x000fe400080006ff */
[----:B------:R-:W-:Y:S01]  /*6a30*/  @!UP0 USHF.L.U32 UR12, UR12, 0x1, URZ ;  /* 0x000000010c0c8899 */ /* 0x000fe200080006ff */
[----:B------:R-:W-:Y:S01]  /*6a40*/  VOTEU.ALL UP1, P1 ;  /* 0x0000000000ff7886 */ /* 0x000fe20000820000 */
[----:B0-----:R-:W-:-:S10]  /*6a50*/  IMAD R3, R3, 0x9, RZ ;  /* 0x0000000903037824 */ /* 0x001fd400078e02ff */
[----:B------:R0:W0:Y:S01]  /*6a60*/  @!UP1 SYNCS.EXCH.64 URZ, [UR4+0x21008], UR12 ;  /* 0x0210080c04ff95b2 */ /* 0x0000220008000100 */
[----:B---3--:R3:W-:Y:S01]  /*6a70*/  STS.U8 [R143+UR4+0x8400], R0 ;  /* 0x008400008f007988 */ /* 0x0087e20008000004 */
[C---:B------:R-:W-:Y:S02]  /*6a80*/  IADD3 RZ, P3, PT, R3.reuse, R150, RZ ;  /* 0x0000009603ff7210 */ /* 0x040fe40007f7e0ff */
[----:B------:R-:W-:Y:S01]  /*6a90*/  SHF.R.S32.HI R7, RZ, 0x1f, R3 ;  /* 0x0000001fff077819 */ /* 0x000fe20000011403 */
[----:B-1----:R-:W-:Y:S01]  /*6aa0*/  IMAD R9, R8, 0x9, RZ ;  /* 0x0000000908097824 */ /* 0x002fe200078e02ff */
[----:B------:R-:W-:Y:S01]  /*6ab0*/  STS.U8 [R143+UR4+0xa400], R2 ;  /* 0x00a400028f007988 */ /* 0x000fe20008000004 */
[----:B------:R-:W-:-:S03]  /*6ac0*/  IADD3 RZ, P5, PT, R3, R146, RZ ;  /* 0x0000009203ff7210 */ /* 0x000fc60007fbe0ff */
[----:B------:R1:W-:Y:S04]  /*6ad0*/  STS.U8 [R143+UR4+0xc400], R4 ;  /* 0x00c400048f007988 */ /* 0x0003e80008000004 */
[----:B------:R0:W-:Y:S01]  /*6ae0*/  STS.U8 [R143+UR4+0xe400], R5 ;  /* 0x00e400058f007988 */ /* 0x0001e20008000004 */
[----:B----4-:R-:W-:Y:S01]  /*6af0*/  PRMT R156, RZ, 0x7610, R156 ;  /* 0x00007610ff9c7816 */ /* 0x010fe2000000009c */
[----:B---3--:R-:W3:Y:S01]  /*6b00*/  LDC R0, c[0x0][0x3c4] ;  /* 0x0000f100ff007b82 */ /* 0x008ee20000000800 */
[----:B-1----:R-:W-:Y:S02]  /*6b10*/  IMAD.IADD R4, R9, 0x1, R150 ;  /* 0x0000000109047824 */ /* 0x002fe400078e0296 */
[----:B0-----:R-:W-:Y:S01]  /*6b20*/  IMAD.X R5, R7, 0x1, R151, P3 ;  /* 0x0000000107057824 */ /* 0x001fe200018e0697 */
[----:B------:R0:W-:Y:S02]  /*6b30*/  STL.64 [R1+0x1148], R138 ;  /* 0x0011488a01007387 */ /* 0x0001e40000100a00 */
[----:B0-----:R-:W-:-:S02]  /*6b40*/  IMAD.IADD R138, R9, 0x1, R146 ;  /* 0x00000001098a7824 */ /* 0x001fc400078e0292 */
[----:B------:R-:W-:-:S05]  /*6b50*/  IMAD.X R139, R7, 0x1, R147, P5 ;  /* 0x00000001078b7824 */ /* 0x000fca00028e0693 */
[----:B------:R-:W4:Y:S01]  /*6b60*/  @P2 LDG.E.U8 R156, desc[UR8][R138.64] ;  /* 0x000000088a9c2981 */ /* 0x000f22000c1e1100 */
[----:B--2---:R-:W-:-:S06]  /*6b70*/  PRMT R158, RZ, 0x7610, R158 ;  /* 0x00007610ff9e7816 */ /* 0x004fcc000000009e */
[----:B------:R0:W2:Y:S04]  /*6b80*/  @P2 LDG.E.U8 R158, desc[UR8][R4.64] ;  /* 0x00000008049e2981 */ /* 0x0000a8000c1e1100 */
[----:B------:R1:W-:Y:S02]  /*6b90*/  STL [R1+0x10c], R6 ;  /* 0x00010c0601007387 */ /* 0x0003e40000100800 */
[----:B-1----:R-:W1:Y:S02]  /*6ba0*/  LDC R6, c[0x0][0x3c4] ;  /* 0x0000f100ff067b82 */ /* 0x002e640000000800 */
[----:B------:R0:W-:Y:S01]  /*6bb0*/  STL [R1+0x100], R10 ;  /* 0x0001000a01007387 */ /* 0x0001e20000100800 */
[----:B------:R-:W-:-:S05]  /*6bc0*/  IADD3 RZ, P4, PT, R3, R148, RZ ;  /* 0x0000009403ff7210 */ /* 0x000fca0007f9e0ff */
[----:B0-----:R-:W0:Y:S01]  /*6bd0*/  LDC R10, c[0x0][0x3c4] ;  /* 0x0000f100ff0a7b82 */ /* 0x001e220000000800 */
[----:B------:R-:W-:Y:S02]  /*6be0*/  IMAD.IADD R142, R9, 0x1, R148 ;  /* 0x00000001098e7824 */ /* 0x000fe400078e0294 */
[----:B------:R-:W-:Y:S01]  /*6bf0*/  IMAD.X R143, R7, 0x1, R149, P4 ;  /* 0x00000001078f7824 */ /* 0x000fe200020e0695 */
[----:B------:R-:W-:Y:S01]  /*6c00*/  IADD3 RZ, P6, PT, R3, R152, RZ ;  /* 0x0000009803ff7210 */ /* 0x000fe20007fde0ff */
[----:B------:R1:W-:Y:S01]  /*6c10*/  STL.64 [R1+0x1120], R4 ;  /* 0x0011200401007387 */ /* 0x0003e20000100a00 */
[----:B------:R-:W-:-:S03]  /*6c20*/  PRMT R155, RZ, 0x7610, R155 ;  /* 0x00007610ff9b7816 */ /* 0x000fc6000000009b */
[----:B------:R-:W-:Y:S01]  /*6c30*/  STL.64 [R1+0x1118], R142 ;  /* 0x0011188e01007387 */ /* 0x000fe20000100a00 */
[----:B-1----:R-:W-:Y:S01]  /*6c40*/  IMAD.SHL.U32 R3, R6, 0x2, RZ ;  /* 0x0000000206037824 */ /* 0x002fe200078e00ff */
[----:B------:R-:W-:Y:S02]  /*6c50*/  PRMT R157, RZ, 0x7610, R157 ;  /* 0x00007610ff9d7816 */ /* 0x000fe4000000009d */
[----:B------:R-:W-:Y:S01]  /*6c60*/  PRMT R2, RZ, 0x7610, R2 ;  /* 0x00007610ff027816 */ /* 0x000fe20000000002 */
[----:B------:R-:W1:Y:S01]  /*6c70*/  LDC R4, c[0x0][0x3c4] ;  /* 0x0000f100ff047b82 */ /* 0x000e620000000800 */
[----:B------:R-:W-:Y:S02]  /*6c80*/  SHF.R.S32.HI R5, RZ, 0x1f, R3 ;  /* 0x0000001fff057819 */ /* 0x000fe40000011403 */
[C---:B------:R-:W-:Y:S01]  /*6c90*/  IADD3 RZ, P3, PT, R3.reuse, R150, RZ ;  /* 0x0000009603ff7210 */ /* 0x040fe20007f7e0ff */
[----:B------:R0:W3:Y:S01]  /*6ca0*/  @P2 LDG.E.U8 R157, desc[UR8][R142.64] ;  /* 0x000000088e9d2981 */ /* 0x0000e2000c1e1100 */
[----:B------:R-:W-:-:S02]  /*6cb0*/  IADD3 RZ, P4, PT, R3, R146, RZ ;  /* 0x0000009203ff7210 */ /* 0x000fc40007f9e0ff */
[----:B------:R-:W-:Y:S01]  /*6cc0*/  PRMT R162, RZ, 0x7610, R162 ;  /* 0x00007610ffa27816 */ /* 0x000fe200000000a2 */
[----:B--2---:R-:W-:Y:S04]  /*6cd0*/  STL [R1+0x1254], R158 ;  /* 0x0012549e01007387 */ /* 0x004fe80000100800 */
[----:B------:R2:W-:Y:S04]  /*6ce0*/  STL.64 [R1+0x1110], R138 ;  /* 0x0011108a01007387 */ /* 0x0005e80000100a00 */
[----:B----4-:R-:W-:Y:S01]  /*6cf0*/  STL [R1+0x1250], R156 ;  /* 0x0012509c01007387 */ /* 0x010fe20000100800 */
[----:B--2---:R-:W-:-:S02]  /*6d00*/  IMAD.IADD R138, R9, 0x1, R152 ;  /* 0x00000001098a7824 */ /* 0x004fc400078e0298 */
[----:B------:R-:W-:Y:S02]  /*6d10*/  IMAD.X R139, R7, 0x1, R153, P6 ;  /* 0x00000001078b7824 */ /* 0x000fe400030e0699 */
[----:B0-----:R-:W-:Y:S01]  /*6d20*/  IMAD.SHL.U32 R7, R10, 0x2, RZ ;  /* 0x000000020a077824 */ /* 0x001fe200078e00ff */
[----:B------:R-:W-:Y:S02]  /*6d30*/  PRMT R9, RZ, 0x7610, R9 ;  /* 0x00007610ff097816 */ /* 0x000fe40000000009 */
[----:B------:R0:W-:Y:S04]  /*6d40*/  STL.64 [R1+0x1108], R138 ;  /* 0x0011088a01007387 */ /* 0x0001e80000100a00 */
[----:B------:R0:W2:Y:S01]  /*6d50*/  @P2 LDG.E.U8 R155, desc[UR8][R138.64] ;  /* 0x000000088a9b2981 */ /* 0x0000a2000c1e1100 */
[----:B------:R-:W-:-:S02]  /*6d60*/  IMAD.IADD R142, R7, 0x1, R148 ;  /* 0x00000001078e7824 */ /* 0x000fc400078e0294 */
[----:B0-----:R-:W-:Y:S01]  /*6d70*/  IMAD.X R139, R5, 0x1, R151, P3 ;  /* 0x00000001058b7824 */ /* 0x001fe200018e0697 */
[----:B------:R-:W-:Y:S01]  /*6d80*/  IADD3 RZ, P3, PT, R3, R148, RZ ;  /* 0x0000009403ff7210 */ /* 0x000fe20007f7e0ff */
[----:B------:R-:W-:-:S04]  /*6d90*/  IMAD.IADD R138, R7, 0x1, R150 ;  /* 0x00000001078a7824 */ /* 0x000fc800078e0296 */
[----:B------:R-:W-:Y:S01]  /*6da0*/  IMAD.X R143, R5, 0x1, R149, P3 ;  /* 0x00000001058f7824 */ /* 0x000fe200018e0695 */
[----:B------:R0:W-:Y:S04]  /*6db0*/  STL.64 [R1+0x1200], R138 ;  /* 0x0012008a01007387 */ /* 0x0001e80000100a00 */
[----:B------:R0:W4:Y:S04]  /*6dc0*/  @P2 LDG.E.U8 R9, desc[UR8][R138.64] ;  /* 0x000000088a092981 */ /* 0x000128000c1e1100 */
[----:B------:R1:W2:Y:S01]  /*6dd0*/  @P2 LDG.E.U8 R2, desc[UR8][R142.64] ;  /* 0x000000088e022981 */ /* 0x0002a2000c1e1100 */
[----:B0-----:R-:W-:-:S02]  /*6de0*/  IMAD.IADD R138, R7, 0x1, R146 ;  /* 0x00000001078a7824 */ /* 0x001fc400078e0292 */
[----:B------:R-:W-:-:S05]  /*6df0*/  IMAD.X R139, R5, 0x1, R147, P4 ;  /* 0x00000001058b7824 */ /* 0x000fca00020e0693 */
[----:B------:R-:W4:Y:S01]  /*6e00*/  @P2 LDG.E.U8 R162, desc[UR8][R138.64] ;  /* 0x000000088aa22981 */ /* 0x000f22000c1e1100 */
[----:B------:R-:W-:Y:S01]  /*6e10*/  IADD3 RZ, P5, PT, R3, R152, RZ ;  /* 0x0000009803ff7210 */ /* 0x000fe20007fbe0ff */
[----:B---3--:R-:W-:Y:S02]  /*6e20*/  IMAD R3, R0, 0x3, RZ ;  /* 0x0000000300037824 */ /* 0x008fe400078e02ff */
[----:B------:R0:W-:Y:S01]  /*6e30*/  STL.64 [R1+0x11f8], R142 ;  /* 0x0011f88e01007387 */ /* 0x0001e20000100a00 */
[----:B------:R-:W-:Y:S01]  /*6e40*/  PRMT R165, RZ, 0x7610, R165 ;  /* 0x00007610ffa57816 */ /* 0x000fe200000000a5 */
[----:B-1----:R-:W-:Y:S01]  /*6e50*/  IMAD R17, R4, 0x3, RZ ;  /* 0x0000000304117824 */ /* 0x002fe200078e02ff */
[C---:B------:R-:W-:Y:S01]  /*6e60*/  IADD3 RZ, P3, PT, R3.reuse, R150, RZ ;  /* 0x0000009603ff7210 */ /* 0x040fe20007f7e0ff */
[----:B------:R-:W1:Y:S01]  /*6e70*/  LDC R0, c[0x0][0x3c4] ;  /* 0x0000f100ff007b82 */ /* 0x000e620000000800 */
[----:B------:R-:W-:Y:S02]  /*6e80*/  PRMT R163, RZ, 0x7610, R163 ;  /* 0x00007610ffa37816 */ /* 0x000fe400000000a3 */
[----:B------:R-:W-:-:S02]  /*6e90*/  IADD3 RZ, P4, PT, R3, R148, RZ ;  /* 0x0000009403ff7210 */ /* 0x000fc40007f9e0ff */
[----:B------:R-:W-:Y:S02]  /*6ea0*/  PRMT R161, RZ, 0x7610, R161 ;  /* 0x00007610ffa17816 */ /* 0x000fe400000000a1 */
[----:B------:R-:W-:Y:S01]  /*6eb0*/  PRMT R160, RZ, 0x7610, R160 ;  /* 0x00007610ffa07816 */ /* 0x000fe200000000a0 */
[----:B0-----:R-:W-:Y:S01]  /*6ec0*/  IMAD.IADD R142, R17, 0x1, R148 ;  /* 0x00000001118e7824 */ /* 0x001fe200078e0294 */
[----:B--2---:R0:W-:Y:S04]  /*6ed0*/  STL [R1+0x4], R2 ;  /* 0x0000040201007387 */ /* 0x0041e80000100800 */
[----:B------:R2:W-:Y:S01]  /*6ee0*/  STL.64 [R1+0x11f0], R138 ;  /* 0x0011f08a01007387 */ /* 0x0005e20000100a00 */
[----:B0-----:R-:W0:Y:S03]  /*6ef0*/  LDC R2, c[0x0][0x3c4] ;  /* 0x0000f100ff027b82 */ /* 0x001e260000000800 */
[----:B----4-:R-:W-:Y:S01]  /*6f00*/  STL [R1+0x124c], R162 ;  /* 0x00124ca201007387 */ /* 0x010fe20000100800 */
[----:B--2---:R-:W-:-:S03]  /*6f10*/  IMAD.IADD R138, R7, 0x1, R152 ;  /* 0x00000001078a7824 */ /* 0x004fc600078e0298 */
[----:B------:R2:W-:Y:S01]  /*6f20*/  STL [R1+0x8], R9 ;  /* 0x0000080901007387 */ /* 0x0005e20000100800 */
[----:B------:R-:W-:Y:S01]  /*6f30*/  IMAD.X R139, R5, 0x1, R153, P5 ;  /* 0x00000001058b7824 */ /* 0x000fe200028e0699 */
[----:B------:R-:W-:-:S04]  /*6f40*/  IADD3 RZ, P5, PT, R3, R146, RZ ;  /* 0x0000009203ff7210 */ /* 0x000fc80007fbe0ff */
[----:B------:R3:W-:Y:S01]  /*6f50*/  STL.64 [R1+0x11e8], R138 ;  /* 0x0011e88a01007387 */ /* 0x0007e20000100a00 */
[----:B--2---:R-:W-:-:S03]  /*6f60*/  SHF.R.S32.HI R9, RZ, 0x1f, R3 ;  /* 0x0000001fff097819 */ /* 0x004fc60000011403 */
[----:B------:R3:W2:Y:S02]  /*6f70*/  @P2 LDG.E.U8 R165, desc[UR8][R138.64] ;  /* 0x000000088aa52981 */ /* 0x0006a4000c1e1100 */
[----:B------:R-:W-:-:S05]  /*6f80*/  IMAD.X R143, R9, 0x1, R149, P4 ;  /* 0x00000001098f7824 */ /* 0x000fca00020e0695 */
[----:B------:R-:W4:Y:S01]  /*6f90*/  @P2 LDG.E.U8 R161, desc[UR8][R142.64] ;  /* 0x000000088ea12981 */ /* 0x000f22000c1e1100 */
[----:B---3--:R-:W-:Y:S02]  /*6fa0*/  IMAD.IADD R138, R17, 0x1, R150 ;  /* 0x00000001118a7824 */ /* 0x008fe400078e0296 */
[----:B------:R-:W-:-:S05]  /*6fb0*/  IMAD.X R139, R9, 0x1, R151, P3 ;  /* 0x00000001098b7824 */ /* 0x000fca00018e0697 */
[----:B------:R3:W-:Y:S04]  /*6fc0*/  STL.64 [R1+0x11e0], R138 ;  /* 0x0011e08a01007387 */ /* 0x0007e80000100a00 */
[----:B------:R3:W2:Y:S02]  /*6fd0*/  @P2 LDG.E.U8 R163, desc[UR8][R138.64] ;  /* 0x000000088aa32981 */ /* 0x0006a4000c1e1100 */
[----:B---3--:R-:W-:Y:S02]  /*6fe0*/  IMAD.IADD R138, R17, 0x1, R146 ;  /* 0x00000001118a7824 */ /* 0x008fe400078e0292 */
[----:B------:R-:W-:-:S05]  /*6ff0*/  IMAD.X R139, R9, 0x1, R147, P5 ;  /* 0x00000001098b7824 */ /* 0x000fca00028e0693 */
[----:B------:R3:W4:Y:S01]  /*7000*/  @P2 LDG.E.U8 R160, desc[UR8][R138.64] ;  /* 0x000000088aa02981 */ /* 0x000722000c1e1100 */
[----:B------:R-:W-:Y:S01]  /*7010*/  IADD3 RZ, P3, PT, R3, R152, RZ ;  /* 0x0000009803ff7210 */ /* 0x000fe20007f7e0ff */
[----:B0-----:R-:W-:Y:S02]  /*7020*/  IMAD.SHL.U32 R3, R2, 0x10, RZ ;  /* 0x0000001002037824 */ /* 0x001fe400078e00ff */
[----:B------:R-:W0:Y:S01]  /*7030*/  LDC R2, c[0x0][0x3c4] ;  /* 0x0000f100ff027b82 */ /* 0x000e220000000800 */
[----:B------:R1:W-:Y:S02]  /*7040*/  STL.64 [R1+0x11d8], R142 ;  /* 0x0011d88e01007387 */ /* 0x0003e40000100a00 */
[----:B------:R-:W-:Y:S02]  /*7050*/  SHF.R.S32.HI R15, RZ, 0x1f, R3 ;  /* 0x0000001fff0f7819 */ /* 0x000fe40000011403 */
[----:B------:R3:W-:Y:S01]  /*7060*/  STL.64 [R1+0x11d0], R138 ;  /* 0x0011d08a01007387 */ /* 0x0007e20000100a00 */
[----:B------:R-:W-:-:S02]  /*7070*/  PRMT R7, RZ, 0x7610, R7 ;  /* 0x00007610ff077816 */ /* 0x000fc40000000007 */
[----:B-1----:R-:W-:-:S05]  /*7080*/  IADD3 R142, P4, PT, R3, R150, RZ ;  /* 0x00000096038e7210 */ /* 0x002fca0007f9e0ff */
[----:B------:R-:W-:Y:S01]  /*7090*/  IMAD.X R143, R15, 0x1, R151, P4 ;  /* 0x000000010f8f7824 */ /* 0x000fe200020e0697 */
[----:B---3--:R-:W-:Y:S02]  /*70a0*/  IADD3 R138, P5, PT, R3, R146, RZ ;  /* 0x00000092038a7210 */ /* 0x008fe40007fbe0ff */
[----:B------:R-:W-:Y:S02]  /*70b0*/  PRMT R5, RZ, 0x7610, R5 ;  /* 0x00007610ff057816 */ /* 0x000fe40000000005 */
[----:B------:R1:W3:Y:S01]  /*70c0*/  @P2 LDG.E.U8 R7, desc[UR8][R142.64] ;  /* 0x000000088e072981 */ /* 0x0002e2000c1e1100 */
[----:B------:R-:W-:Y:S01]  /*70d0*/  IMAD.X R139, R15, 0x1, R147, P5 ;  /* 0x000000010f8b7824 */ /* 0x000fe200028e0693 */
[----:B------:R-:W-:-:S04]  /*70e0*/  PRMT R159, RZ, 0x7610, R159 ;  /* 0x00007610ff9f7816 */ /* 0x000fc8000000009f */
[----:B------:R0:W2:Y:S01]  /*70f0*/  @P2 LDG.E.U8 R5, desc[UR8][R138.64] ;  /* 0x000000088a052981 */ /* 0x0000a2000c1e1100 */
[----:B------:R-:W-:Y:S02]  /*7100*/  PRMT R27, RZ, 0x7610, R27 ;  /* 0x00007610ff1b7816 */ /* 0x000fe4000000001b */
[----:B------:R-:W-:Y:S02]  /*7110*/  PRMT R6, RZ, 0x7610, R6 ;  /* 0x00007610ff067816 */ /* 0x000fe40000000006 */
[----:B------:R-:W-:Y:S01]  /*7120*/  PRMT R4, RZ, 0x7610, R4 ;  /* 0x00007610ff047816 */ /* 0x000fe20000000004 */
[----:B----4-:R-:W-:Y:S04]  /*7130*/  STL.64 [R1+0x1258], R160 ;  /* 0x001258a001007387 */ /* 0x010fe80000100a00 */
[----:B------:R-:W-:Y:S04]  /*7140*/  STL [R1+0x1288], R160 ;  /* 0x001288a001007387 */ /* 0x000fe80000100800 */
[----:B------:R4:W-:Y:S04]  /*7150*/  STL [R1+0x12c0], R160 ;  /* 0x0012c0a001007387 */ /* 0x0009e80000100800 */
[----:B------:R1:W-:Y:S01]  /*7160*/  STL.64 [R1+0x1008], R142 ;  /* 0x0010088e01007387 */ /* 0x0003e20000100a00 */
[----:B----4-:R-:W-:-:S05]  /*7170*/  IADD3 R160, P4, PT, R3, R148, RZ ;  /* 0x0000009403a07210 */ /* 0x010fca0007f9e0ff */
[----:B------:R-:W-:Y:S01]  /*7180*/  IMAD.X R161, R15, 0x1, R149, P4 ;  /* 0x000000010fa17824 */ /* 0x000fe200020e0695 */
[----:B-1----:R-:W-:Y:S01]  /*7190*/  IADD3 R142, P4, PT, R3, R152, RZ ;  /* 0x00000098038e7210 */ /* 0x002fe20007f9e0ff */
[----:B------:R-:W-:Y:S02]  /*71a0*/  IMAD.SHL.U32 R3, R0, 0x4, RZ ;  /* 0x0000000400037824 */ /* 0x000fe400078e00ff */
[----:B------:R-:W1:Y:S01]  /*71b0*/  LDC R0, c[0x0][0x3c4] ;  /* 0x0000f100ff007b82 */ /* 0x000e620000000800 */
[----:B------:R-:W-:Y:S01]  /*71c0*/  STL.64 [R1+0x1000], R160 ;  /* 0x001000a001007387 */ /* 0x000fe20000100a00 */
[----:B------:R-:W-:-:S03]  /*71d0*/  IMAD.X R143, R15, 0x1, R153, P4 ;  /* 0x000000010f8f7824 */ /* 0x000fc600020e0699 */
[----:B------:R4:W-:Y:S01]  /*71e0*/  STL.64 [R1+0xff8], R138 ;  /* 0x000ff88a01007387 */ /* 0x0009e20000100a00 */
[----:B0-----:R-:W-:Y:S01]  /*71f0*/  IMAD.SHL.U32 R15, R2, 0x4, RZ ;  /* 0x00000004020f7824 */ /* 0x001fe200078e00ff */
[C---:B------:R-:W-:Y:S01]  /*7200*/  IADD3 RZ, P5, PT, R3.reuse, R152, RZ ;  /* 0x0000009803ff7210 */ /* 0x040fe20007fbe0ff */
[----:B------:R-:W0:Y:S01]  /*7210*/  LDC R2, c[0x0][0x3c4] ;  /* 0x0000f100ff027b82 */ /* 0x000e220000000800 */
[----:B------:R-:W-:Y:S01]  /*7220*/  STL.64 [R1+0xff0], R142 ;  /* 0x000ff08e01007387 */ /* 0x000fe20000100a00 */
[----:B------:R-:W-:-:S03]  /*7230*/  IADD3 RZ, P4, PT, R3, R146, RZ ;  /* 0x0000009203ff7210 */ /* 0x000fc60007f9e0ff */
[----:B------:R-:W2:Y:S01]  /*7240*/  @P2 LDG.E.U8 R6, desc[UR8][R142.64] ;  /* 0x000000088e062981 */ /* 0x000ea2000c1e1100 */
[----:B----4-:R-:W-:Y:S02]  /*7250*/  IMAD.IADD R138, R17, 0x1, R152 ;  /* 0x00000001118a7824 */ /* 0x010fe400078e0298 */
[----:B------:R-:W-:Y:S01]  /*7260*/  IMAD.X R139, R9, 0x1, R153, P3 ;  /* 0x00000001098b7824 */ /* 0x000fe200018e0699 */
[----:B------:R-:W-:Y:S02]  /*7270*/  SHF.R.S32.HI R9, RZ, 0x1f, R3 ;  /* 0x0000001fff097819 */ /* 0x000fe40000011403 */
[----:B------:R-:W-:Y:S02]  /*7280*/  IADD3 RZ, P3, PT, R3, R150, RZ ;  /* 0x0000009603ff7210 */ /* 0x000fe40007f7e0ff */
[----:B------:R4:W-:Y:S04]  /*7290*/  STL.64 [R1+0x11c8], R138 ;  /* 0x0011c88a01007387 */ /* 0x0009e80000100a00 */
[----:B------:R4:W2:Y:S02]  /*72a0*/  @P2 LDG.E.U8 R159, desc[UR8][R138.64] ;  /* 0x000000088a9f2981 */ /* 0x0008a4000c1e1100 */
[----:B----4-:R-:W-:-:S02]  /*72b0*/  IMAD.IADD R138, R15, 0x1, R150 ;  /* 0x000000010f8a7824 */ /* 0x010fc400078e0296 */
[----:B------:R-:W-:Y:S01]  /*72c0*/  IMAD.X R139, R9, 0x1, R151, P3 ;  /* 0x00000001098b7824 */ /* 0x000fe200018e0697 */
[----:B------:R-:W-:Y:S02]  /*72d0*/  IADD3 RZ, P3, PT, R3, R148, RZ ;  /* 0x0000009403ff7210 */ /* 0x000fe40007f7e0ff */
[----:B------:R-:W-:Y:S02]  /*72e0*/  PRMT R3, RZ, 0x7610, R3 ;  /* 0x00007610ff037816 */ /* 0x000fe40000000003 */
[----:B------:R4:W-:Y:S04]  /*72f0*/  STL.64 [R1+0x11c0], R138 ;  /* 0x0011c08a01007387 */ /* 0x0009e80000100a00 */
[----:B------:R4:W2:Y:S02]  /*7300*/  @P2 LDG.E.U8 R27, desc[UR8][R138.64] ;  /* 0x000000088a1b2981 */ /* 0x0008a4000c1e1100 */
[----:B----4-:R-:W-:-:S02]  /*7310*/  IMAD.IADD R138, R15, 0x1, R152 ;  /* 0x000000010f8a7824 */ /* 0x010fc400078e0298 */
[----:B------:R-:W-:-:S05]  /*7320*/  IMAD.X R139, R9, 0x1, R153, P5 ;  /* 0x00000001098b7824 */ /* 0x000fca00028e0699 */
[----:B------:R-:W4:Y:S01]  /*7330*/  @P2 LDG.E.U8 R3, desc[UR8][R138.64] ;  /* 0x000000088a032981 */ /* 0x000f22000c1e1100 */
[----:B------:R-:W-:Y:S02]  /*7340*/  IMAD.IADD R142, R15, 0x1, R146 ;  /* 0x000000010f8e7824 */ /* 0x000fe400078e0292 */
[----:B------:R-:W-:-:S05]  /*7350*/  IMAD.X R143, R9, 0x1, R147, P4 ;  /* 0x00000001098f7824 */ /* 0x000fca00020e0693 */
[----:B------:R-:W2:Y:S01]  /*7360*/  @P2 LDG.E.U8 R4, desc[UR8][R142.64] ;  /* 0x000000088e042981 */ /* 0x000ea2000c1e1100 */
[----:B------:R-:W-:-:S06]  /*7370*/  PRMT R8, RZ, 0x7610, R8 ;  /* 0x00007610ff087816 */ /* 0x000fcc0000000008 */
[----:B------:R0:W3:Y:S02]  /*7380*/  @P2 LDG.E.U8 R8, desc[UR8][R160.64] ;  /* 0x00000008a0082981 */ /* 0x0000e4000c1e1100 */
[----:B0-----:R-:W-:Y:S02]  /*7390*/  IMAD.IADD R160, R15, 0x1, R148 ;  /* 0x000000010fa07824 */ /* 0x001fe400078e0294 */
[----:B------:R-:W-:-:S05]  /*73a0*/  IMAD.X R161, R9, 0x1, R149, P3 ;  /* 0x0000000109a17824 */ /* 0x000fca00018e0695 */
[----:B------:R-:W-:Y:S04]  /*73b0*/  STL.64 [R1+0x11b8], R160 ;  /* 0x0011b8a001007387 */ /* 0x000fe80000100a00 */
[----:B------:R0:W-:Y:S04]  /*73c0*/  STL.64 [R1+0x11b0], R142 ;  /* 0x0011b08e01007387 */ /* 0x0001e80000100a00 */
[----:B------:R-:W-:Y:S01]  /*73d0*/  STL.64 [R1+0x11a8], R138 ;  /* 0x0011a88a01007387 */ /* 0x000fe20000100a00 */
[----:B------:R-:W-:Y:S01]  /*73e0*/  IMAD R15, R2, 0x5, RZ ;  /* 0x00000005020f7824 */ /* 0x000fe200078e02ff */
[----:B------:R-:W-:Y:S01]  /*73f0*/  PRMT R23, RZ, 0x7610, R23 ;  /* 0x00007610ff177816 */ /* 0x000fe20000000017 */
[----:B------:R-:W1:Y:S01]  /*7400*/  LDC R2, c[0x0][0x3c4] ;  /* 0x0000f100ff027b82 */ /* 0x000e620000000800 */
[----:B------:R-:W-:Y:S01]  /*7410*/  PRMT R25, RZ, 0x7610, R25 ;  /* 0x00007610ff197816 */ /* 0x000fe20000000019 */
[----:B0-----:R-:W-:-:S05]  /*7420*/  IMAD.IADD R142, R15, 0x1, R150 ;  /* 0x000000010f8e7824 */ /* 0x001fca00078e0296 */
[----:B------:R-:W3:Y:S04]  /*7430*/  @P2 LDG.E.U8 R25, desc[UR8][R160.64] ;  /* 0x00000008a0192981 */ /* 0x000ee8000c1e1100 */
[----:B----4-:R1:W-:Y:S02]  /*7440*/  STL [R1+0x2c], R3 ;  /* 0x00002c0301007387 */ /* 0x0103e40000100800 */
[----:B-1----:R-:W-:Y:S02]  /*7450*/  IMAD R3, R0, 0x5, RZ ;  /* 0x0000000500037824 */ /* 0x002fe400078e02ff */
[----:B--2---:R0:W-:Y:S01]  /*7460*/  STL [R1+0x30], R4 ;  /* 0x0000300401007387 */ /* 0x0041e20000100800 */
[----:B------:R-:W1:Y:S02]  /*7470*/  LDC R0, c[0x0][0x3c4] ;  /* 0x0000f100ff007b82 */ /* 0x000e640000000800 */
[----:B------:R-:W-:-:S02]  /*7480*/  SHF.R.S32.HI R9, RZ, 0x1f, R3 ;  /* 0x0000001fff097819 */ /* 0x000fc40000011403 */
[C---:B------:R-:W-:Y:S02]  /*7490*/  IADD3 RZ, P3, PT, R3.reuse, R150, RZ ;  /* 0x0000009603ff7210 */ /* 0x040fe40007f7e0ff */
[----:B------:R-:W-:Y:S02]  /*74a0*/  IADD3 RZ, P4, PT, R3, R148, RZ ;  /* 0x0000009403ff7210 */ /* 0x000fe40007f9e0ff */
[----:B0-----:R-:W0:Y:S01]  /*74b0*/  LDC R4, c[0x0][0x3c4] ;  /* 0x0000f100ff047b82 */ /* 0x001e220000000800 */
[----:B------:R-:W-:Y:S01]  /*74c0*/  IMAD.X R143, R9, 0x1, R151, P3 ;  /* 0x00000001098f7824 */ /* 0x000fe200018e0697 */
[----:B------:R-:W-:Y:S01]  /*74d0*/  IADD3 RZ, P3, PT, R3, R146, RZ ;  /* 0x0000009203ff7210 */ /* 0x000fe20007f7e0ff */
[----:B------:R-:W-:Y:S01]  /*74e0*/  IMAD.X R139, R9, 0x1, R149, P4 ;  /* 0x00000001098b7824 */ /* 0x000fe200020e0695 */
[----:B------:R2:W-:Y:S01]  /*74f0*/  STL [R1+0x38], R27 ;  /* 0x0000381b01007387 */ /* 0x0005e20000100800 */
[----:B------:R-:W-:Y:S02]  /*7500*/  IADD3 RZ, P4, PT, R3, R152, RZ ;  /* 0x0000009803ff7210 */ /* 0x000fe40007f9e0ff */
[----:B------:R-:W-:Y:S01]  /*7510*/  PRMT R3, RZ, 0x7610, R3 ;  /* 0x00007610ff037816 */ /* 0x000fe20000000003 */
[----:B------:R4:W-:Y:S04]  /*7520*/  STL.64 [R1+0x11a0], R142 ;  /* 0x0011a08e01007387 */ /* 0x0009e80000100a00 */
[----:B------:R4:W3:Y:S01]  /*7530*/  @P2 LDG.E.U8 R23, desc[UR8][R142.64] ;  /* 0x000000088e172981 */ /* 0x0008e2000c1e1100 */
[C---:B------:R-:W-:Y:S01]  /*7540*/  IMAD.IADD R138, R15.reuse, 0x1, R148 ;  /* 0x000000010f8a7824 */ /* 0x040fe200078e0294 */
[----:B------:R-:W-:Y:S01]  /*7550*/  PRMT R21, RZ, 0x7610, R21 ;  /* 0x00007610ff157816 */ /* 0x000fe20000000015 */
[----:B--2---:R-:W2:Y:S01]  /*7560*/  LDC R27, c[0x0][0x3c4] ;  /* 0x0000f100ff1b7b82 */ /* 0x004ea20000000800 */
[----:B----4-:R-:W-:-:S02]  /*7570*/  IMAD.IADD R142, R15, 0x1, R146 ;  /* 0x000000010f8e7824 */ /* 0x010fc400078e0292 */
[----:B------:R-:W-:Y:S01]  /*7580*/  IMAD.X R143, R9, 0x1, R147, P3 ;  /* 0x00000001098f7824 */ /* 0x000fe200018e0693 */
[----:B------:R-:W-:Y:S04]  /*7590*/  STL.64 [R1+0x1198], R138 ;  /* 0x0011988a01007387 */ /* 0x000fe80000100a00 */
[----:B------:R-:W4:Y:S04]  /*75a0*/  @P2 LDG.E.U8 R3, desc[UR8][R142.64] ;  /* 0x000000088e032981 */ /* 0x000f28000c1e1100 */
[----:B---3--:R3:W-:Y:S04]  /*75b0*/  STL [R1+0x34], R25 ;  /* 0x0000341901007387 */ /* 0x0087e80000100800 */
[----:B------:R0:W-:Y:S01]  /*75c0*/  STL.64 [R1+0x1190], R142 ;  /* 0x0011908e01007387 */ /* 0x0001e20000100a00 */
[----:B------:R-:W-:-:S03]  /*75d0*/  PRMT R19, RZ, 0x7610, R19 ;  /* 0x00007610ff137816 */ /* 0x000fc60000000013 */
[----:B------:R0:W2:Y:S01]  /*75e0*/  @P2 LDG.E.U8 R21, desc[UR8][R138.64] ;  /* 0x000000088a152981 */ /* 0x0000a2000c1e1100 */
[----:B------:R-:W-:Y:S01]  /*75f0*/  PRMT R16, RZ, 0x7610, R16 ;  /* 0x00007610ff107816 */ /* 0x000fe20000000010 */
[----:B---3--:R-:W3:Y:S01]  /*7600*/  LDC R25, c[0x0][0x3c4] ;  /* 0x0000f100ff197b82 */ /* 0x008ee20000000800 */
[----:B0-----:R-:W-:Y:S02]  /*7610*/  IMAD.IADD R138, R15, 0x1, R152 ;  /* 0x000000010f8a7824 */ /* 0x001fe400078e0298 */
[----:B------:R-:W-:Y:S02]  /*7620*/  IMAD.X R139, R9, 0x1, R153, P4 ;  /* 0x00000001098b7824 */ /* 0x000fe400020e0699 */
[----:B------:R-:W-:Y:S01]  /*7630*/  IMAD R15, R4, 0x6, RZ ;  /* 0x00000006040f7824 */ /* 0x000fe200078e02ff */
[----:B------:R-:W-:Y:S02]  /*7640*/  PRMT R17, RZ, 0x7610, R17 ;  /* 0x00007610ff117816 */ /* 0x000fe40000000011 */
[----:B------:R-:W0:Y:S01]  /*7650*/  LDC R4, c[0x0][0x3c4] ;  /* 0x0000f100ff047b82 */ /* 0x000e220000000800 */
[----:B------:R0:W2:Y:S01]  /*7660*/  @P2 LDG.E.U8 R19, desc[UR8][R138.64] ;  /* 0x000000088a132981 */ /* 0x0000a2000c1e1100 */
[----:B------:R-:W-:-:S03]  /*7670*/  IMAD.IADD R142, R15, 0x1, R150 ;  /* 0x000000010f8e7824 */ /* 0x000fc600078e0296 */
[----:B----4-:R1:W-:Y:S02]  /*7680*/  STL [R1+0x50], R3 ;  /* 0x0000500301007387 */ /* 0x0103e40000100800 */
[----:B-1----:R-:W-:Y:S02]  /*7690*/  IMAD R3, R0, 0x6, RZ ;  /* 0x0000000600037824 */ /* 0x002fe400078e02ff */
[----:B------:R0:W-:Y:S03]  /*76a0*/  STL.64 [R1+0x1188], R138 ;  /* 0x0011888a01007387 */ /* 0x0001e60000100a00 */
[----:B------:R-:W-:Y:S02]  /*76b0*/  SHF.R.S32.HI R9, RZ, 0x1f, R3 ;  /* 0x0000001fff097819 */ /* 0x000fe40000011403 */
[C---:B------:R-:W-:Y:S02]  /*76c0*/  IADD3 RZ, P4, PT, R3.reuse, R148, RZ ;  /* 0x0000009403ff7210 */ /* 0x040fe40007f9e0ff */
[----:B------:R-:W-:Y:S01]  /*76d0*/  IADD3 RZ, P3, PT, R3, R150, RZ ;  /* 0x0000009603ff7210 */ /* 0x000fe20007f7e0ff */
[----:B0-----:R-:W-:-:S02]  /*76e0*/  IMAD.IADD R138, R15, 0x1, R148 ;  /* 0x000000010f8a7824 */ /* 0x001fc400078e0294 */
[C---:B------:R-:W-:Y:S02]  /*76f0*/  IMAD.X R139, R9.reuse, 0x1, R149, P4 ;  /* 0x00000001098b7824 */ /* 0x040fe400020e0695 */
[----:B------:R-:W-:-:S03]  /*7700*/  IMAD.X R143, R9, 0x1, R151, P3 ;  /* 0x00000001098f7824 */ /* 0x000fc600018e0697 */
[----:B------:R0:W4:Y:S04]  /*7710*/  @P2 LDG.E.U8 R16, desc[UR8][R138.64] ;  /* 0x000000088a102981 */ /* 0x000128000c1e1100 */
[----:B------:R1:W3:Y:S01]  /*7720*/  @P2 LDG.E.U8 R17, desc[UR8][R142.64] ;  /* 0x000000088e112981 */ /* 0x0002e2000c1e1100 */
[C---:B------:R-:W-:Y:S02]  /*7730*/  IADD3 RZ, P4, PT, R3.reuse, R152, RZ ;  /* 0x0000009803ff7210 */ /* 0x040fe40007f9e0ff */
[----:B------:R-:W-:Y:S01]  /*7740*/  PRMT R0, RZ, 0x7610, R0 ;  /* 0x00007610ff007816 */ /* 0x000fe20000000000 */
[----:B------:R-:W-:Y:S04]  /*7750*/  STL.64 [R1+0x1180], R142 ;  /* 0x0011808e01007387 */ /* 0x000fe80000100a00 */
[----:B------:R0:W-:Y:S01]  /*7760*/  STL.64 [R1+0x1178], R138 ;  /* 0x0011788a01007387 */ /* 0x0001e20000100a00 */
[----:B------:R-:W-:Y:S01]  /*7770*/  IADD3 RZ, P3, PT, R3, R146, RZ ;  /* 0x0000009203ff7210 */ /* 0x000fe20007f7e0ff */
[----:B0-----:R-:W-:-:S02]  /*7780*/  IMAD.IADD R138, R15, 0x1, R152 ;  /* 0x000000010f8a7824 */ /* 0x001fc400078e0298 */
[----:B------:R-:W-:-:S05]  /*7790*/  IMAD.X R139, R9, 0x1, R153, P4 ;  /* 0x00000001098b7824 */ /* 0x000fca00020e0699 */
[----:B------:R0:W3:Y:S01]  /*77a0*/  @P2 LDG.E.U8 R0, desc[UR8][R138.64] ;  /* 0x000000088a002981 */ /* 0x0000e2000c1e1100 */
[----:B-1----:R-:W-:Y:S02]  /*77b0*/  IMAD.IADD R142, R15, 0x1, R146 ;  /* 0x000000010f8e7824 */ /* 0x002fe400078e0292 */
[----:B------:R-:W-:Y:S01]  /*77c0*/  IMAD.X R143, R9, 0x1, R147, P3 ;  /* 0x00000001098f7824 */ /* 0x000fe200018e0693 */
[----:B------:R1:W-:Y:S01]  /*77d0*/  STL [R1+0x58], R23 ;  /* 0x0000581701007387 */ /* 0x0003e20000100800 */
[----:B------:R-:W-:Y:S01]  /*77e0*/  IMAD R3, R2, 0xa, RZ ;  /* 0x0000000a02037824 */ /* 0x000fe200078e02ff */
[----:B------:R-:W-:Y:S01]  /*77f0*/  PRMT R10, RZ, 0x7610, R10 ;  /* 0x00007610ff0a7816 */ /* 0x000fe2000000000a */
[----:B------:R-:W0:Y:S01]  /*7800*/  LDC R15, c[0x0][0x3c4] ;  /* 0x0000f100ff0f7b82 */ /* 0x000e220000000800 */
[----:B--2---:R2:W-:Y:S02]  /*7810*/  STL [R1+0x54], R21 ;  /* 0x0000541501007387 */ /* 0x0045e40000100800 */
[----:B------:R-:W-:-:S02]  /*7820*/  SHF.R.S32.HI R9, RZ, 0x1f, R3 ;  /* 0x0000001fff097819 */ /* 0x000fc40000011403 */
[----:B------:R-:W-:Y:S01]  /*7830*/  STL.64 [R1+0x1170], R142 ;  /* 0x0011708e01007387 */ /* 0x000fe20000100a00 */
[----:B-1----:R-:W-:Y:S01]  /*7840*/  IMAD R23, R4, 0xa, RZ ;  /* 0x0000000a04177824 */ /* 0x002fe200078e02ff */
[----:B------:R-:W-:Y:S02]  /*7850*/  PRMT R154, RZ, 0x7610, R154 ;  /* 0x00007610ff9a7816 */ /* 0x000fe4000000009a */
[----:B------:R1:W3:Y:S01]  /*7860*/  @P2 LDG.E.U8 R10, desc[UR8][R142.64] ;  /* 0x000000088e0a2981 */ /* 0x0002e2000c1e1100 */
[----:B--2---:R-:W2:Y:S03]  /*7870*/  LDC R21, c[0x0][0x3c4] ;  /* 0x0000f100ff157b82 */ /* 0x004ea60000000800 */
[----:B----4-:R4:W-:Y:S04]  /*7880*/  STL [R1+0x60], R16 ;  /* 0x0000601001007387 */ /* 0x0109e80000100800 */
[----:B---3--:R3:W-:Y:S01]  /*7890*/  STL [R1+0x64], R17 ;  /* 0x0000641101007387 */ /* 0x0087e20000100800 */
[----:B----4-:R-:W-:-:S05]  /*78a0*/  IADD3 R16, P3, PT, R3, R152, RZ ;  /* 0x0000009803107210 */ /* 0x010fca0007f7e0ff */
[----:B---3--:R-:W-:Y:S01]  /*78b0*/  IMAD.X R17, R9, 0x1, R153, P3 ;  /* 0x0000000109117824 */ /* 0x008fe200018e0699 */
[----:B------:R-:W-:Y:S01]  /*78c0*/  IADD3 RZ, P3, PT, R3, R150, RZ ;  /* 0x0000009603ff7210 */ /* 0x000fe20007f7e0ff */
[----:B------:R0:W-:Y:S02]  /*78d0*/  STL.64 [R1+0x1168], R138 ;  /* 0x0011688a01007387 */ /* 0x0001e40000100a00 */
[----:B0-----:R-:W-:Y:S02]  /*78e0*/  IMAD.IADD R138, R23, 0x1, R150 ;  /* 0x00000001178a7824 */ /* 0x001fe400078e0296 */
[----:B------:R-:W-:-:S05]  /*78f0*/  IMAD.X R139, R9, 0x1, R151, P3 ;  /* 0x00000001098b7824 */ /* 0x000fca00018e0697 */
[----:B------:R-:W3:Y:S04]  /*7900*/  @P2 LDG.E.U8 R154, desc[UR8][R138.64] ;  /* 0x000000088a9a2981 */ /* 0x000ee8000c1e1100 */
[----:B------:R0:W-:Y:S04]  /*7910*/  STL [R1+0x4c], R19 ;  /* 0x00004c1301007387 */ /* 0x0001e80000100800 */
[----:B------:R-:W-:Y:S04]  /*7920*/  STL.64 [R1+0x10b0], R16 ;  /* 0x0010b01001007387 */ /* 0x000fe80000100a00 */
[----:B------:R4:W-:Y:S01]  /*7930*/  STL [R1+0x70], R0 ;  /* 0x0000700001007387 */ /* 0x0009e20000100800 */
[----:B0-----:R-:W0:Y:S08]  /*7940*/  LDC R19, c[0x0][0x3c4] ;  /* 0x0000f100ff137b82 */ /* 0x001e300000000800 */
[----:B----4-:R-:W4:Y:S01]  /*7950*/  LDC R0, c[0x0][0x3c4] ;  /* 0x0000f100ff007b82 */ /* 0x010f220000000800 */
[----:B------:R-:W-:-:S02]  /*7960*/  IADD3 RZ, P4, PT, R3, R148, RZ ;  /* 0x0000009403ff7210 */ /* 0x000fc40007f9e0ff */
[----:B------:R-:W-:Y:S01]  /*7970*/  IADD3 RZ, P5, PT, R3, R146, RZ ;  /* 0x0000009203ff7210 */ /* 0x000fe20007fbe0ff */
[----:B-1----:R-:W-:Y:S01]  /*7980*/  IMAD.IADD R142, R23, 0x1, R148 ;  /* 0x00000001178e7824 */ /* 0x002fe200078e0294 */
[----:B------:R-:W-:Y:S01]  /*7990*/  PRMT R145, RZ, 0x7610, R145 ;  /* 0x00007610ff917816 */ /* 0x000fe20000000091 */
[----:B------:R-:W-:Y:S01]  /*79a0*/  IMAD.X R143, R9, 0x1, R149, P4 ;  /* 0x00000001098f7824 */ /* 0x000fe200020e0695 */
[----:B------:R-:W-:Y:S01]  /*79b0*/  PRMT R144, RZ, 0x7610, R144 ;  /* 0x00007610ff907816 */ /* 0x000fe20000000090 */
[----:B------:R-:W-:Y:S01]  /*79c0*/  IMAD.IADD R160, R23, 0x1, R146 ;  /* 0x0000000117a07824 */ /* 0x000fe200078e0292 */
[----:B------:R1:W-:Y:S01]  /*79d0*/  STL.64 [R1+0x1100], R138 ;  /* 0x0011008a01007387 */ /* 0x0003e20000100a00 */
[----:B------:R-:W-:Y:S01]  /*79e0*/  IMAD.X R161, R9, 0x1, R147, P5 ;  /* 0x0000000109a17824 */ /* 0x000fe200028e0693 */
[----:B------:R-:W-:Y:S01]  /*79f0*/  PRMT R158, RZ, 0x7610, R158 ;  /* 0x00007610ff9e7816 */ /* 0x000fe2000000009e */
[----:B------:R-:W3:Y:S01]  /*7a00*/  LDC R3, c[0x0][0x3c4] ;  /* 0x0000f100ff037b82 */ /* 0x000ee20000000800 */
[----:B------:R-:W3:Y:S01]  /*7a10*/  @P2 LDG.E.U8 R145, desc[UR8][R142.64] ;  /* 0x000000088e912981 */ /* 0x000ee2000c1e1100 */
[----:B--2---:R-:W-:-:S02]  /*7a20*/  IADD3 RZ, P4, PT, R148, R21, RZ ;  /* 0x0000001594ff7210 */ /* 0x004fc40007f9e0ff */
[----:B0-----:R-:W-:Y:S01]  /*7a30*/  IADD3 RZ, P3, PT, R150, R19, RZ ;  /* 0x0000001396ff7210 */ /* 0x001fe20007f7e0ff */
[----:B------:R0:W2:Y:S04]  /*7a40*/  @P2 LDG.E.U8 R144, desc[UR8][R160.64] ;  /* 0x00000008a0902981 */ /* 0x0000a8000c1e1100 */
[----:B-1----:R-:W2:Y:S01]  /*7a50*/  LDL.LU.64 R138, [R1+0x12d8] ;  /* 0x0012d800018a7983 */ /* 0x002ea20000300a00 */
[----:B----4-:R-:W-:-:S03]  /*7a60*/  SHF.R.S32.HI R9, RZ, 0x1f, R0 ;  /* 0x0000001fff097819 */ /* 0x010fc60000011400 */
[----:B------:R-:W-:Y:S04]  /*7a70*/  STL [R1+0x5c], R10 ;  /* 0x00005c0a01007387 */ /* 0x000fe80000100800 */
[----:B------:R-:W-:Y:S01]  /*7a80*/  STL.64 [R1+0x10f8], R142 ;  /* 0x0010f88e01007387 */ /* 0x000fe20000100a00 */
[----:B------:R-:W-:-:S03]  /*7a90*/  PRMT R156, RZ, 0x7610, R156 ;  /* 0x00007610ff9c7816 */ /* 0x000fc6000000009c */
[----:B---3--:R1:W-:Y:S04]  /*7aa0*/  STL.64 [R1+0x1260], R154 ;  /* 0x0012609a01007387 */ /* 0x0083e80000100a00 */
[----:B------:R-:W-:Y:S04]  /*7ab0*/  STL [R1+0x1278], R154 ;  /* 0x0012789a01007387 */ /* 0x000fe80000100800 */
[----:B------:R0:W-:Y:S04]  /*7ac0*/  STL.64 [R1+0x10f0], R160 ;  /* 0x0010f0a001007387 */ /* 0x0001e80000100a00 */
[----:B------:R3:W-:Y:S01]  /*7ad0*/  STL [R1+0x1298], R154 ;  /* 0x0012989a01007387 */ /* 0x0007e20000100800 */
[----:B-1----:R-:W-:-:S02]  /*7ae0*/  IMAD.X R155, R9, 0x1, R149, P4 ;  /* 0x00000001099b7824 */ /* 0x002fc400020e0695 */
[----:B0-----:R-:W-:Y:S01]  /*7af0*/  IMAD.IADD R160, R150, 0x1, R25 ;  /* 0x0000000196a07824 */ /* 0x001fe200078e0219 */
[----:B------:R-:W4:Y:S01]  /*7b00*/  LDL.LU.64 R142, [R1+0x12d0] ;  /* 0x0012d000018e7983 */ /* 0x000f220000300a00 */
[----:B------:R-:W-:Y:S02]  /*7b10*/  IMAD.X R161, R9, 0x1, R151, P3 ;  /* 0x0000000109a17824 */ /* 0x000fe400018e0697 */
[----:B---3--:R-:W-:-:S03]  /*7b20*/  IMAD.IADD R154, R148, 0x1, R27 ;  /* 0x00000001949a7824 */ /* 0x008fc600078e021b */
[----:B------:R-:W3:Y:S04]  /*7b30*/  @P2 LDG.E.U8 R158, desc[UR8][R160.64] ;  /* 0x00000008a09e2981 */ /* 0x000ee8000c1e1100 */
[----:B------:R0:W4:Y:S01]  /*7b40*/  @P2 LDG.E.U8 R156, desc[UR8][R154.64] ;  /* 0x000000089a9c2981 */ /* 0x000122000c1e1100 */
[----:B------:R-:W-:Y:S01]  /*7b50*/  IMAD R3, R3, 0x18, RZ ;  /* 0x0000001803037824 */ /* 0x000fe200078e02ff */
[----:B------:R-:W-:Y:S02]  /*7b60*/  IADD3 RZ, P4, PT, R146, R15, RZ ;  /* 0x0000000f92ff7210 */ /* 0x000fe40007f9e0ff */
[----:B------:R-:W1:Y:S01]  /*7b70*/  LDC R15, c[0x0][0x3c4] ;  /* 0x0000f100ff0f7b82 */ /* 0x000e620000000800 */
[----:B--2---:R-:W-:Y:S01]  /*7b80*/  STL.64 [R1+0x1268], R144 ;  /* 0x0012689001007387 */ /* 0x004fe20000100a00 */
[----:B------:R-:W-:-:S03]  /*7b90*/  SHF.R.S32.HI R10, RZ, 0x1f, R3 ;  /* 0x0000001fff0a7819 */ /* 0x000fc60000011403 */
[----:B------:R-:W-:Y:S04]  /*7ba0*/  STL.64 [R1+0x1290], R144 ;  /* 0x0012909001007387 */ /* 0x000fe80000100a00 */
[----:B------:R-:W-:Y:S04]  /*7bb0*/  STL.64 [R1+0x1220], R160 ;  /* 0x001220a001007387 */ /* 0x000fe80000100a00 */
[----:B------:R0:W-:Y:S01]  /*7bc0*/  STL.64 [R1+0x1218], R154 ;  /* 0x0012189a01007387 */ /* 0x0001e20000100a00 */
[----:B------:R-:W-:Y:S02]  /*7bd0*/  PRMT R0, RZ, 0x7610, R0 ;  /* 0x00007610ff007816 */ /* 0x000fe40000000000 */
[----:B0-----:R-:W-:-:S02]  /*7be0*/  IADD3 R154, P5, PT, R3, R150, RZ ;  /* 0x00000096039a7210 */ /* 0x001fc40007fbe0ff */
[----:B------:R-:W-:-:S03]  /*7bf0*/  IADD3 R160, P6, PT, R3, R148, RZ ;  /* 0x0000009403a07210 */ /* 0x000fc60007fde0ff */
[C---:B------:R-:W-:Y:S02]  /*7c00*/  IMAD.X R155, R10.reuse, 0x1, R151, P5 ;  /* 0x000000010a9b7824 */ /* 0x040fe400028e0697 */
[----:B------:R-:W-:-:S03]  /*7c10*/  IMAD.X R161, R10, 0x1, R149, P6 ;  /* 0x000000010aa17824 */ /* 0x000fc600030e0695 */
[----:B------:R0:W2:Y:S01]  /*7c20*/  @P2 LDG.E.U8 R0, desc[UR8][R154.64] ;  /* 0x000000089a002981 */ /* 0x0000a2000c1e1100 */
[----:B------:R-:W-:Y:S02]  /*7c30*/  PRMT R4, RZ, 0x7610, R4 ;  /* 0x00007610ff047816 */ /* 0x000fe40000000004 */
[----:B------:R-:W-:Y:S02]  /*7c40*/  PRMT R162, RZ, 0x7610, R162 ;  /* 0x00007610ffa27816 */ /* 0x000fe400000000a2 */
[----:B------:R-:W-:Y:S02]  /*7c50*/  PRMT R13, RZ, 0x7610, R13 ;  /* 0x00007610ff0d7816 */ /* 0x000fe4000000000d */
[----:B------:R-:W-:Y:S02]  /*7c60*/  PRMT R14, RZ, 0x7610, R14 ;  /* 0x00007610ff0e7816 */ /* 0x000fe4000000000e */
[----:B------:R-:W-:Y:S02]  /*7c70*/  PRMT R11, RZ, 0x7610, R11 ;  /* 0x00007610ff0b7816 */ /* 0x000fe4000000000b */
[----:B------:R-:W2:Y:S04]  /*7c80*/  @P2 LDG.E.U8 R13, desc[UR8][R150.64] ;  /* 0x00000008960d2981 */ /* 0x000ea8000c1e1100 */
[----:B------:R-:W2:Y:S04]  /*7c90*/  @P2 LDG.E.U8 R14, desc[UR8][R148.64] ;  /* 0x00000008940e2981 */ /* 0x000ea8000c1e1100 */
[----:B------:R-:W2:Y:S04]  /*7ca0*/  @P2 LDG.E.U8 R11, desc[UR8][R146.64] ;  /* 0x00000008920b2981 */ /* 0x000ea8000c1e1100 */
[----:B---3--:R-:W-:Y:S04]  /*7cb0*/  STL.64 [R1+0x12a8], R158 ;  /* 0x0012a89e01007387 */ /* 0x008fe80000100a00 */
[----:B------:R3:W-:Y:S04]  /*7cc0*/  STL.64 [R1+0x12c8], R158 ;  /* 0x0012c89e01007387 */ /* 0x0007e80000100a00 */
[----:B----4-:R-:W-:Y:S04]  /*7cd0*/  STL.64 [R1+0x12b0], R156 ;  /* 0x0012b09c01007387 */ /* 0x010fe80000100a00 */
[----:B------:R0:W-:Y:S01]  /*7ce0*/  STL.64 [R1+0xf08], R154 ;  /* 0x000f089a01007387 */ /* 0x0001e20000100a00 */
[----:B---3--:R-:W-:-:S02]  /*7cf0*/  IADD3 R158, P5, PT, R3, R146, RZ ;  /* 0x00000092039e7210 */ /* 0x008fc40007fbe0ff */
[----:B0-----:R-:W-:-:S03]  /*7d00*/  IADD3 R154, P6, PT, R3, R152, RZ ;  /* 0x00000098039a7210 */ /* 0x001fc60007fde0ff */
[C---:B------:R-:W-:Y:S01]  /*7d10*/  IMAD.X R159, R10.reuse, 0x1, R147, P5 ;  /* 0x000000010a9f7824 */ /* 0x040fe200028e0693 */
[----:B------:R-:W-:Y:S01]  /*7d20*/  STL.64 [R1+0xf00], R160 ;  /* 0x000f00a001007387 */ /* 0x000fe20000100a00 */
[----:B------:R-:W-:-:S03]  /*7d30*/  IMAD.X R155, R10, 0x1, R153, P6 ;  /* 0x000000010a9b7824 */ /* 0x000fc600030e0699 */
[----:B------:R-:W-:Y:S04]  /*7d40*/  STL.64 [R1+0xef8], R158 ;  /* 0x000ef89e01007387 */ /* 0x000fe80000100a00 */
[----:B------:R1:W-:Y:S04]  /*7d50*/  STL.64 [R1+0xef0], R154 ;  /* 0x000ef09a01007387 */ /* 0x0003e80000100a00 */
[----:B------:R1:W3:Y:S02]  /*7d60*/  @P2 LDG.E.U8 R4, desc[UR8][R154.64] ;  /* 0x000000089a042981 */ /* 0x0002e4000c1e1100 */
[----:B-1----:R-:W-:-:S02]  /*7d70*/  IMAD.IADD R154, R146, 0x1, R15 ;  /* 0x00000001929a7824 */ /* 0x002fc400078e020f */
[----:B------:R-:W-:Y:S01]  /*7d80*/  IMAD.X R155, R9, 0x1, R147, P4 ;  /* 0x00000001099b7824 */ /* 0x000fe200020e0693 */
[----:B------:R-:W-:Y:S01]  /*7d90*/  PRMT R135, RZ, 0x7610, R135 ;  /* 0x00007610ff877816 */ /* 0x000fe20000000087 */
[----:B------:R-:W0:Y:S03]  /*7da0*/  LDC R15, c[0x0][0x3c4] ;  /* 0x0000f100ff0f7b82 */ /* 0x000e260000000800 */
[----:B------:R-:W4:Y:S04]  /*7db0*/  @P2 LDG.E.U8 R162, desc[UR8][R154.64] ;  /* 0x000000089aa22981 */ /* 0x000f28000c1e1100 */
[----:B------:R1:W3:Y:S02]  /*7dc0*/  @P2 LDG.E.U8 R135, desc[UR8][R16.64] ;  /* 0x0000000810872981 */ /* 0x0002e4000c1e1100 */
[----:B-1----:R-:W1:Y:S01]  /*7dd0*/  LDC R17, c[0x0][0x3c4] ;  /* 0x0000f100ff117b82 */ /* 0x002e620000000800 */
[----:B------:R-:W-:-:S06]  /*7de0*/  PRMT R2, RZ, 0x7610, R2 ;  /* 0x00007610ff027816 */ /* 0x000fcc0000000002 */
[----:B------:R2:W3:Y:S01]  /*7df0*/  @P2 LDG.E.U8 R2, desc[UR8][R160.64] ;  /* 0x00000008a0022981 */ /* 0x0004e2000c1e1100 */
[----:B------:R-:W0:Y:S01]  /*7e00*/  LDC R16, c[0x0][0x3c4] ;  /* 0x0000f100ff107b82 */ /* 0x000e220000000800 */
[----:B--2---:R-:W2:Y:S01]  /*7e10*/  S2R R161, SR_TID.X ;  /* 0x0000000000a17919 */ /* 0x004ea20000002100 */
[----:B-1----:R-:W-:-:S06]  /*7e20*/  IADD3 RZ, P3, PT, R152, R17, RZ ;  /* 0x0000001198ff7210 */ /* 0x002fcc0007f7e0ff */
[----:B------:R-:W1:Y:S01]  /*7e30*/  LDC R17, c[0x0][0x3c4] ;  /* 0x0000f100ff117b82 */ /* 0x000e620000000800 */
[----:B------:R-:W-:Y:S01]  /*7e40*/  PRMT R3, RZ, 0x7610, R3 ;  /* 0x00007610ff037816 */ /* 0x000fe20000000003 */
[----:B------:R2:W-:Y:S01]  /*7e50*/  STL.64 [R1+0x1210], R154 ;  /* 0x0012109a01007387 */ /* 0x0005e20000100a00 */
[----:B------:R-:W-:Y:S01]  /*7e60*/  PRMT R12, RZ, 0x7610, R12 ;  /* 0x00007610ff0c7816 */ /* 0x000fe2000000000c */
[----:B0-----:R-:W-:-:S03]  /*7e70*/  IMAD R10, R16, 0xb, RZ ;  /* 0x0000000b100a7824 */ /* 0x001fc600078e02ff */
[----:B------:R0:W3:Y:S01]  /*7e80*/  @P2 LDG.E.U8 R3, desc[UR8][R158.64] ;  /* 0x000000089e032981 */ /* 0x0000e2000c1e1100 */
[----:B------:R-:W-:Y:S02]  /*7e90*/  PRMT R164, RZ, 0x7610, R164 ;  /* 0x00007610ffa47816 */ /* 0x000fe400000000a4 */
[----:B------:R-:W-:Y:S01]  /*7ea0*/  PRMT R134, RZ, 0x7610, R134 ;  /* 0x00007610ff867816 */ /* 0x000fe20000000086 */
[----:B------:R-:W3:Y:S01]  /*7eb0*/  @P2 LDG.E.U8 R12, desc[UR8][R152.64] ;  /* 0x00000008980c2981 */ /* 0x000ee2000c1e1100 */
[----:B0-----:R-:W-:Y:S01]  /*7ec0*/  IMAD.X R159, R9, 0x1, R153, P3 ;  /* 0x00000001099f7824 */ /* 0x001fe200018e0699 */
[----:B------:R-:W-:Y:S02]  /*7ed0*/  SHF.R.S32.HI R9, RZ, 0x1f, R10 ;  /* 0x0000001fff097819 */ /* 0x000fe4000001140a */
[----:B--2---:R-:W-:Y:S01]  /*7ee0*/  IADD3 R154, P3, PT, R10, R150, RZ ;  /* 0x000000960a9a7210 */ /* 0x004fe20007f7e0ff */
[----:B-1----:R-:W-:-:S04]  /*7ef0*/  IMAD.IADD R158, R152, 0x1, R17 ;  /* 0x00000001989e7824 */ /* 0x002fc800078e0211 */
[----:B------:R-:W-:Y:S01]  /*7f00*/  IMAD.X R155, R9, 0x1, R151, P3 ;  /* 0x00000001099b7824 */ /* 0x000fe200018e0697 */
[----:B------:R-:W-:Y:S01]  /*7f10*/  LOP3.LUT R145, R161, 0x7f, RZ, 0xc0, !PT ;  /* 0x0000007fa1917812 */ /* 0x000fe200078ec0ff */
[----:B------:R0:W2:Y:S04]  /*7f20*/  @P2 LDG.E.U8 R164, desc[UR8][R158.64] ;  /* 0x000000089ea42981 */ /* 0x0000a8000c1e1100 */
[----:B------:R1:W2:Y:S01]  /*7f30*/  @P2 LDG.E.U8 R134, desc[UR8][R154.64] ;  /* 0x000000089a862981 */ /* 0x0002a2000c1e1100 */
[----:B------:R-:W-:Y:S02]  /*7f40*/  PRMT R131, RZ, 0x7610, R131 ;  /* 0x00007610ff837816 */ /* 0x000fe40000000083 */
[----:B------:R-:W-:Y:S01]  /*7f50*/  PRMT R130, RZ, 0x7610, R130 ;  /* 0x00007610ff827816 */ /* 0x000fe20000000082 */
[----:B------:R-:W-:Y:S04]  /*7f60*/  STS.U8 [R145+UR4+0x8000], R13 ;  /* 0x0080000d91007988 */ /* 0x000fe80008000004 */
[----:B------:R-:W-:Y:S04]  /*7f70*/  STS.U8 [R145+UR4+0xa000], R14 ;  /* 0x00a0000e91007988 */ /* 0x000fe80008000004 */
[----:B------:R0:W-:Y:S01]  /*7f80*/  STS.U8 [R145+UR4+0xc000], R11 ;  /* 0x00c0000b91007988 */ /* 0x0001e20008000004 */
[----:B------:R-:W-:Y:S01]  /*7f90*/  PRMT R129, RZ, 0x7610, R129 ;  /* 0x00007610ff817816 */ /* 0x000fe20000000081 */
[----:B0-----:R-:W-:Y:S01]  /*7fa0*/  IMAD R11, R15, 0xc, RZ ;  /* 0x0000000c0f0b7824 */ /* 0x001fe200078e02ff */
[----:B------:R-:W-:-:S02]  /*7fb0*/  PRMT R13, RZ, 0x7610, R13 ;  /* 0x00007610ff0d7816 */ /* 0x000fc4000000000d */
[----:B------:R-:W-:Y:S01]  /*7fc0*/  PRMT R156, RZ, 0x7610, R156 ;  /* 0x00007610ff9c7816 */ /* 0x000fe2000000009c */
[----:B----4-:R-:W-:Y:S04]  /*7fd0*/  STL.64 [R1+0x12b8], R162 ;  /* 0x0012b8a201007387 */ /* 0x010fe80000100a00 */
[----:B------:R0:W-:Y:S04]  /*7fe0*/  STL.64 [R1+0x1208], R158 ;  /* 0x0012089e01007387 */ /* 0x0001e80000100a00 */
[----:B------:R1:W-:Y:S01]  /*7ff0*/  STL.64 [R1+0x10a8], R154 ;  /* 0x0010a89a01007387 */ /* 0x0003e20000100a00 */
[----:B0-----:R-:W-:-:S02]  /*8000*/  IADD3 R158, P3, PT, R10, R148, RZ ;  /* 0x000000940a9e7210 */ /* 0x001fc40007f7e0ff */
[----:B-1----:R-:W-:-:S03]  /*8010*/  IADD3 R154, P4, PT, R10, R146, RZ ;  /* 0x000000920a9a7210 */ /* 0x002fc60007f9e0ff */
[C---:B------:R-:W-:Y:S01]  /*8020*/  IMAD.X R159, R9.reuse, 0x1, R149, P3 ;  /* 0x00000001099f7824 */ /* 0x040fe200018e0695 */
[----:B------:R-:W-:Y:S01]  /*8030*/  IADD3 R160, P3, PT, R10, R152, RZ ;  /* 0x000000980aa07210 */ /* 0x000fe20007f7e0ff */
[----:B------:R-:W-:-:S03]  /*8040*/  IMAD.X R155, R9, 0x1, R147, P4 ;  /* 0x00000001099b7824 */ /* 0x000fc600020e0693 */
[----:B------:R0:W-:Y:S01]  /*8050*/  STL.64 [R1+0x10a0], R158 ;  /* 0x0010a09e01007387 */ /* 0x0001e20000100a00 */
[----:B------:R-:W-:Y:S01]  /*8060*/  IMAD.X R161, R9, 0x1, R153, P3 ;  /* 0x0000000109a17824 */ /* 0x000fe200018e0699 */
[----:B------:R-:W-:Y:S02]  /*8070*/  SHF.R.S32.HI R10, RZ, 0x1f, R11 ;  /* 0x0000001fff0a7819 */ /* 0x000fe4000001140b */
[----:B------:R0:W4:Y:S04]  /*8080*/  @P2 LDG.E.U8 R131, desc[UR8][R158.64] ;  /* 0x000000089e832981 */ /* 0x000128000c1e1100 */
[----:B------:R1:W-:Y:S04]  /*8090*/  STL.64 [R1+0x1098], R154 ;  /* 0x0010989a01007387 */ /* 0x0003e80000100a00 */
[----:B------:R1:W2:Y:S01]  /*80a0*/  @P2 LDG.E.U8 R130, desc[UR8][R154.64] ;  /* 0x000000089a822981 */ /* 0x0002a2000c1e1100 */
[----:B0-----:R-:W-:-:S03]  /*80b0*/  IADD3 R158, P4, PT, R11, R150, RZ ;  /* 0x000000960b9e7210 */ /* 0x001fc60007f9e0ff */
[----:B------:R0:W-:Y:S01]  /*80c0*/  STL.64 [R1+0x1090], R160 ;  /* 0x001090a001007387 */ /* 0x0001e20000100a00 */
[----:B------:R-:W-:-:S03]  /*80d0*/  PRMT R9, RZ, 0x7610, R9 ;  /* 0x00007610ff097816 */ /* 0x000fc60000000009 */
[----:B------:R0:W2:Y:S01]  /*80e0*/  @P2 LDG.E.U8 R129, desc[UR8][R160.64] ;  /* 0x00000008a0812981 */ /* 0x0000a2000c1e1100 */
[----:B-1----:R-:W-:Y:S01]  /*80f0*/  IADD3 R154, P3, PT, R11, R148, RZ ;  /* 0x000000940b9a7210 */ /* 0x002fe20007f7e0ff */
[----:B------:R-:W-:-:S04]  /*8100*/  IMAD.X R159, R10, 0x1, R151, P4 ;  /* 0x000000010a9f7824 */ /* 0x000fc800020e0697 */
[----:B------:R-:W-:Y:S01]  /*8110*/  IMAD.X R155, R10, 0x1, R149, P3 ;  /* 0x000000010a9b7824 */ /* 0x000fe200018e0695 */
[----:B------:R1:W2:Y:S01]  /*8120*/  @P2 LDG.E.U8 R13, desc[UR8][R158.64] ;  /* 0x000000089e0d2981 */ /* 0x0002a2000c1e1100 */
[----:B0-----:R-:W-:-:S03]  /*8130*/  IADD3 R160, P3, PT, R11, R146, RZ ;  /* 0x000000920ba07210 */ /* 0x001fc60007f7e0ff */
[----:B------:R0:W4:Y:S02]  /*8140*/  @P2 LDG.E.U8 R9, desc[UR8][R154.64] ;  /* 0x000000089a092981 */ /* 0x000124000c1e1100 */
[----:B------:R-:W-:-:S05]  /*8150*/  IMAD.X R161, R10, 0x1, R147, P3 ;  /* 0x000000010aa17824 */ /* 0x000fca00018e0693 */
[----:B------:R-:W4:Y:S04]  /*8160*/  @P2 LDG.E.U8 R156, desc[UR8][R160.64] ;  /* 0x00000008a09c2981 */ /* 0x000f28000c1e1100 */
[----:B---3--:R3:W-:Y:S02]  /*8170*/  STS.U8 [R145+UR4+0xe000], R12 ;  /* 0x00e0000c91007988 */ /* 0x0087e40008000004 */
[----:B---3--:R-:W3:Y:S02]  /*8180*/  LDC R12, c[0x0][0x3c4] ;  /* 0x0000f100ff0c7b82 */ /* 0x008ee40000000800 */
[----:B------:R1:W-:Y:S04]  /*8190*/  STL.64 [R1+0x1088], R158 ;  /* 0x0010889e01007387 */ /* 0x0003e80000100a00 */
[----:B------:R0:W-:Y:S01]  /*81a0*/  STL.64 [R1+0x1080], R154 ;  /* 0x0010809a01007387 */ /* 0x0001e20000100a00 */
[----:B-1----:R-:W-:-:S05]  /*81b0*/  IADD3 R158, P3, PT, R11, R152, RZ ;  /* 0x000000980b9e7210 */ /* 0x002fca0007f7e0ff */
[----:B------:R-:W-:Y:S02]  /*81c0*/  IMAD.X R159, R10, 0x1, R153, P3 ;  /* 0x000000010a9f7824 */ /* 0x000fe400018e0699 */
[----:B---3--:R-:W-:Y:S01]  /*81d0*/  IMAD R12, R12, 0xd, RZ ;  /* 0x0000000d0c0c7824 */ /* 0x008fe200078e02ff */
[----:B------:R-:W-:-:S04]  /*81e0*/  PRMT R11, RZ, 0x7610, R11 ;  /* 0x00007610ff0b7816 */ /* 0x000fc8000000000b */
[----:B0-----:R-:W-:Y:S02]  /*81f0*/  IADD3 R154, P4, PT, R12, R150, RZ ;  /* 0x000000960c9a7210 */ /* 0x001fe40007f9e0ff */
[----:B------:R-:W-:Y:S02]  /*8200*/  PRMT R10, RZ, 0x7610, R10 ;  /* 0x00007610ff0a7816 */ /* 0x000fe4000000000a */
[----:B------:R-:W-:-:S06]  /*8210*/  PRMT R133, RZ, 0x7610, R133 ;  /* 0x00007610ff857816 */ /* 0x000fcc0000000085 */
[----:B------:R-:W3:Y:S01]  /*8220*/  @P2 LDG.E.U8 R133, desc[UR8][R158.64] ;  /* 0x000000089e852981 */ /* 0x000ee2000c1e1100 */
[----:B------:R-:W-:Y:S02]  /*8230*/  PRMT R98, RZ, 0x7610, R98 ;  /* 0x00007610ff627816 */ /* 0x000fe40000000062 */
[----:B------:R-:W-:Y:S01]  /*8240*/  PRMT R99, RZ, 0x7610, R99 ;  /* 0x00007610ff637816 */ /* 0x000fe20000000063 */
[----:B--2---:R0:W-:Y:S04]  /*8250*/  STL [R1+0x28], R13 ;  /* 0x0000280d01007387 */ /* 0x0041e80000100800 */
[----:B----4-:R1:W-:Y:S04]  /*8260*/  STL [R1+0x24], R9 ;  /* 0x0000240901007387 */ /* 0x0103e80000100800 */
[----:B------:R-:W-:Y:S01]  /*8270*/  STL.64 [R1+0x1078], R160 ;  /* 0x001078a001007387 */ /* 0x000fe20000100a00 */
[----:B0-----:R-:W0:Y:S01]  /*8280*/  LDC R13, c[0x0][0x3c4] ;  /* 0x0000f100ff0d7b82 */ /* 0x001e220000000800 */
[----:B-1----:R-:W-:-:S02]  /*8290*/  SHF.R.S32.HI R9, RZ, 0x1f, R12 ;  /* 0x0000001fff097819 */ /* 0x002fc4000001140c */
[----:B------:R-:W-:Y:S04]  /*82a0*/  STL.64 [R1+0x1070], R158 ;  /* 0x0010709e01007387 */ /* 0x000fe80000100a00 */
[----:B------:R1:W-:Y:S01]  /*82b0*/  STL [R1+0x20], R156 ;  /* 0x0000209c01007387 */ /* 0x0003e20000100800 */
[----:B------:R-:W-:-:S05]  /*82c0*/  IMAD.X R155, R9, 0x1, R151, P4 ;  /* 0x00000001099b7824 */ /* 0x000fca00020e0697 */
[----:B------:R2:W4:Y:S01]  /*82d0*/  @P2 LDG.E.U8 R11, desc[UR8][R154.64] ;  /* 0x000000089a0b2981 */ /* 0x000522000c1e1100 */
[----:B-1----:R-:W-:-:S05]  /*82e0*/  IADD3 R156, P3, PT, R12, R148, RZ ;  /* 0x000000940c9c7210 */ /* 0x002fca0007f7e0ff */
[----:B------:R-:W-:Y:S01]  /*82f0*/  IMAD.X R157, R9, 0x1, R149, P3 ;  /* 0x00000001099d7824 */ /* 0x000fe200018e0695 */
[----:B------:R2:W-:Y:S04]  /*8300*/  STL.64 [R1+0x1068], R154 ;  /* 0x0010689a01007387 */ /* 0x0005e80000100a00 */
[----:B------:R-:W3:Y:S01]  /*8310*/  @P2 LDG.E.U8 R10, desc[UR8][R156.64] ;  /* 0x000000089c0a2981 */ /* 0x000ee2000c1e1100 */
[----:B--2---:R-:W-:-:S05]  /*8320*/  IADD3 R154, P3, PT, R12, R146, RZ ;  /* 0x000000920c9a7210 */ /* 0x004fca0007f7e0ff */
[----:B------:R-:W-:Y:S01]  /*8330*/  IMAD.X R155, R9, 0x1, R147, P3 ;  /* 0x00000001099b7824 */ /* 0x000fe200018e0693 */
[----:B------:R-:W-:-:S04]  /*8340*/  IADD3 R158, P3, PT, R12, R152, RZ ;  /* 0x000000980c9e7210 */ /* 0x000fc80007f7e0ff */
[----:B------:R1:W2:Y:S01]  /*8350*/  @P2 LDG.E.U8 R99, desc[UR8][R154.64] ;  /* 0x000000089a632981 */ /* 0x0002a2000c1e1100 */
[----:B------:R-:W-:-:S05]  /*8360*/  IMAD.X R159, R9, 0x1, R153, P3 ;  /* 0x00000001099f7824 */ /* 0x000fca00018e0699 */
[----:B------:R-:W2:Y:S04]  /*8370*/  @P2 LDG.E.U8 R98, desc[UR8][R158.64] ;  /* 0x000000089e622981 */ /* 0x000ea8000c1e1100 */
[----:B------:R-:W-:Y:S01]  /*8380*/  STL.64 [R1+0x1060], R156 ;  /* 0x0010609c01007387 */ /* 0x000fe20000100a00 */
[----:B------:R-:W-:Y:S02]  /*8390*/  PRMT R115, RZ, 0x7610, R115 ;  /* 0x00007610ff737816 */ /* 0x000fe40000000073 */
[----:B------:R-:W-:Y:S02]  /*83a0*/  PRMT R12, RZ, 0x7610, R12 ;  /* 0x00007610ff0c7816 */ /* 0x000fe4000000000c */
[----:B------:R-:W-:Y:S02]  /*83b0*/  PRMT R92, RZ, 0x7610, R92 ;  /* 0x00007610ff5c7816 */ /* 0x000fe4000000005c */
[----:B------:R-:W-:Y:S01]  /*83c0*/  PRMT R93, RZ, 0x7610, R93 ;  /* 0x00007610ff5d7816 */ /* 0x000fe2000000005d */
[----:B----4-:R4:W-:Y:S02]  /*83d0*/  STL [R1+0x48], R11 ;  /* 0x0000480b01007387 */ /* 0x0109e40000100800 */
[----:B----4-:R-:W4:Y:S02]  /*83e0*/  LDC R11, c[0x0][0x3c4] ;  /* 0x0000f100ff0b7b82 */ /* 0x010f240000000800 */
[----:B---3--:R0:W-:Y:S02]  /*83f0*/  STL [R1+0x44], R10 ;  /* 0x0000440a01007387 */ /* 0x0081e40000100800 */
[----:B0-----:R-:W-:-:S05]  /*8400*/  IMAD R10, R13, 0xe, RZ ;  /* 0x0000000e0d0a7824 */ /* 0x001fca00078e02ff */
[----:B------:R-:W-:Y:S02]  /*8410*/  SHF.R.S32.HI R9, RZ, 0x1f, R10 ;  /* 0x0000001fff097819 */ /* 0x000fe4000001140a */
[C---:B------:R-:W-:Y:S01]  /*8420*/  IADD3 R156, P3, PT, R10.reuse, R150, RZ ;  /* 0x000000960a9c7210 */ /* 0x040fe20007f7e0ff */
[----:B------:R1:W-:Y:S04]  /*8430*/  STL.64 [R1+0x1058], R154 ;  /* 0x0010589a01007387 */ /* 0x0003e80000100a00 */
[----:B------:R-:W-:Y:S01]  /*8440*/  IMAD.X R157, R9, 0x1, R151, P3 ;  /* 0x00000001099d7824 */ /* 0x000fe200018e0697 */
[----:B------:R-:W-:Y:S04]  /*8450*/  STL.64 [R1+0x1050], R158 ;  /* 0x0010509e01007387 */ /* 0x000fe80000100a00 */
[----:B------:R-:W-:Y:S01]  /*8460*/  STL.64 [R1+0x1048], R156 ;  /* 0x0010489c01007387 */ /* 0x000fe20000100a00 */
[----:B-1----:R-:W-:-:S03]  /*8470*/  IADD3 R154, P4, PT, R10, R148, RZ ;  /* 0x000000940a9a7210 */ /* 0x002fc60007f9e0ff */
[----:B--2---:R0:W-:Y:S01]  /*8480*/  STL [R1+0x3c], R98 ;  /* 0x00003c6201007387 */ /* 0x0041e20000100800 */
[----:B----4-:R-:W-:Y:S02]  /*8490*/  IMAD R11, R11, 0xf, RZ ;  /* 0x0000000f0b0b7824 */ /* 0x010fe400078e02ff */
[----:B------:R-:W-:Y:S01]  /*84a0*/  IMAD.X R155, R9, 0x1, R149, P4 ;  /* 0x00000001099b7824 */ /* 0x000fe200020e0695 */
[----:B------:R1:W-:Y:S04]  /*84b0*/  STL [R1+0x40], R99 ;  /* 0x0000406301007387 */ /* 0x0003e80000100800 */
[----:B------:R2:W3:Y:S01]  /*84c0*/  @P2 LDG.E.U8 R115, desc[UR8][R156.64] ;  /* 0x000000089c732981 */ /* 0x0004e2000c1e1100 */
[----:B0-----:R-:W-:-:S03]  /*84d0*/  IADD3 R98, P3, PT, R10, R146, RZ ;  /* 0x000000920a627210 */ /* 0x001fc60007f7e0ff */
[----:B------:R-:W-:Y:S02]  /*84e0*/  STL [R1+0x1c], R133 ;  /* 0x00001c8501007387 */ /* 0x000fe40000100800 */
[----:B-1----:R-:W-:Y:S02]  /*84f0*/  IMAD.X R99, R9, 0x1, R147, P3 ;  /* 0x0000000109637824 */ /* 0x002fe400018e0693 */
[----:B------:R0:W-:Y:S01]  /*8500*/  STL.64 [R1+0x1040], R154 ;  /* 0x0010409a01007387 */ /* 0x0001e20000100a00 */
[----:B--2---:R-:W-:-:S03]  /*8510*/  IADD3 R156, P3, PT, R10, R152, RZ ;  /* 0x000000980a9c7210 */ /* 0x004fc60007f7e0ff */
[----:B------:R0:W2:Y:S01]  /*8520*/  @P2 LDG.E.U8 R12, desc[UR8][R154.64] ;  /* 0x000000089a0c2981 */ /* 0x0000a2000c1e1100 */
[----:B------:R-:W-:Y:S02]  /*8530*/  SHF.R.S32.HI R10, RZ, 0x1f, R11 ;  /* 0x0000001fff0a7819 */ /* 0x000fe4000001140b */
[----:B0-----:R-:W-:-:S05]  /*8540*/  IADD3 R154, P4, PT, R11, R150, RZ ;  /* 0x000000960b9a7210 */ /* 0x001fca0007f9e0ff */
[----:B------:R-:W-:Y:S02]  /*8550*/  IMAD.X R155, R10, 0x1, R151, P4 ;  /* 0x000000010a9b7824 */ /* 0x000fe400020e0697 */
[----:B------:R-:W-:-:S03]  /*8560*/  IMAD.X R157, R9, 0x1, R153, P3 ;  /* 0x00000001099d7824 */ /* 0x000fc600018e0699 */
[----:B------:R-:W4:Y:S04]  /*8570*/  @P2 LDG.E.U8 R92, desc[UR8][R154.64] ;  /* 0x000000089a5c2981 */ /* 0x000f28000c1e1100 */
[----:B------:R-:W3:Y:S01]  /*8580*/  @P2 LDG.E.U8 R93, desc[UR8][R156.64] ;  /* 0x000000089c5d2981 */ /* 0x000ee2000c1e1100 */
[----:B------:R-:W-:-:S06]  /*8590*/  PRMT R94, RZ, 0x7610, R94 ;  /* 0x00007610ff5e7816 */ /* 0x000fcc000000005e */
[----:B------:R0:W3:Y:S01]  /*85a0*/  @P2 LDG.E.U8 R94, desc[UR8][R98.64] ;  /* 0x00000008625e2981 */ /* 0x0000e2000c1e1100 */
[----:B------:R-:W-:Y:S02]  /*85b0*/  PRMT R9, RZ, 0x7610, R9 ;  /* 0x00007610ff097816 */ /* 0x000fe40000000009 */
[----:B------:R-:W-:Y:S02]  /*85c0*/  PRMT R76, RZ, 0x7610, R76 ;  /* 0x00007610ff4c7816 */ /* 0x000fe4000000004c */
[----:B------:R-:W-:Y:S01]  /*85d0*/  PRMT R13, RZ, 0x7610, R13 ;  /* 0x00007610ff0d7816 */ /* 0x000fe2000000000d */
[----:B--2---:R1:W-:Y:S04]  /*85e0*/  STL [R1+0x68], R12 ;  /* 0x0000680c01007387 */ /* 0x0043e80000100800 */
[----:B------:R0:W-:Y:S04]  /*85f0*/  STL.64 [R1+0x1038], R98 ;  /* 0x0010386201007387 */ /* 0x0001e80000100a00 */
[----:B------:R-:W-:Y:S01]  /*8600*/  STL.64 [R1+0x1030], R156 ;  /* 0x0010309c01007387 */ /* 0x000fe20000100a00 */
[----:B-1----:R-:W1:Y:S03]  /*8610*/  LDC R12, c[0x0][0x3c4] ;  /* 0x0000f100ff0c7b82 */ /* 0x002e660000000800 */
[----:B------:R-:W-:Y:S01]  /*8620*/  STL.64 [R1+0x1028], R154 ;  /* 0x0010289a01007387 */ /* 0x000fe20000100a00 */
[----:B0-----:R-:W-:-:S03]  /*8630*/  IADD3 R98, P3, PT, R11, R148, RZ ;  /* 0x000000940b627210 */ /* 0x001fc60007f7e0ff */
[----:B----4-:R0:W-:Y:S02]  /*8640*/  STL [R1+0x108], R92 ;  /* 0x0001085c01007387 */ /* 0x0101e40000100800 */
[----:B------:R-:W-:Y:S02]  /*8650*/  IMAD.X R99, R10, 0x1, R149, P3 ;  /* 0x000000010a637824 */ /* 0x000fe400018e0695 */
[----:B---3--:R2:W-:Y:S01]  /*8660*/  STL [R1+0x74], R93 ;  /* 0x0000745d01007387 */ /* 0x0085e20000100800 */
[----:B0-----:R-:W-:-:S03]  /*8670*/  IADD3 R92, P3, PT, R11, R146, RZ ;  /* 0x000000920b5c7210 */ /* 0x001fc60007f7e0ff */
[----:B------:R0:W3:Y:S02]  /*8680*/  @P2 LDG.E.U8 R76, desc[UR8][R98.64] ;  /* 0x00000008624c2981 */ /* 0x0000e4000c1e1100 */
[----:B--2---:R-:W-:-:S05]  /*8690*/  IMAD.X R93, R10, 0x1, R147, P3 ;  /* 0x000000010a5d7824 */ /* 0x004fca00018e0693 */
[----:B------:R2:W4:Y:S04]  /*86a0*/  @P2 LDG.E.U8 R9, desc[UR8][R92.64] ;  /* 0x000000085c092981 */ /* 0x000528000c1e1100 */
[----:B------:R0:W-:Y:S02]  /*86b0*/  STL.64 [R1+0x1020], R98 ;  /* 0x0010206201007387 */ /* 0x0001e40000100a00 */
[----:B0-----:R-:W-:-:S05]  /*86c0*/  IADD3 R98, P4, PT, R11, R152, RZ ;  /* 0x000000980b627210 */ /* 0x001fca0007f9e0ff */
[----:B------:R-:W-:-:S05]  /*86d0*/  IMAD.X R99, R10, 0x1, R153, P4 ;  /* 0x000000010a637824 */ /* 0x000fca00020e0699 */
[----:B------:R0:W3:Y:S01]  /*86e0*/  @P2 LDG.E.U8 R13, desc[UR8][R98.64] ;  /* 0x00000008620d2981 */ /* 0x0000e2000c1e1100 */
[----:B-1----:R-:W-:Y:S02]  /*86f0*/  IMAD R11, R12, 0x11, RZ ;  /* 0x000000110c0b7824 */ /* 0x002fe400078e02ff */
[----:B------:R-:W1:Y:S01]  /*8700*/  LDC R12, c[0x0][0x3c4] ;  /* 0x0000f100ff0c7b82 */ /* 0x000e620000000800 */
[----:B------:R-:W-:Y:S04]  /*8710*/  STL [R1+0x6c], R115 ;  /* 0x00006c7301007387 */ /* 0x000fe80000100800 */
[----:B------:R2:W-:Y:S01]  /*8720*/  STL.64 [R1+0x1018], R92 ;  /* 0x0010185c01007387 */ /* 0x0005e20000100a00 */
[----:B------:R-:W-:-:S03]  /*8730*/  PRMT R128, RZ, 0x7610, R128 ;  /* 0x00007610ff807816 */ /* 0x000fc60000000080 */
[----:B------:R0:W-:Y:S01]  /*8740*/  STS.U8 [R145+UR4+0x8800], R7 ;  /* 0x0088000791007988 */ /* 0x0001e20008000004 */
[----:B--2---:R-:W-:Y:S01]  /*8750*/  IADD3 R92, P3, PT, R11, R150, RZ ;  /* 0x000000960b5c7210 */ /* 0x004fe20007f7e0ff */
[----:B0-----:R-:W0:Y:S01]  /*8760*/  LDC R7, c[0x0][0x3c4] ;  /* 0x0000f100ff077b82 */ /* 0x001e220000000800 */
[----:B------:R-:W-:Y:S01]  /*8770*/  PRMT R127, RZ, 0x7610, R127 ;  /* 0x00007610ff7f7816 */ /* 0x000fe2000000007f */
[----:B------:R2:W-:Y:S01]  /*8780*/  STS.U8 [R145+UR4+0xa800], R8 ;  /* 0x00a8000891007988 */ /* 0x0005e20008000004 */
[----:B------:R-:W-:-:S03]  /*8790*/  PRMT R126, RZ, 0x7610, R126 ;  /* 0x00007610ff7e7816 */ /* 0x000fc6000000007e */
[----:B------:R-:W-:Y:S04]  /*87a0*/  STS.U8 [R145+UR4+0xc800], R5 ;  /* 0x00c8000591007988 */ /* 0x000fe80008000004 */
[----:B------:R1:W-:Y:S01]  /*87b0*/  STS.U8 [R145+UR4+0xe800], R6 ;  /* 0x00e8000691007988 */ /* 0x0003e20008000004 */
[----:B------:R-:W-:Y:S01]  /*87c0*/  PRMT R125, RZ, 0x7610, R125 ;  /* 0x00007610ff7d7816 */ /* 0x000fe2000000007d */
[----:B--2---:R-:W2:Y:S01]  /*87d0*/  LDC R8, c[0x0][0x3c4] ;  /* 0x0000f100ff087b82 */ /* 0x004ea20000000800 */
[----:B-1----:R-:W-:Y:S01]  /*87e0*/  IMAD R6, R12, 0x12, RZ ;  /* 0x000000120c067824 */ /* 0x002fe200078e02ff */
[----:B------:R-:W-:-:S04]  /*87f0*/  PRMT R124, RZ, 0x7610, R124 ;  /* 0x00007610ff7c7816 */ /* 0x000fc8000000007c */
[----:B------:R-:W-:Y:S02]  /*8800*/  SHF.R.S32.HI R5, RZ, 0x1f, R6 ;  /* 0x0000001fff057819 */ /* 0x000fe40000011406 */
[----:B------:R-:W-:Y:S02]  /*8810*/  IADD3 R12, P5, PT, R6, R148, RZ ;  /* 0x00000094060c7210 */ /* 0x000fe40007fbe0ff */
[----:B------:R-:W-:Y:S01]  /*8820*/  PRMT R123, RZ, 0x7610, R123 ;  /* 0x00007610ff7b7816 */ /* 0x000fe2000000007b */
[----:B0-----:R-:W-:Y:S01]  /*8830*/  IMAD R7, R7, 0x13, RZ ;  /* 0x0000001307077824 */ /* 0x001fe200078e02ff */
[----:B------:R-:W-:Y:S02]  /*8840*/  PRMT R121, RZ, 0x7610, R121 ;  /* 0x00007610ff797816 */ /* 0x000fe40000000079 */
[----:B------:R-:W-:Y:S02]  /*8850*/  PRMT R120, RZ, 0x7610, R120 ;  /* 0x00007610ff787816 */ /* 0x000fe40000000078 */
[----:B------:R-:W-:-:S02]  /*8860*/  PRMT R122, RZ, 0x7610, R122 ;  /* 0x00007610ff7a7816 */ /* 0x000fc4000000007a */
[----:B------:R-:W-:Y:S01]  /*8870*/  PRMT R118, RZ, 0x7610, R118 ;  /* 0x00007610ff767816 */ /* 0x000fe20000000076 */
[----:B--2---:R-:W-:Y:S01]  /*8880*/  IMAD R8, R8, 0x14, RZ ;  /* 0x0000001408087824 */ /* 0x004fe200078e02ff */
[----:B------:R-:W-:Y:S02]  /*8890*/  PRMT R119, RZ, 0x7610, R119 ;  /* 0x00007610ff777816 */ /* 0x000fe40000000077 */
[----:B------:R-:W-:Y:S02]  /*88a0*/  PRMT R139, RZ, 0x7610, R139 ;  /* 0x00007610ff8b7816 */ /* 0x000fe4000000008b */
[----:B------:R-:W-:Y:S02]  /*88b0*/  PRMT R117, RZ, 0x7610, R117 ;  /* 0x00007610ff757816 */ /* 0x000fe40000000075 */
[----:B------:R-:W-:Y:S02]  /*88c0*/  PRMT R138, RZ, 0x7610, R138 ;  /* 0x00007610ff8a7816 */ /* 0x000fe4000000008a */
[----:B------:R-:W-:-:S02]  /*88d0*/  PRMT R137, RZ, 0x7610, R137 ;  /* 0x00007610ff897816 */ /* 0x000fc40000000089 */
[----:B------:R-:W-:Y:S02]  /*88e0*/  PRMT R143, RZ, 0x7610, R143 ;  /* 0x00007610ff8f7816 */ /* 0x000fe4000000008f */
[----:B------:R-:W-:Y:S02]  /*88f0*/  PRMT R142, RZ, 0x7610, R142 ;  /* 0x00007610ff8e7816 */ /* 0x000fe4000000008e */
[----:B------:R-:W-:Y:S02]  /*8900*/  PRMT R136, RZ, 0x7610, R136 ;  /* 0x00007610ff887816 */ /* 0x000fe40000000088 */
[----:B------:R-:W-:Y:S02]  /*8910*/  PRMT R141, RZ, 0x7610, R141 ;  /* 0x00007610ff8d7816 */ /* 0x000fe4000000008d */
[----:B------:R-:W-:Y:S01]  /*8920*/  PRMT R140, RZ, 0x7610, R140 ;  /* 0x00007610ff8c7816 */ /* 0x000fe2000000008c */
[----:B----4-:R0:W-:Y:S04]  /*8930*/  STL [R1+0x118], R9 ;  /* 0x0001180901007387 */ /* 0x0101e80000100800 */
[----:B------:R1:W-:Y:S01]  /*8940*/  STL.64 [R1+0x1010], R98 ;  /* 0x0010106201007387 */ /* 0x0003e20000100a00 */
[----:B0-----:R-:W-:-:S03]  /*8950*/  SHF.R.S32.HI R9, RZ, 0x1f, R11 ;  /* 0x0000001fff097819 */ /* 0x001fc6000001140b */
[----:B------:R0:W-:Y:S02]  /*8960*/  STL [R1+0x78], R94 ;  /* 0x0000785e01007387 */ /* 0x0001e40000100800 */
[----:B------:R-:W-:Y:S01]  /*8970*/  IMAD.X R93, R9, 0x1, R151, P3 ;  /* 0x00000001095d7824 */ /* 0x000fe200018e0697 */
[----:B-1----:R-:W-:-:S04]  /*8980*/  IADD3 R98, P3, PT, R11, R148, RZ ;  /* 0x000000940b627210 */ /* 0x002fc80007f7e0ff */
[----:B------:R1:W-:Y:S01]  /*8990*/  STL.64 [R1+0xfe8], R92 ;  /* 0x000fe85c01007387 */ /* 0x0003e20000100a00 */
[----:B------:R-:W-:Y:S01]  /*89a0*/  IMAD.X R99, R9, 0x1, R149, P3 ;  /* 0x0000000109637824 */ /* 0x000fe200018e0695 */
[----:B------:R-:W-:Y:S01]  /*89b0*/  PRMT R72, RZ, 0x7610, R72 ;  /* 0x00007610ff487816 */ /* 0x000fe20000000048 */
[----:B0-----:R-:W0:Y:S01]  /*89c0*/  LDC R94, c[0x0][0x3c4] ;  /* 0x0000f100ff5e7b82 */ /* 0x001e220000000800 */
[----:B------:R1:W2:Y:S04]  /*89d0*/  @P2 LDG.E.U8 R128, desc[UR8][R92.64] ;  /* 0x000000085c802981 */ /* 0x0002a8000c1e1100 */
[----:B------:R4:W-:Y:S04]  /*89e0*/  STL.64 [R1+0xfe0], R98 ;  /* 0x000fe06201007387 */ /* 0x0009e80000100a00 */
[----:B------:R4:W2:Y:S01]  /*89f0*/  @P2 LDG.E.U8 R127, desc[UR8][R98.64] ;  /* 0x00000008627f2981 */ /* 0x0008a2000c1e1100 */
[----:B-1----:R-:W-:-:S05]  /*8a00*/  IADD3 R92, P4, PT, R11, R146, RZ ;  /* 0x000000920b5c7210 */ /* 0x002fca0007f9e0ff */
[----:B------:R-:W-:Y:S01]  /*8a10*/  IMAD.X R93, R9, 0x1, R147, P4 ;  /* 0x00000001095d7824 */ /* 0x000fe200020e0693 */
[----:B----4-:R-:W-:Y:S01]  /*8a20*/  IADD3 R98, P3, PT, R11, R152, RZ ;  /* 0x000000980b627210 */ /* 0x010fe20007f7e0ff */
[----:B---3--:R1:W-:Y:S04]  /*8a30*/  STL [R1+0x104], R76 ;  /* 0x0001044c01007387 */ /* 0x0083e80000100800 */
[----:B------:R3:W-:Y:S01]  /*8a40*/  STL.64 [R1+0xfd8], R92 ;  /* 0x000fd85c01007387 */ /* 0x0007e20000100a00 */
[----:B------:R-:W-:Y:S02]  /*8a50*/  IMAD.X R99, R9, 0x1, R153, P3 ;  /* 0x0000000109637824 */ /* 0x000fe400018e0699 */
[----:B------:R-:W4:Y:S01]  /*8a60*/  LDC R9, c[0x0][0x3c4] ;  /* 0x0000f100ff097b82 */ /* 0x000f220000000800 */
[----:B------:R3:W2:Y:S04]  /*8a70*/  @P2 LDG.E.U8 R126, desc[UR8][R92.64] ;  /* 0x000000085c7e2981 */ /* 0x0006a8000c1e1100 */
[----:B------:R3:W-:Y:S01]  /*8a80*/  STL [R1+0x114], R13 ;  /* 0x0001140d01007387 */ /* 0x0007e20000100800 */
[----:B------:R-:W-:-:S02]  /*8a90*/  PRMT R11, RZ, 0x7610, R11 ;  /* 0x00007610ff0b7816 */ /* 0x000fc4000000000b */
[----:B------:R-:W-:Y:S01]  /*8aa0*/  PRMT R10, RZ, 0x7610, R10 ;  /* 0x00007610ff0a7816 */ /* 0x000fe2000000000a */
[----:B------:R0:W2:Y:S01]  /*8ab0*/  @P2 LDG.E.U8 R125, desc[UR8][R98.64] ;  /* 0x00000008627d2981 */ /* 0x0000a2000c1e1100 */
[----:B------:R-:W-:Y:S01]  /*8ac0*/  PRMT R14, RZ, 0x7610, R14 ;  /* 0x00007610ff0e7816 */ /* 0x000fe2000000000e */
[----:B-1----:R-:W1:Y:S01]  /*8ad0*/  LDC R76, c[0x0][0x3c4] ;  /* 0x0000f100ff4c7b82 */ /* 0x002e620000000800 */
[----:B---3--:R-:W-:Y:S01]  /*8ae0*/  IADD3 R92, P4, PT, R6, R150, RZ ;  /* 0x00000096065c7210 */ /* 0x008fe20007f9e0ff */
[----:B------:R0:W-:Y:S01]  /*8af0*/  STL.64 [R1+0xfd0], R98 ;  /* 0x000fd06201007387 */ /* 0x0001e20000100a00 */
[----:B------:R-:W-:-:S03]  /*8b00*/  IMAD.X R13, R5, 0x1, R149, P5 ;  /* 0x00000001050d7824 */ /* 0x000fc600028e0695 */
[----:B------:R-:W-:Y:S02]  /*8b10*/  IMAD.X R93, R5, 0x1, R151, P4 ;  /* 0x00000001055d7824 */ /* 0x000fe400020e0697 */
[----:B------:R-:W3:Y:S01]  /*8b20*/  @P2 LDG.E.U8 R123, desc[UR8][R12.64] ;  /* 0x000000080c7b2981 */ /* 0x000ee2000c1e1100 */
[----:B0-----:R-:W-:-:S03]  /*8b30*/  IADD3 R98, P3, PT, R6, R146, RZ ;  /* 0x0000009206627210 */ /* 0x001fc60007f7e0ff */
[----:B------:R0:W-:Y:S04]  /*8b40*/  STL.64 [R1+0xfc8], R92 ;  /* 0x000fc85c01007387 */ /* 0x0001e80000100a00 */
[----:B------:R0:W2:Y:S01]  /*8b50*/  @P2 LDG.E.U8 R124, desc[UR8][R92.64] ;  /* 0x000000085c7c2981 */ /* 0x0000a2000c1e1100 */
[----:B------:R-:W-:-:S03]  /*8b60*/  IMAD.X R99, R5, 0x1, R147, P3 ;  /* 0x0000000105637824 */ /* 0x000fc600018e0693 */
[----:B------:R4:W-:Y:S01]  /*8b70*/  STL.64 [R1+0xfc0], R12 ;  /* 0x000fc00c01007387 */ /* 0x0009e20000100a00 */
[----:B0-----:R-:W-:-:S03]  /*8b80*/  IADD3 R92, P4, PT, R6, R152, RZ ;  /* 0x00000098065c7210 */ /* 0x001fc60007f9e0ff */
[----:B------:R-:W2:Y:S01]  /*8b90*/  @P2 LDG.E.U8 R122, desc[UR8][R98.64] ;  /* 0x00000008627a2981 */ /* 0x000ea2000c1e1100 */
[----:B------:R-:W-:Y:S02]  /*8ba0*/  SHF.R.S32.HI R6, RZ, 0x1f, R7 ;  /* 0x0000001fff067819 */ /* 0x000fe40000011407 */
[----:B----4-:R-:W-:Y:S01]  /*8bb0*/  IADD3 R12, P3, PT, R7, R150, RZ ;  /* 0x00000096070c7210 */ /* 0x010fe20007f7e0ff */
[----:B------:R-:W-:Y:S01]  /*8bc0*/  IMAD.X R93, R5, 0x1, R153, P4 ;  /* 0x00000001055d7824 */ /* 0x000fe200020e0699 */
[----:B------:R-:W-:Y:S03]  /*8bd0*/  STL.64 [R1+0xfb8], R98 ;  /* 0x000fb86201007387 */ /* 0x000fe60000100a00 */
[----:B------:R-:W-:Y:S01]  /*8be0*/  IMAD.X R13, R6, 0x1, R151, P3 ;  /* 0x00000001060d7824 */ /* 0x000fe200018e0697 */
[----:B------:R0:W-:Y:S04]  /*8bf0*/  STL.64 [R1+0xfb0], R92 ;  /* 0x000fb05c01007387 */ /* 0x0001e80000100a00 */
[----:B------:R0:W4:Y:S04]  /*8c00*/  @P2 LDG.E.U8 R121, desc[UR8][R92.64] ;  /* 0x000000085c792981 */ /* 0x000128000c1e1100 */
[----:B------:R1:W-:Y:S04]  /*8c10*/  STL.64 [R1+0xfa8], R12 ;  /* 0x000fa80c01007387 */ /* 0x0003e80000100a00 */
[----:B------:R1:W2:Y:S01]  /*8c20*/  @P2 LDG.E.U8 R120, desc[UR8][R12.64] ;  /* 0x000000080c782981 */ /* 0x0002a2000c1e1100 */
[----:B0-----:R-:W-:-:S02]  /*8c30*/  IADD3 R92, P3, PT, R7, R148, RZ ;  /* 0x00000094075c7210 */ /* 0x001fc40007f7e0ff */
[----:B-1----:R-:W-:-:S03]  /*8c40*/  IADD3 R12, P4, PT, R7, R146, RZ ;  /* 0x00000092070c7210 */ /* 0x002fc60007f9e0ff */
[C---:B------:R-:W-:Y:S02]  /*8c50*/  IMAD.X R93, R6.reuse, 0x1, R149, P3 ;  /* 0x00000001065d7824 */ /* 0x040fe400018e0695 */
[----:B------:R-:W-:-:S03]  /*8c60*/  IMAD.X R13, R6, 0x1, R147, P4 ;  /* 0x00000001060d7824 */ /* 0x000fc600020e0693 */
[----:B------:R-:W-:Y:S01]  /*8c70*/  STL.64 [R1+0xfa0], R92 ;  /* 0x000fa05c01007387 */ /* 0x000fe20000100a00 */
[----:B------:R-:W-:Y:S02]  /*8c80*/  IADD3 R98, P3, PT, R7, R152, RZ ;  /* 0x0000009807627210 */ /* 0x000fe40007f7e0ff */
[----:B------:R-:W-:Y:S01]  /*8c90*/  SHF.R.S32.HI R5, RZ, 0x1f, R8 ;  /* 0x0000001fff057819 */ /* 0x000fe20000011408 */
[----:B------:R0:W-:Y:S04]  /*8ca0*/  STL.64 [R1+0xf98], R12 ;  /* 0x000f980c01007387 */ /* 0x0001e80000100a00 */
[----:B------:R0:W2:Y:S01]  /*8cb0*/  @P2 LDG.E.U8 R118, desc[UR8][R12.64] ;  /* 0x000000080c762981 */ /* 0x0000a2000c1e1100 */
[----:B------:R-:W-:-:S03]  /*8cc0*/  IMAD.X R99, R6, 0x1, R153, P3 ;  /* 0x0000000106637824 */ /* 0x000fc600018e0699 */
[----:B------:R1:W2:Y:S01]  /*8cd0*/  @P2 LDG.E.U8 R119, desc[UR8][R92.64] ;  /* 0x000000085c772981 */ /* 0x0002a2000c1e1100 */
[C---:B0-----:R-:W-:Y:S01]  /*8ce0*/  IADD3 R12, P4, PT, R8.reuse, R150, RZ ;  /* 0x00000096080c7210 */ /* 0x041fe20007f9e0ff */
[----:B------:R-:W-:Y:S02]  /*8cf0*/  IMAD R7, R9, 0x15, RZ ;  /* 0x0000001509077824 */ /* 0x000fe400078e02ff */
[----:B------:R-:W-:Y:S01]  /*8d00*/  STL.64 [R1+0xf90], R98 ;  /* 0x000f906201007387 */ /* 0x000fe20000100a00 */
[----:B------:R-:W0:Y:S01]  /*8d10*/  LDC R9, c[0x0][0x3c4] ;  /* 0x0000f100ff097b82 */ /* 0x000e220000000800 */
[----:B-1----:R-:W-:Y:S01]  /*8d20*/  IADD3 R92, P3, PT, R8, R148, RZ ;  /* 0x00000094085c7210 */ /* 0x002fe20007f7e0ff */
[C---:B------:R-:W-:Y:S01]  /*8d30*/  IMAD.X R13, R5.reuse, 0x1, R151, P4 ;  /* 0x00000001050d7824 */ /* 0x040fe200020e0697 */
[----:B------:R-:W2:Y:S03]  /*8d40*/  @P2 LDG.E.U8 R117, desc[UR8][R98.64] ;  /* 0x0000000862752981 */ /* 0x000ea6000c1e1100 */
[----:B------:R-:W-:Y:S01]  /*8d50*/  IMAD.X R93, R5, 0x1, R149, P3 ;  /* 0x00000001055d7824 */ /* 0x000fe200018e0695 */
[----:B------:R1:W-:Y:S04]  /*8d60*/  STL.64 [R1+0xf88], R12 ;  /* 0x000f880c01007387 */ /* 0x0003e80000100a00 */
[----:B------:R1:W2:Y:S01]  /*8d70*/  @P2 LDG.E.U8 R139, desc[UR8][R12.64] ;  /* 0x000000080c8b2981 */ /* 0x0002a2000c1e1100 */
[----:B------:R-:W-:-:S03]  /*8d80*/  SHF.R.S32.HI R6, RZ, 0x1f, R7 ;  /* 0x0000001fff067819 */ /* 0x000fc60000011407 */
[----:B------:R1:W-:Y:S04]  /*8d90*/  STL.64 [R1+0xf80], R92 ;  /* 0x000f805c01007387 */ /* 0x0003e80000100a00 */
[----:B------:R1:W2:Y:S02]  /*8da0*/  @P2 LDG.E.U8 R138, desc[UR8][R92.64] ;  /* 0x000000085c8a2981 */ /* 0x0002a4000c1e1100 */
[----:B-1----:R-:W-:-:S05]  /*8db0*/  IADD3 R12, P3, PT, R8, R146, RZ ;  /* 0x00000092080c7210 */ /* 0x002fca0007f7e0ff */
[----:B------:R-:W-:Y:S01]  /*8dc0*/  IMAD.X R13, R5, 0x1, R147, P3 ;  /* 0x00000001050d7824 */ /* 0x000fe200018e0693 */
[----:B------:R-:W-:Y:S02]  /*8dd0*/  IADD3 R98, P3, PT, R8, R152, RZ ;  /* 0x0000009808627210 */ /* 0x000fe40007f7e0ff */
[----:B------:R-:W-:Y:S01]  /*8de0*/  IADD3 R92, P4, PT, R7, R150, RZ ;  /* 0x00000096075c7210 */ /* 0x000fe20007f9e0ff */
[----:B------:R-:W1:Y:S01]  /*8df0*/  LDC R8, c[0x0][0x3c4] ;  /* 0x0000f100ff087b82 */ /* 0x000e620000000800 */
[----:B------:R0:W-:Y:S01]  /*8e00*/  STL.64 [R1+0xf78], R12 ;  /* 0x000f780c01007387 */ /* 0x0001e20000100a00 */
[----:B------:R-:W-:Y:S02]  /*8e10*/  IMAD.X R99, R5, 0x1, R153, P3 ;  /* 0x0000000105637824 */ /* 0x000fe400018e0699 */
[----:B------:R-:W-:Y:S01]  /*8e20*/  IMAD.X R93, R6, 0x1, R151, P4 ;  /* 0x00000001065d7824 */ /* 0x000fe200020e0697 */
[----:B------:R0:W2:Y:S04]  /*8e30*/  @P2 LDG.E.U8 R137, desc[UR8][R12.64] ;  /* 0x000000080c892981 */ /* 0x0000a8000c1e1100 */
[----:B------:R-:W-:Y:S04]  /*8e40*/  STL.64 [R1+0xf70], R98 ;  /* 0x000f706201007387 */ /* 0x000fe80000100a00 */
[----:B------:R0:W2:Y:S02]  /*8e50*/  @P2 LDG.E.U8 R143, desc[UR8][R92.64] ;  /* 0x000000085c8f2981 */ /* 0x0000a4000c1e1100 */
[----:B0-----:R-:W-:-:S02]  /*8e60*/  IADD3 R12, P3, PT, R7, R148, RZ ;  /* 0x00000094070c7210 */ /* 0x001fc40007f7e0ff */
[----:B------:R0:W-:Y:S03]  /*8e70*/  STL.64 [R1+0xf68], R92 ;  /* 0x000f685c01007387 */ /* 0x0001e60000100a00 */
[----:B------:R-:W-:Y:S01]  /*8e80*/  IMAD.X R13, R6, 0x1, R149, P3 ;  /* 0x00000001060d7824 */ /* 0x000fe200018e0695 */
[----:B------:R-:W2:Y:S01]  /*8e90*/  @P2 LDG.E.U8 R136, desc[UR8][R98.64] ;  /* 0x0000000862882981 */ /* 0x000ea2000c1e1100 */
[----:B0-----:R-:W-:-:S03]  /*8ea0*/  IADD3 R92, P3, PT, R7, R146, RZ ;  /* 0x00000092075c7210 */ /* 0x001fc60007f7e0ff */
[----:B------:R0:W-:Y:S02]  /*8eb0*/  STL.64 [R1+0xf60], R12 ;  /* 0x000f600c01007387 */ /* 0x0001e40000100a00 */
[----:B------:R-:W-:Y:S02]  /*8ec0*/  IMAD.X R93, R6, 0x1, R147, P3 ;  /* 0x00000001065d7824 */ /* 0x000fe400018e0693 */
[----:B------:R0:W2:Y:S04]  /*8ed0*/  @P2 LDG.E.U8 R142, desc[UR8][R12.64] ;  /* 0x000000080c8e2981 */ /* 0x0000a8000c1e1100 */
[----:B------:R1:W2:Y:S01]  /*8ee0*/  @P2 LDG.E.U8 R141, desc[UR8][R92.64] ;  /* 0x000000085c8d2981 */ /* 0x0002a2000c1e1100 */
[----:B0-----:R-:W-:Y:S01]  /*8ef0*/  IADD3 R12, P3, PT, R7, R152, RZ ;  /* 0x00000098070c7210 */ /* 0x001fe20007f7e0ff */
[----:B------:R-:W-:-:S04]  /*8f00*/  IMAD R7, R9, 0x16, RZ ;  /* 0x0000001609077824 */ /* 0x000fc800078e02ff */
[----:B------:R-:W-:Y:S01]  /*8f10*/  IMAD.X R13, R6, 0x1, R153, P3 ;  /* 0x00000001060d7824 */ /* 0x000fe200018e0699 */
[----:B------:R-:W-:Y:S02]  /*8f20*/  SHF.R.S32.HI R5, RZ, 0x1f, R7 ;  /* 0x0000001fff057819 */ /* 0x000fe40000011407 */
[----:B------:R-:W-:Y:S01]  /*8f30*/  IADD3 R98, P3, PT, R7, R150, RZ ;  /* 0x0000009607627210 */ /* 0x000fe20007f7e0ff */
[----:B------:R1:W-:Y:S01]  /*8f40*/  STL.64 [R1+0xf58], R92 ;  /* 0x000f585c01007387 */ /* 0x0003e20000100a00 */
[----:B------:R-:W-:-:S03]  /*8f50*/  PRMT R9, RZ, 0x7610, R9 ;  /* 0x00007610ff097816 */ /* 0x000fc60000000009 */
[----:B------:R0:W-:Y:S01]  /*8f60*/  STL.64 [R1+0xf50], R12 ;  /* 0x000f500c01007387 */ /* 0x0001e20000100a00 */
[----:B------:R-:W-:-:S03]  /*8f70*/  IMAD.X R99, R5, 0x1, R151, P3 ;  /* 0x0000000105637824 */ /* 0x000fc600018e0697 */
[----:B------:R0:W2:Y:S01]  /*8f80*/  @P2 LDG.E.U8 R140, desc[UR8][R12.64] ;  /* 0x000000080c8c2981 */ /* 0x0000a2000c1e1100 */
[C---:B-1----:R-:W-:Y:S01]  /*8f90*/  IADD3 R92, P4, PT, R7.reuse, R148, RZ ;  /* 0x00000094075c7210 */ /* 0x042fe20007f9e0ff */
[----:B------:R-:W-:Y:S01]  /*8fa0*/  IMAD R8, R8, 0x17, RZ ;  /* 0x0000001708087824 */ /* 0x000fe200078e02ff */
[----:B------:R-:W-:Y:S01]  /*8fb0*/  PRMT R6, RZ, 0x7610, R6 ;  /* 0x00007610ff067816 */ /* 0x000fe20000000006 */
[----:B------:R1:W2:Y:S01]  /*8fc0*/  @P2 LDG.E.U8 R72, desc[UR8][R98.64] ;  /* 0x0000000862482981 */ /* 0x0002a2000c1e1100 */
[----:B0-----:R-:W-:Y:S01]  /*8fd0*/  IADD3 R12, P3, PT, R7, R146, RZ ;  /* 0x00000092070c7210 */ /* 0x001fe20007f7e0ff */
[----:B------:R-:W-:-:S04]  /*8fe0*/  IMAD.X R93, R5, 0x1, R149, P4 ;  /* 0x00000001055d7824 */ /* 0x000fc800020e0695 */
[----:B------:R-:W-:Y:S01]  /*8ff0*/  IMAD.X R13, R5, 0x1, R147, P3 ;  /* 0x00000001050d7824 */ /* 0x000fe200018e0693 */
[----:B------:R0:W2:Y:S04]  /*9000*/  @P2 LDG.E.U8 R9, desc[UR8][R92.64] ;  /* 0x000000085c092981 */ /* 0x0000a8000c1e1100 */
[----:B------:R-:W3:Y:S04]  /*9010*/  @P2 LDG.E.U8 R6, desc[UR8][R12.64] ;  /* 0x000000080c062981 */ /* 0x000ee8000c1e1100 */
[----:B------:R1:W-:Y:S04]  /*9020*/  STL.64 [R1+0xf48], R98 ;  /* 0x000f486201007387 */ /* 0x0003e80000100a00 */
[----:B------:R0:W-:Y:S01]  /*9030*/  STL.64 [R1+0xf40], R92 ;  /* 0x000f405c01007387 */ /* 0x0001e20000100a00 */
[----:B-1----:R-:W-:-:S05]  /*9040*/  IADD3 R98, P3, PT, R7, R152, RZ ;  /* 0x0000009807627210 */ /* 0x002fca0007f7e0ff */
[----:B------:R-:W-:Y:S01]  /*9050*/  IMAD.X R99, R5, 0x1, R153, P3 ;  /* 0x0000000105637824 */ /* 0x000fe200018e0699 */
[C---:B0-----:R-:W-:Y:S02]  /*9060*/  IADD3 R92, P3, PT, R8.reuse, R148, RZ ;  /* 0x00000094085c7210 */ /* 0x041fe40007f7e0ff */
[----:B------:R-:W-:Y:S02]  /*9070*/  PRMT R7, RZ, 0x7610, R7 ;  /* 0x00007610ff077816 */ /* 0x000fe40000000007 */
[----:B------:R-:W-:Y:S01]  /*9080*/  PRMT R5, RZ, 0x7610, R5 ;  /* 0x00007610ff057816 */ /* 0x000fe20000000005 */
[----:B------:R-:W4:Y:S04]  /*9090*/  @P2 LDG.E.U8 R14, desc[UR8][R98.64] ;  /* 0x00000008620e2981 */ /* 0x000f28000c1e1100 */
[----:B--2---:R0:W-:Y:S04]  /*90a0*/  STL [R1+0xb0], R9 ;  /* 0x0000b00901007387 */ /* 0x0041e80000100800 */
[----:B------:R1:W-:Y:S04]  /*90b0*/  STL.64 [R1+0xf38], R12 ;  /* 0x000f380c01007387 */ /* 0x0003e80000100a00 */
[----:B---3--:R2:W-:Y:S01]  /*90c0*/  STL [R1+0xac], R6 ;  /* 0x0000ac0601007387 */ /* 0x0085e20000100800 */
[----:B0-----:R-:W0:Y:S01]  /*90d0*/  LDC R9, c[0x0][0x3c4] ;  /* 0x0000f100ff097b82 */ /* 0x001e220000000800 */
[----:B-1----:R-:W-:-:S02]  /*90e0*/  IADD3 R12, P4, PT, R8, R150, RZ ;  /* 0x00000096080c7210 */ /* 0x002fc40007f9e0ff */
[----:B--2---:R-:W-:Y:S01]  /*90f0*/  SHF.R.S32.HI R6, RZ, 0x1f, R8 ;  /* 0x0000001fff067819 */ /* 0x004fe20000011408 */
[----:B------:R-:W-:Y:S04]  /*9100*/  STL.64 [R1+0xf30], R98 ;  /* 0x000f306201007387 */ /* 0x000fe80000100a00 */
[C---:B------:R-:W-:Y:S02]  /*9110*/  IMAD.X R13, R6.reuse, 0x1, R151, P4 ;  /* 0x00000001060d7824 */ /* 0x040fe400020e0697 */
[----:B------:R-:W-:-:S03]  /*9120*/  IMAD.X R93, R6, 0x1, R149, P3 ;  /* 0x00000001065d7824 */ /* 0x000fc600018e0695 */
[----:B------:R1:W-:Y:S04]  /*9130*/  STL.64 [R1+0xf28], R12 ;  /* 0x000f280c01007387 */ /* 0x0003e80000100a00 */
[----:B------:R1:W2:Y:S04]  /*9140*/  @P2 LDG.E.U8 R11, desc[UR8][R12.64] ;  /* 0x000000080c0b2981 */ /* 0x0002a8000c1e1100 */
[----:B------:R3:W2:Y:S01]  /*9150*/  @P2 LDG.E.U8 R7, desc[UR8][R92.64] ;  /* 0x000000085c072981 */ /* 0x0006a2000c1e1100 */
[----:B-1----:R-:W-:-:S05]  /*9160*/  IADD3 R12, P3, PT, R8, R146, RZ ;  /* 0x00000092080c7210 */ /* 0x002fca0007f7e0ff */
[----:B------:R-:W-:Y:S01]  /*9170*/  IMAD.X R13, R6, 0x1, R147, P3 ;  /* 0x00000001060d7824 */ /* 0x000fe200018e0693 */
[----:B------:R3:W-:Y:S04]  /*9180*/  STL.64 [R1+0xf20], R92 ;  /* 0x000f205c01007387 */ /* 0x0007e80000100a00 */
[----:B------:R-:W4:Y:S01]  /*9190*/  @P2 LDG.E.U8 R5, desc[UR8][R12.64] ;  /* 0x000000080c052981 */ /* 0x000f22000c1e1100 */
[----:B---3--:R-:W-:-:S03]  /*91a0*/  IADD3 R92, P4, PT, R8, R152, RZ ;  /* 0x00000098085c7210 */ /* 0x008fc60007f9e0ff */
[----:B------:R-:W-:Y:S01]  /*91b0*/  STL [R1+0xb4], R72 ;  /* 0x0000b44801007387 */ /* 0x000fe20000100800 */
[----:B------:R-:W1:Y:S01]  /*91c0*/  LDC R8, c[0x0][0x3c4] ;  /* 0x0000f100ff087b82 */ /* 0x000e620000000800 */
[----:B------:R-:W-:-:S05]  /*91d0*/  IMAD.X R93, R6, 0x1, R153, P4 ;  /* 0x00000001065d7824 */ /* 0x000fca00020e0699 */
[----:B------:R-:W3:Y:S01]  /*91e0*/  @P2 LDG.E.U8 R10, desc[UR8][R92.64] ;  /* 0x000000085c0a2981 */ /* 0x000ee2000c1e1100 */
[----:B------:R-:W-:-:S03]  /*91f0*/  PRMT R114, RZ, 0x7610, R114 ;  /* 0x00007610ff727816 */ /* 0x000fc60000000072 */
[----:B------:R-:W-:Y:S04]  /*9200*/  STS.U8 [R145+UR4+0x8c00], R0 ;  /* 0x008c000091007988 */ /* 0x000fe80008000004 */
[----:B------:R-:W-:Y:S01]  /*9210*/  STS.U8 [R145+UR4+0xac00], R2 ;  /* 0x00ac000291007988 */ /* 0x000fe20008000004 */
[----:B------:R-:W-:-:S03]  /*9220*/  PRMT R71, RZ, 0x7610, R71 ;  /* 0x00007610ff477816 */ /* 0x000fc60000000047 */
[----:B------:R1:W-:Y:S04]  /*9230*/  STS.U8 [R145+UR4+0xcc00], R3 ;  /* 0x00cc000391007988 */ /* 0x0003e80008000004 */
[----:B------:R0:W-:Y:S01]  /*9240*/  STS.U8 [R145+UR4+0xec00], R4 ;  /* 0x00ec000491007988 */ /* 0x0001e20008000004 */
[----:B-1----:R-:W-:Y:S01]  /*9250*/  IMAD R3, R8, 0x1a, RZ ;  /* 0x0000001a08037824 */ /* 0x002fe200078e02ff */
[----:B0-----:R-:W0:Y:S04]  /*9260*/  LDC R4, c[0x0][0x3c4] ;  /* 0x0000f100ff047b82 */ /* 0x001e280000000800 */
[----:B------:R-:W-:-:S02]  /*9270*/  SHF.R.S32.HI R0, RZ, 0x1f, R3 ;  /* 0x0000001fff007819 */ /* 0x000fc40000011403 */
[----:B------:R-:W-:Y:S02]  /*9280*/  PRMT R68, RZ, 0x7610, R68 ;  /* 0x00007610ff447816 */ /* 0x000fe40000000044 */
[----:B------:R-:W-:Y:S02]  /*9290*/  PRMT R69, RZ, 0x7610, R69 ;  /* 0x00007610ff457816 */ /* 0x000fe40000000045 */
[----:B------:R-:W-:Y:S02]  /*92a0*/  PRMT R67, RZ, 0x7610, R67 ;  /* 0x00007610ff437816 */ /* 0x000fe40000000043 */
[----:B------:R-:W-:Y:S02]  /*92b0*/  PRMT R66, RZ, 0x7610, R66 ;  /* 0x00007610ff427816 */ /* 0x000fe40000000042 */
[----:B------:R-:W-:Y:S02]  /*92c0*/  PRMT R65, RZ, 0x7610, R65 ;  /* 0x00007610ff417816 */ /* 0x000fe40000000041 */
[----:B------:R-:W-:Y:S01]  /*92d0*/  PRMT R64, RZ, 0x7610, R64 ;  /* 0x00007610ff407816 */ /* 0x000fe20000000040 */
[----:B0-----:R-:W-:-:S05]  /*92e0*/  IMAD R4, R4, 0x1b, RZ ;  /* 0x0000001b04047824 */ /* 0x001fca00078e02ff */
[----:B------:R-:W-:Y:S02]  /*92f0*/  SHF.R.S32.HI R2, RZ, 0x1f, R4 ;  /* 0x0000001fff027819 */ /* 0x000fe40000011404 */
        /* <DEDUP_REMOVED lines=9> */
[----:B------:R-:W-:Y:S02]  /*9390*/  PRMT R111, RZ, 0x7610, R111 ;  /* 0x00007610ff6f7816 */ /* 0x000fe4000000006f */
[----:B------:R-:W-:-:S02]  /*93a0*/  PRMT R110, RZ, 0x7610, R110 ;  /* 0x00007610ff6e7816 */ /* 0x000fc4000000006e */
[----:B------:R-:W-:Y:S01]  /*93b0*/  PRMT R88, RZ, 0x7610, R88 ;  /* 0x00007610ff587816 */ /* 0x000fe20000000058 */
[----:B--2---:R0:W-:Y:S04]  /*93c0*/  STL [R1+0xec], R7 ;  /* 0x0000ec0701007387 */ /* 0x0041e80000100800 */
[----:B------:R1:W-:Y:S01]  /*93d0*/  STL.64 [R1+0xf18], R12 ;  /* 0x000f180c01007387 */ /* 0x0003e20000100a00 */
[----:B0-----:R-:W-:-:S03]  /*93e0*/  IMAD R7, R9, 0x19, RZ ;  /* 0x0000001909077824 */ /* 0x001fc600078e02ff */
[----:B----4-:R0:W-:Y:S02]  /*93f0*/  STL [R1+0xf8], R5 ;  /* 0x0000f80501007387 */ /* 0x0101e40000100800 */
[----:B-1----:R-:W-:Y:S02]  /*9400*/  IADD3 R12, P3, PT, R7, R150, RZ ;  /* 0x00000096070c7210 */ /* 0x002fe40007f7e0ff */
[----:B0-----:R-:W-:Y:S01]  /*9410*/  SHF.R.S32.HI R5, RZ, 0x1f, R7 ;  /* 0x0000001fff057819 */ /* 0x001fe20000011407 */
[----:B------:R-:W-:Y:S04]  /*9420*/  STL.64 [R1+0xf10], R92 ;  /* 0x000f105c01007387 */ /* 0x000fe80000100a00 */
[----:B------:R-:W-:-:S05]  /*9430*/  IMAD.X R13, R5, 0x1, R151, P3 ;  /* 0x00000001050d7824 */ /* 0x000fca00018e0697 */
[----:B------:R-:W-:Y:S04]  /*9440*/  STL.64 [R1+0xee8], R12 ;  /* 0x000ee80c01007387 */ /* 0x000fe80000100a00 */
[----:B---3--:R0:W-:Y:S04]  /*9450*/  STL [R1+0xf4], R10 ;  /* 0x0000f40a01007387 */ /* 0x0081e80000100800 */
[----:B------:R1:W-:Y:S04]  /*9460*/  STL [R1+0xf0], R11 ;  /* 0x0000f00b01007387 */ /* 0x0003e80000100800 */
[----:B------:R2:W3:Y:S01]  /*9470*/  @P2 LDG.E.U8 R114, desc[UR8][R12.64] ;  /* 0x000000080c722981 */ /* 0x0004e2000c1e1100 */
[----:B0-----:R-:W-:-:S05]  /*9480*/  IADD3 R10, P3, PT, R7, R148, RZ ;  /* 0x00000094070a7210 */ /* 0x001fca0007f7e0ff */
[----:B-1----:R-:W-:Y:S01]  /*9490*/  IMAD.X R11, R5, 0x1, R149, P3 ;  /* 0x00000001050b7824 */ /* 0x002fe200018e0695 */
[----:B--2---:R-:W-:Y:S01]  /*94a0*/  IADD3 R12, P4, PT, R7, R146, RZ ;  /* 0x00000092070c7210 */ /* 0x004fe20007f9e0ff */
[----:B------:R0:W-:Y:S04]  /*94b0*/  STL [R1+0xb8], R14 ;  /* 0x0000b80e01007387 */ /* 0x0001e80000100800 */
[----:B------:R1:W-:Y:S01]  /*94c0*/  STL.64 [R1+0xee0], R10 ;  /* 0x000ee00a01007387 */ /* 0x0003e20000100a00 */
[----:B------:R-:W-:Y:S01]  /*94d0*/  IMAD.X R13, R5, 0x1, R147, P4 ;  /* 0x00000001050d7824 */ /* 0x000fe200020e0693 */
[----:B------:R-:W-:Y:S02]  /*94e0*/  IADD3 R8, P4, PT, R3, R150, RZ ;  /* 0x0000009603087210 */ /* 0x000fe40007f9e0ff */
[----:B------:R1:W2:Y:S01]  /*94f0*/  @P2 LDG.E.U8 R71, desc[UR8][R10.64] ;  /* 0x000000080a472981 */ /* 0x0002a2000c1e1100 */
[----:B------:R-:W-:Y:S01]  /*9500*/  PRMT R60, RZ, 0x7610, R60 ;  /* 0x00007610ff3c7816 */ /* 0x000fe2000000003c */
[----:B0-----:R-:W0:Y:S01]  /*9510*/  LDC R14, c[0x0][0x3c4] ;  /* 0x0000f100ff0e7b82 */ /* 0x001e220000000800 */
[----:B------:R-:W-:Y:S01]  /*9520*/  IMAD.X R9, R0, 0x1, R151, P4 ;  /* 0x0000000100097824 */ /* 0x000fe200020e0697 */
[----:B------:R-:W-:Y:S04]  /*9530*/  STL.64 [R1+0xed8], R12 ;  /* 0x000ed80c01007387 */ /* 0x000fe80000100a00 */
[----:B------:R4:W2:Y:S01]  /*9540*/  @P2 LDG.E.U8 R68, desc[UR8][R8.64] ;  /* 0x0000000808442981 */ /* 0x0008a2000c1e1100 */
[----:B-1----:R-:W-:-:S03]  /*9550*/  IADD3 R10, P3, PT, R7, R152, RZ ;  /* 0x00000098070a7210 */ /* 0x002fc60007f7e0ff */
[----:B------:R-:W2:Y:S02]  /*9560*/  @P2 LDG.E.U8 R70, desc[UR8][R12.64] ;  /* 0x000000080c462981 */ /* 0x000ea4000c1e1100 */
[----:B------:R-:W-:Y:S01]  /*9570*/  IMAD.X R11, R5, 0x1, R153, P3 ;  /* 0x00000001050b7824 */ /* 0x000fe200018e0699 */
[----:B------:R-:W-:Y:S01]  /*9580*/  IADD3 R6, P3, PT, R3, R148, RZ ;  /* 0x0000009403067210 */ /* 0x000fe20007f7e0ff */
[----:B------:R-:W1:Y:S03]  /*9590*/  LDC R5, c[0x0][0x3c4] ;  /* 0x0000f100ff057b82 */ /* 0x000e660000000800 */
[----:B------:R-:W-:Y:S01]  /*95a0*/  STL.64 [R1+0xed0], R10 ;  /* 0x000ed00a01007387 */ /* 0x000fe20000100a00 */
[----:B------:R-:W-:-:S03]  /*95b0*/  IMAD.X R7, R0, 0x1, R149, P3 ;  /* 0x0000000100077824 */ /* 0x000fc600018e0695 */
[----:B------:R4:W-:Y:S04]  /*95c0*/  STL.64 [R1+0xec8], R8 ;  /* 0x000ec80801007387 */ /* 0x0009e80000100a00 */
[----:B------:R4:W2:Y:S04]  /*95d0*/  @P2 LDG.E.U8 R69, desc[UR8][R10.64] ;  /* 0x000000080a452981 */ /* 0x0008a8000c1e1100 */
[----:B------:R0:W2:Y:S01]  /*95e0*/  @P2 LDG.E.U8 R67, desc[UR8][R6.64] ;  /* 0x0000000806432981 */ /* 0x0000a2000c1e1100 */
[----:B----4-:R-:W-:-:S03]  /*95f0*/  IADD3 R8, P3, PT, R3, R146, RZ ;  /* 0x0000009203087210 */ /* 0x010fc60007f7e0ff */
[----:B------:R0:W-:Y:S02]  /*9600*/  STL.64 [R1+0xec0], R6 ;  /* 0x000ec00601007387 */ /* 0x0001e40000100a00 */
[----:B------:R-:W-:Y:S01]  /*9610*/  IMAD.X R9, R0, 0x1, R147, P3 ;  /* 0x0000000100097824 */ /* 0x000fe200018e0693 */
[----:B------:R-:W-:-:S04]  /*9620*/  IADD3 R10, P3, PT, R3, R152, RZ ;  /* 0x00000098030a7210 */ /* 0x000fc80007f7e0ff */
[----:B------:R4:W-:Y:S01]  /*9630*/  STL.64 [R1+0xeb8], R8 ;  /* 0x000eb80801007387 */ /* 0x0009e20000100a00 */
[----:B------:R-:W-:Y:S01]  /*9640*/  IMAD.X R11, R0, 0x1, R153, P3 ;  /* 0x00000001000b7824 */ /* 0x000fe200018e0699 */
[----:B0-----:R-:W-:Y:S02]  /*9650*/  IADD3 R6, P4, PT, R4, R150, RZ ;  /* 0x0000009604067210 */ /* 0x001fe40007f9e0ff */
[----:B------:R4:W2:Y:S03]  /*9660*/  @P2 LDG.E.U8 R66, desc[UR8][R8.64] ;  /* 0x0000000808422981 */ /* 0x0008a6000c1e1100 */
[----:B------:R-:W-:Y:S01]  /*9670*/  IMAD.X R7, R2, 0x1, R151, P4 ;  /* 0x0000000102077824 */ /* 0x000fe200020e0697 */
[----:B------:R0:W-:Y:S04]  /*9680*/  STL.64 [R1+0xeb0], R10 ;  /* 0x000eb00a01007387 */ /* 0x0001e80000100a00 */
[----:B------:R0:W2:Y:S01]  /*9690*/  @P2 LDG.E.U8 R65, desc[UR8][R10.64] ;  /* 0x000000080a412981 */ /* 0x0000a2000c1e1100 */
[----:B----4-:R-:W-:-:S03]  /*96a0*/  IADD3 R8, P3, PT, R4, R148, RZ ;  /* 0x0000009404087210 */ /* 0x010fc60007f7e0ff */
[----:B------:R4:W-:Y:S02]  /*96b0*/  STL.64 [R1+0xea8], R6 ;  /* 0x000ea80601007387 */ /* 0x0009e40000100a00 */
[----:B------:R-:W-:Y:S02]  /*96c0*/  IMAD.X R9, R2, 0x1, R149, P3 ;  /* 0x0000000102097824 */ /* 0x000fe400018e0695 */
[----:B------:R4:W2:Y:S01]  /*96d0*/  @P2 LDG.E.U8 R64, desc[UR8][R6.64] ;  /* 0x0000000806402981 */ /* 0x0008a2000c1e1100 */
[----:B0-----:R-:W-:-:S03]  /*96e0*/  IADD3 R10, P3, PT, R4, R146, RZ ;  /* 0x00000092040a7210 */ /* 0x001fc60007f7e0ff */
[----:B------:R0:W-:Y:S01]  /*96f0*/  STL.64 [R1+0xea0], R8 ;  /* 0x000ea00801007387 */ /* 0x0001e20000100a00 */
[----:B-1----:R-:W-:Y:S02]  /*9700*/  IMAD R3, R5, 0x1c, RZ ;  /* 0x0000001c05037824 */ /* 0x002fe400078e02ff */
[----:B------:R-:W-:Y:S01]  /*9710*/  IMAD.X R11, R2, 0x1, R147, P3 ;  /* 0x00000001020b7824 */ /* 0x000fe200018e0693 */
[----:B------:R0:W2:Y:S01]  /*9720*/  @P2 LDG.E.U8 R63, desc[UR8][R8.64] ;  /* 0x00000008083f2981 */ /* 0x0000a2000c1e1100 */
[----:B----4-:R-:W1:Y:S01]  /*9730*/  LDC R6, c[0x0][0x3c4] ;  /* 0x0000f100ff067b82 */ /* 0x010e620000000800 */
[----:B------:R-:W-:Y:S02]  /*9740*/  SHF.R.S32.HI R0, RZ, 0x1f, R3 ;  /* 0x0000001fff007819 */ /* 0x000fe40000011403 */
[----:B------:R4:W-:Y:S04]  /*9750*/  STL.64 [R1+0xe98], R10 ;  /* 0x000e980a01007387 */ /* 0x0009e80000100a00 */
[----:B------:R4:W2:Y:S01]  /*9760*/  @P2 LDG.E.U8 R62, desc[UR8][R10.64] ;  /* 0x000000080a3e2981 */ /* 0x0008a2000c1e1100 */
[----:B0-----:R-:W-:Y:S01]  /*9770*/  IADD3 R8, P3, PT, R4, R152, RZ ;  /* 0x0000009804087210 */ /* 0x001fe20007f7e0ff */
[----:B------:R-:W0:Y:S01]  /*9780*/  LDC R7, c[0x0][0x3c4] ;  /* 0x0000f100ff077b82 */ /* 0x000e220000000800 */
[----:B------:R-:W-:-:S03]  /*9790*/  IADD3 R4, P4, PT, R3, R148, RZ ;  /* 0x0000009403047210 */ /* 0x000fc60007f9e0ff */
[----:B------:R-:W-:Y:S01]  /*97a0*/  IMAD.X R9, R2, 0x1, R153, P3 ;  /* 0x0000000102097824 */ /* 0x000fe200018e0699 */
[----:B----4-:R-:W-:Y:S01]  /*97b0*/  IADD3 R10, P3, PT, R3, R150, RZ ;  /* 0x00000096030a7210 */ /* 0x010fe20007f7e0ff */
[----:B------:R-:W-:-:S03]  /*97c0*/  IMAD.X R5, R0, 0x1, R149, P4 ;  /* 0x0000000100057824 */ /* 0x000fc600020e0695 */
[----:B------:R4:W2:Y:S01]  /*97d0*/  @P2 LDG.E.U8 R61, desc[UR8][R8.64] ;  /* 0x00000008083d2981 */ /* 0x0008a2000c1e1100 */
[----:B------:R-:W-:-:S03]  /*97e0*/  IMAD.X R11, R0, 0x1, R151, P3 ;  /* 0x00000001000b7824 */ /* 0x000fc600018e0697 */
[----:B------:R4:W-:Y:S04]  /*97f0*/  STL.64 [R1+0xe90], R8 ;  /* 0x000e900801007387 */ /* 0x0009e80000100a00 */
[----:B------:R-:W-:Y:S04]  /*9800*/  STL.64 [R1+0xe88], R10 ;  /* 0x000e880a01007387 */ /* 0x000fe80000100a00 */
[----:B------:R1:W-:Y:S04]  /*9810*/  STL.64 [R1+0xe80], R4 ;  /* 0x000e800401007387 */ /* 0x0003e80000100a00 */
[----:B------:R1:W2:Y:S01]  /*9820*/  @P2 LDG.E.U8 R90, desc[UR8][R4.64] ;  /* 0x00000008045a2981 */ /* 0x0002a2000c1e1100 */
[----:B----4-:R-:W-:-:S03]  /*9830*/  IADD3 R8, P3, PT, R3, R146, RZ ;  /* 0x0000009203087210 */ /* 0x010fc60007f7e0ff */
[----:B------:R4:W2:Y:S01]  /*9840*/  @P2 LDG.E.U8 R91, desc[UR8][R10.64] ;  /* 0x000000080a5b2981 */ /* 0x0008a2000c1e1100 */
[----:B-1----:R-:W1:Y:S01]  /*9850*/  LDC R5, c[0x0][0x3c4] ;  /* 0x0000f100ff057b82 */ /* 0x002e620000000800 */
[----:B------:R-:W-:Y:S02]  /*9860*/  IMAD R4, R6, 0x1d, RZ ;  /* 0x0000001d06047824 */ /* 0x000fe400078e02ff */
[----:B------:R-:W-:Y:S01]  /*9870*/  IMAD.X R9, R0, 0x1, R147, P3 ;  /* 0x0000000100097824 */ /* 0x000fe200018e0693 */
[----:B------:R-:W-:Y:S02]  /*9880*/  IADD3 R12, P3, PT, R3, R152, RZ ;  /* 0x00000098030c7210 */ /* 0x000fe40007f7e0ff */
[----:B------:R-:W-:Y:S02]  /*9890*/  SHF.R.S32.HI R2, RZ, 0x1f, R4 ;  /* 0x0000001fff027819 */ /* 0x000fe40000011404 */
[----:B----4-:R-:W-:Y:S01]  /*98a0*/  IADD3 R10, P4, PT, R4, R150, RZ ;  /* 0x00000096040a7210 */ /* 0x010fe20007f9e0ff */
[----:B------:R4:W-:Y:S01]  /*98b0*/  STL.64 [R1+0xe78], R8 ;  /* 0x000e780801007387 */ /* 0x0009e20000100a00 */
[----:B------:R-:W-:-:S02]  /*98c0*/  IMAD.X R13, R0, 0x1, R153, P3 ;  /* 0x00000001000d7824 */ /* 0x000fc400018e0699 */
[----:B-1----:R-:W-:Y:S01]  /*98d0*/  IMAD R133, R5, 0x1e, RZ ;  /* 0x0000001e05857824 */ /* 0x002fe200078e02ff */
[----:B------:R4:W2:Y:S01]  /*98e0*/  @P2 LDG.E.U8 R89, desc[UR8][R8.64] ;  /* 0x0000000808592981 */ /* 0x0008a2000c1e1100 */
[----:B------:R-:W-:Y:S01]  /*98f0*/  IMAD.X R11, R2, 0x1, R151, P4 ;  /* 0x00000001020b7824 */ /* 0x000fe200020e0697 */
[----:B------:R-:W-:Y:S01]  /*9900*/  PRMT R6, RZ, 0x7610, R6 ;  /* 0x00007610ff067816 */ /* 0x000fe20000000006 */
[----:B------:R-:W1:Y:S01]  /*9910*/  LDC R0, c[0x0][0x3c4] ;  /* 0x0000f100ff007b82 */ /* 0x000e620000000800 */
[----:B------:R-:W-:Y:S04]  /*9920*/  STL.64 [R1+0xe70], R12 ;  /* 0x000e700c01007387 */ /* 0x000fe80000100a00 */
[----:B------:R-:W2:Y:S01]  /*9930*/  @P2 LDG.E.U8 R88, desc[UR8][R12.64] ;  /* 0x000000080c582981 */ /* 0x000ea2000c1e1100 */
[----:B----4-:R-:W-:-:S03]  /*9940*/  IADD3 R8, P3, PT, R4, R148, RZ ;  /* 0x0000009404087210 */ /* 0x010fc60007f7e0ff */
[----:B------:R4:W-:Y:S02]  /*9950*/  STL.64 [R1+0xe68], R10 ;  /* 0x000e680a01007387 */ /* 0x0009e40000100a00 */
[----:B------:R-:W-:Y:S02]  /*9960*/  IMAD.X R9, R2, 0x1, R149, P3 ;  /* 0x0000000102097824 */ /* 0x000fe400018e0695 */
[----:B------:R4:W2:Y:S04]  /*9970*/  @P2 LDG.E.U8 R113, desc[UR8][R10.64] ;  /* 0x000000080a712981 */ /* 0x0008a8000c1e1100 */
[----:B------:R0:W-:Y:S04]  /*9980*/  STL.64 [R1+0xe60], R8 ;  /* 0x000e600801007387 */ /* 0x0001e80000100a00 */
[----:B------:R0:W2:Y:S01]  /*9990*/  @P2 LDG.E.U8 R112, desc[UR8][R8.64] ;  /* 0x0000000808702981 */ /* 0x0000a2000c1e1100 */
[----:B----4-:R-:W-:-:S05]  /*99a0*/  IADD3 R10, P3, PT, R4, R146, RZ ;  /* 0x00000092040a7210 */ /* 0x010fca0007f7e0ff */
[----:B------:R-:W-:Y:S01]  /*99b0*/  IMAD.X R11, R2, 0x1, R147, P3 ;  /* 0x00000001020b7824 */ /* 0x000fe200018e0693 */
[----:B0-----:R-:W-:-:S04]  /*99c0*/  IADD3 R8, P4, PT, R4, R152, RZ ;  /* 0x0000009804087210 */ /* 0x001fc80007f9e0ff */
[----:B------:R0:W-:Y:S01]  /*99d0*/  STL.64 [R1+0xe58], R10 ;  /* 0x000e580a01007387 */ /* 0x0001e20000100a00 */
[----:B------:R-:W-:Y:S01]  /*99e0*/  SHF.R.S32.HI R156, RZ, 0x1f, R133 ;  /* 0x0000001fff9c7819 */ /* 0x000fe20000011485 */
[----:B------:R-:W-:Y:S02]  /*99f0*/  IMAD.X R9, R2, 0x1, R153, P4 ;  /* 0x0000000102097824 */ /* 0x000fe400020e0699 */
[----:B------:R0:W4:Y:S01]  /*9a00*/  @P2 LDG.E.U8 R111, desc[UR8][R10.64] ;  /* 0x000000080a6f2981 */ /* 0x000122000c1e1100 */
[----:B------:R-:W-:-:S03]  /*9a10*/  PRMT R4, RZ, 0x7610, R4 ;  /* 0x00007610ff047816 */ /* 0x000fc60000000004 */
[----:B------:R1:W-:Y:S04]  /*9a20*/  STL.64 [R1+0xe50], R8 ;  /* 0x000e500801007387 */ /* 0x0003e80000100a00 */
[----:B------:R1:W2:Y:S01]  /*9a30*/  @P2 LDG.E.U8 R110, desc[UR8][R8.64] ;  /* 0x00000008086e2981 */ /* 0x0002a2000c1e1100 */
[----:B0-----:R-:W-:-:S05]  /*9a40*/  IADD3 R10, P3, PT, R133, R150, RZ ;  /* 0x00000096850a7210 */ /* 0x001fca0007f7e0ff */
[C---:B------:R-:W-:Y:S01]  /*9a50*/  IMAD.X R11, R156.reuse, 0x1, R151, P3 ;  /* 0x000000019c0b7824 */ /* 0x040fe200018e0697 */
[----:B-1----:R-:W-:Y:S02]  /*9a60*/  IADD3 R8, P4, PT, R133, R148, RZ ;  /* 0x0000009485087210 */ /* 0x002fe40007f9e0ff */
[----:B------:R-:W-:Y:S02]  /*9a70*/  PRMT R5, RZ, 0x7610, R5 ;  /* 0x00007610ff057816 */ /* 0x000fe40000000005 */
[----:B------:R-:W2:Y:S01]  /*9a80*/  @P2 LDG.E.U8 R4, desc[UR8][R10.64] ;  /* 0x000000080a042981 */ /* 0x000ea2000c1e1100 */
[----:B------:R-:W-:-:S05]  /*9a90*/  IMAD.X R9, R156, 0x1, R149, P4 ;  /* 0x000000019c097824 */ /* 0x000fca00020e0695 */
[----:B------:R-:W3:Y:S01]  /*9aa0*/  @P2 LDG.E.U8 R5, desc[UR8][R8.64] ;  /* 0x0000000808052981 */ /* 0x000ee2000c1e1100 */
[----:B------:R-:W-:-:S05]  /*9ab0*/  IADD3 R12, P3, PT, R133, R146, RZ ;  /* 0x00000092850c7210 */ /* 0x000fca0007f7e0ff */
[----:B------:R-:W-:-:S05]  /*9ac0*/  IMAD.X R13, R156, 0x1, R147, P3 ;  /* 0x000000019c0d7824 */ /* 0x000fca00018e0693 */
[----:B------:R0:W4:Y:S04]  /*9ad0*/  @P2 LDG.E.U8 R6, desc[UR8][R12.64] ;  /* 0x000000080c062981 */ /* 0x000128000c1e1100 */
[----:B------:R-:W-:Y:S01]  /*9ae0*/  STL.64 [R1+0xe48], R10 ;  /* 0x000e480a01007387 */ /* 0x000fe20000100a00 */
[----:B------:R-:W-:Y:S01]  /*9af0*/  PRMT R2, RZ, 0x7610, R2 ;  /* 0x00007610ff027816 */ /* 0x000fe20000000002 */
[----:B------:R-:W-:Y:S01]  /*9b00*/  IMAD R7, R7, 0x21, RZ ;  /* 0x0000002107077824 */ /* 0x000fe200078e02ff */
        /* <DEDUP_REMOVED lines=36> */
[----:B-1----:R-:W-:-:S03]  /*9d50*/  IMAD.SHL.U32 R4, R0, 0x20, RZ ;  /* 0x0000002000047824 */ /* 0x002fc600078e00ff */
[----:B---3--:R1:W-:Y:S02]  /*9d60*/  STL [R1+0xa8], R5 ;  /* 0x0000a80501007387 */ /* 0x0083e40000100800 */
[C---:B------:R-:W-:Y:S02]  /*9d70*/  IADD3 R10, P4, PT, R4.reuse, R150, RZ ;  /* 0x00000096040a7210 */ /* 0x040fe40007f9e0ff */
[----:B--2---:R-:W-:Y:S02]  /*9d80*/  IADD3 R8, P5, PT, R4, R148, RZ ;  /* 0x0000009404087210 */ /* 0x004fe40007fbe0ff */
[----:B-1----:R-:W-:Y:S02]  /*9d90*/  SHF.R.S32.HI R5, RZ, 0x1f, R4 ;  /* 0x0000001fff057819 */ /* 0x002fe40000011404 */
[----:B------:R-:W-:-:S03]  /*9da0*/  PRMT R0, RZ, 0x7610, R0 ;  /* 0x00007610ff007816 */ /* 0x000fc60000000000 */
[C---:B------:R-:W-:Y:S02]  /*9db0*/  IMAD.X R11, R5.reuse, 0x1, R151, P4 ;  /* 0x00000001050b7824 */ /* 0x040fe400020e0697 */
[----:B------:R-:W-:Y:S01]  /*9dc0*/  IMAD.X R9, R5, 0x1, R149, P5 ;  /* 0x0000000105097824 */ /* 0x000fe200028e0695 */
[----:B------:R0:W-:Y:S04]  /*9dd0*/  STL.64 [R1+0xe38], R12 ;  /* 0x000e380c01007387 */ /* 0x0001e80000100a00 */
[----:B------:R-:W-:Y:S01]  /*9de0*/  STL.64 [R1+0xe08], R10 ;  /* 0x000e080a01007387 */ /* 0x000fe20000100a00 */
[----:B------:R-:W-:-:S03]  /*9df0*/  IADD3 R92, P3, PT, R4, R146, RZ ;  /* 0x00000092045c7210 */ /* 0x000fc60007f7e0ff */
[----:B------:R1:W-:Y:S04]  /*9e00*/  STL.64 [R1+0xe00], R8 ;  /* 0x000e000801007387 */ /* 0x0003e80000100a00 */
[----:B------:R1:W2:Y:S01]  /*9e10*/  @P2 LDG.E.U8 R0, desc[UR8][R8.64] ;  /* 0x0000000808002981 */ /* 0x0002a2000c1e1100 */
[----:B0-----:R-:W-:Y:S01]  /*9e20*/  IADD3 R12, P4, PT, R4, R152, RZ ;  /* 0x00000098040c7210 */ /* 0x001fe20007f9e0ff */
[----:B------:R-:W-:Y:S02]  /*9e30*/  IMAD.X R93, R5, 0x1, R147, P3 ;  /* 0x00000001055d7824 */ /* 0x000fe400018e0693 */
[----:B------:R0:W3:Y:S01]  /*9e40*/  @P2 LDG.E.U8 R2, desc[UR8][R10.64] ;  /* 0x000000080a022981 */ /* 0x0000e2000c1e1100 */
[----:B-1----:R-:W1:Y:S03]  /*9e50*/  LDC R8, c[0x0][0x3c4] ;  /* 0x0000f100ff087b82 */ /* 0x002e660000000800 */
[----:B----4-:R4:W-:Y:S01]  /*9e60*/  STL [R1+0xa4], R6 ;  /* 0x0000a40601007387 */ /* 0x0109e20000100800 */
[----:B0-----:R-:W-:Y:S01]  /*9e70*/  IADD3 R10, P3, PT, R7, R150, RZ ;  /* 0x00000096070a7210 */ /* 0x001fe20007f7e0ff */
[----:B------:R-:W-:Y:S01]  /*9e80*/  IMAD.X R13, R5, 0x1, R153, P4 ;  /* 0x00000001050d7824 */ /* 0x000fe200020e0699 */
[----:B------:R-:W-:Y:S01]  /*9e90*/  PRMT R4, RZ, 0x7610, R4 ;  /* 0x00007610ff047816 */ /* 0x000fe20000000004 */
[----:B------:R-:W2:Y:S01]  /*9ea0*/  @P2 LDG.E.U8 R3, desc[UR8][R92.64] ;  /* 0x000000085c032981 */ /* 0x000ea2000c1e1100 */
[----:B------:R-:W0:Y:S01]  /*9eb0*/  LDC R9, c[0x0][0x3c4] ;  /* 0x0000f100ff097b82 */ /* 0x000e220000000800 */
[----:B----4-:R-:W-:-:S02]  /*9ec0*/  SHF.R.S32.HI R6, RZ, 0x1f, R7 ;  /* 0x0000001fff067819 */ /* 0x010fc40000011407 */
[----:B------:R-:W-:Y:S03]  /*9ed0*/  STL.64 [R1+0xdf8], R92 ;  /* 0x000df85c01007387 */ /* 0x000fe60000100a00 */
[----:B------:R-:W-:Y:S01]  /*9ee0*/  IMAD.X R11, R6, 0x1, R151, P3 ;  /* 0x00000001060b7824 */ /* 0x000fe200018e0697 */
[----:B------:R4:W-:Y:S04]  /*9ef0*/  STL.64 [R1+0xdf0], R12 ;  /* 0x000df00c01007387 */ /* 0x0009e80000100a00 */
[----:B------:R4:W2:Y:S04]  /*9f00*/  @P2 LDG.E.U8 R4, desc[UR8][R12.64] ;  /* 0x000000080c042981 */ /* 0x0008a8000c1e1100 */
[----:B------:R1:W-:Y:S04]  /*9f10*/  STL.64 [R1+0xde8], R10 ;  /* 0x000de80a01007387 */ /* 0x0003e80000100a00 */
[----:B------:R1:W2:Y:S01]  /*9f20*/  @P2 LDG.E.U8 R60, desc[UR8][R10.64] ;  /* 0x000000080a3c2981 */ /* 0x0002a2000c1e1100 */
[C---:B----4-:R-:W-:Y:S01]  /*9f30*/  IADD3 R12, P3, PT, R7.reuse, R148, RZ ;  /* 0x00000094070c7210 */ /* 0x050fe20007f7e0ff */
[----:B-1----:R-:W-:Y:S01]  /*9f40*/  IMAD R8, R8, 0x22, RZ ;  /* 0x0000002208087824 */ /* 0x002fe200078e02ff */
[----:B------:R-:W-:-:S03]  /*9f50*/  IADD3 R10, P4, PT, R7, R146, RZ ;  /* 0x00000092070a7210 */ /* 0x000fc60007f9e0ff */
[C---:B------:R-:W-:Y:S01]  /*9f60*/  IMAD.X R13, R6.reuse, 0x1, R149, P3 ;  /* 0x00000001060d7824 */ /* 0x040fe200018e0695 */
[----:B------:R-:W-:Y:S01]  /*9f70*/  IADD3 R92, P3, PT, R7, R152, RZ ;  /* 0x00000098075c7210 */ /* 0x000fe20007f7e0ff */
[----:B------:R-:W-:-:S03]  /*9f80*/  IMAD.X R11, R6, 0x1, R147, P4 ;  /* 0x00000001060b7824 */ /* 0x000fc600020e0693 */
[----:B------:R1:W-:Y:S01]  /*9f90*/  STL.64 [R1+0xde0], R12 ;  /* 0x000de00c01007387 */ /* 0x0003e20000100a00 */
[----:B------:R-:W-:Y:S01]  /*9fa0*/  SHF.R.S32.HI R5, RZ, 0x1f, R8 ;  /* 0x0000001fff057819 */ /* 0x000fe20000011408 */
[----:B------:R-:W-:Y:S02]  /*9fb0*/  IMAD.X R93, R6, 0x1, R153, P3 ;  /* 0x00000001065d7824 */ /* 0x000fe400018e0699 */
[----:B------:R1:W4:Y:S04]  /*9fc0*/  @P2 LDG.E.U8 R59, desc[UR8][R12.64] ;  /* 0x000000080c3b2981 */ /* 0x000328000c1e1100 */
[----:B------:R0:W-:Y:S04]  /*9fd0*/  STL.64 [R1+0xdd8], R10 ;  /* 0x000dd80a01007387 */ /* 0x0001e80000100a00 */
[----:B------:R0:W2:Y:S01]  /*9fe0*/  @P2 LDG.E.U8 R58, desc[UR8][R10.64] ;  /* 0x000000080a3a2981 */ /* 0x0000a2000c1e1100 */
[----:B-1----:R-:W-:-:S03]  /*9ff0*/  IADD3 R12, P4, PT, R8, R150, RZ ;  /* 0x00000096080c7210 */ /* 0x002fc60007f9e0ff */
[----:B------:R1:W-:Y:S01]  /*a000*/  STL.64 [R1+0xdd0], R92 ;  /* 0x000dd05c01007387 */ /* 0x0003e20000100a00 */
[----:B0-----:R-:W-:-:S03]  /*a010*/  IMAD R7, R9, 0x23, RZ ;  /* 0x0000002309077824 */ /* 0x001fc600078e02ff */
[----:B------:R1:W2:Y:S01]  /*a020*/  @P2 LDG.E.U8 R57, desc[UR8][R92.64] ;  /* 0x000000085c392981 */ /* 0x0002a2000c1e1100 */
[C---:B------:R-:W-:Y:S01]  /*a030*/  IADD3 R10, P5, PT, R8.reuse, R148, RZ ;  /* 0x00000094080a7210 */ /* 0x040fe20007fbe0ff */
[C---:B------:R-:W-:Y:S01]  /*a040*/  IMAD.X R13, R5.reuse, 0x1, R151, P4 ;  /* 0x00000001050d7824 */ /* 0x040fe200020e0697 */
[----:B------:R-:W0:Y:S03]  /*a050*/  LDC R9, c[0x0][0x3c4] ;  /* 0x0000f100ff097b82 */ /* 0x000e260000000800 */
[----:B------:R-:W-:Y:S01]  /*a060*/  IMAD.X R11, R5, 0x1, R149, P5 ;  /* 0x00000001050b7824 */ /* 0x000fe200028e0695 */
[----:B-1----:R-:W-:Y:S01]  /*a070*/  IADD3 R92, P3, PT, R8, R146, RZ ;  /* 0x00000092085c7210 */ /* 0x002fe20007f7e0ff */
[----:B------:R1:W-:Y:S01]  /*a080*/  STL.64 [R1+0xdc8], R12 ;  /* 0x000dc80c01007387 */ /* 0x0003e20000100a00 */
[----:B------:R-:W-:-:S03]  /*a090*/  SHF.R.S32.HI R6, RZ, 0x1f, R7 ;  /* 0x0000001fff067819 */ /* 0x000fc60000011407 */
[----:B------:R1:W2:Y:S01]  /*a0a0*/  @P2 LDG.E.U8 R56, desc[UR8][R12.64] ;  /* 0x000000080c382981 */ /* 0x0002a2000c1e1100 */
[----:B------:R-:W-:-:S03]  /*a0b0*/  IMAD.X R93, R5, 0x1, R147, P3 ;  /* 0x00000001055d7824 */ /* 0x000fc600018e0693 */
[----:B------:R1:W-:Y:S04]  /*a0c0*/  STL.64 [R1+0xdc0], R10 ;  /* 0x000dc00a01007387 */ /* 0x0003e80000100a00 */
[----:B------:R1:W2:Y:S02]  /*a0d0*/  @P2 LDG.E.U8 R55, desc[UR8][R10.64] ;  /* 0x000000080a372981 */ /* 0x0002a4000c1e1100 */
[----:B-1----:R-:W-:Y:S02]  /*a0e0*/  IADD3 R12, P4, PT, R8, R152, RZ ;  /* 0x00000098080c7210 */ /* 0x002fe40007f9e0ff */
[----:B------:R-:W2:Y:S01]  /*a0f0*/  @P2 LDG.E.U8 R54, desc[UR8][R92.64] ;  /* 0x000000085c362981 */ /* 0x000ea2000c1e1100 */
[----:B------:R-:W-:Y:S02]  /*a100*/  IADD3 R10, P3, PT, R7, R150, RZ ;  /* 0x00000096070a7210 */ /* 0x000fe40007f7e0ff */
[----:B------:R-:W-:Y:S01]  /*a110*/  IMAD.X R13, R5, 0x1, R153, P4 ;  /* 0x00000001050d7824 */ /* 0x000fe200020e0699 */
[----:B------:R-:W-:Y:S02]  /*a120*/  STL.64 [R1+0xdb8], R92 ;  /* 0x000db85c01007387 */ /* 0x000fe40000100a00 */
[----:B------:R-:W-:-:S02]  /*a130*/  IMAD.X R11, R6, 0x1, R151, P3 ;  /* 0x00000001060b7824 */ /* 0x000fc400018e0697 */
[----:B------:R-:W-:Y:S04]  /*a140*/  STL.64 [R1+0xdb0], R12 ;  /* 0x000db00c01007387 */ /* 0x000fe80000100a00 */
[----:B------:R1:W-:Y:S04]  /*a150*/  STL.64 [R1+0xda8], R10 ;  /* 0x000da80a01007387 */ /* 0x0003e80000100a00 */
[----:B------:R1:W2:Y:S04]  /*a160*/  @P2 LDG.E.U8 R52, desc[UR8][R10.64] ;  /* 0x000000080a342981 */ /* 0x0002a8000c1e1100 */
[----:B------:R0:W2:Y:S01]  /*a170*/  @P2 LDG.E.U8 R53, desc[UR8][R12.64] ;  /* 0x000000080c352981 */ /* 0x0000a2000c1e1100 */
[----:B-1----:R-:W1:Y:S01]  /*a180*/  LDC R10, c[0x0][0x3c4] ;  /* 0x0000f100ff0a7b82 */ /* 0x002e620000000800 */
[----:B------:R-:W-:-:S02]  /*a190*/  IADD3 R92, P3, PT, R7, R148, RZ ;  /* 0x00000094075c7210 */ /* 0x000fc40007f7e0ff */
[----:B0-----:R-:W-:Y:S01]  /*a1a0*/  IADD3 R12, P4, PT, R7, R146, RZ ;  /* 0x00000092070c7210 */ /* 0x001fe20007f9e0ff */
[----:B------:R-:W-:Y:S02]  /*a1b0*/  IMAD R8, R9, 0x24, RZ ;  /* 0x0000002409087824 */ /* 0x000fe400078e02ff */
[C---:B------:R-:W-:Y:S01]  /*a1c0*/  IMAD.X R93, R6.reuse, 0x1, R149, P3 ;  /* 0x00000001065d7824 */ /* 0x040fe200018e0695 */
[----:B------:R-:W-:Y:S01]  /*a1d0*/  IADD3 R98, P3, PT, R7, R152, RZ ;  /* 0x0000009807627210 */ /* 0x000fe20007f7e0ff */
[C---:B------:R-:W-:Y:S01]  /*a1e0*/  IMAD.X R13, R6.reuse, 0x1, R147, P4 ;  /* 0x00000001060d7824 */ /* 0x040fe200020e0693 */
[----:B------:R-:W-:Y:S01]  /*a1f0*/  SHF.R.S32.HI R5, RZ, 0x1f, R8 ;  /* 0x0000001fff057819 */ /* 0x000fe20000011408 */
[----:B------:R-:W0:Y:S01]  /*a200*/  LDC R11, c[0x0][0x3c4] ;  /* 0x0000f100ff0b7b82 */ /* 0x000e220000000800 */
[----:B------:R1:W-:Y:S01]  /*a210*/  STL.64 [R1+0xda0], R92 ;  /* 0x000da05c01007387 */ /* 0x0003e20000100a00 */
[----:B------:R-:W-:-:S03]  /*a220*/  IMAD.X R99, R6, 0x1, R153, P3 ;  /* 0x0000000106637824 */ /* 0x000fc600018e0699 */
[----:B------:R1:W2:Y:S04]  /*a230*/  @P2 LDG.E.U8 R51, desc[UR8][R92.64] ;  /* 0x000000085c332981 */ /* 0x0002a8000c1e1100 */
[----:B------:R1:W-:Y:S04]  /*a240*/  STL.64 [R1+0xd98], R12 ;  /* 0x000d980c01007387 */ /* 0x0003e80000100a00 */
[----:B------:R1:W2:Y:S02]  /*a250*/  @P2 LDG.E.U8 R50, desc[UR8][R12.64] ;  /* 0x000000080c322981 */ /* 0x0002a4000c1e1100 */
[----:B-1----:R-:W-:Y:S01]  /*a260*/  IADD3 R92, P4, PT, R8, R150, RZ ;  /* 0x00000096085c7210 */ /* 0x002fe20007f9e0ff */
[----:B------:R-:W-:Y:S01]  /*a270*/  IMAD R7, R10, 0x25, RZ ;  /* 0x000000250a077824 */ /* 0x000fe200078e02ff */
[----:B------:R1:W-:Y:S01]  /*a280*/  STL.64 [R1+0xd90], R98 ;  /* 0x000d906201007387 */ /* 0x0003e20000100a00 */
[----:B------:R-:W0:Y:S03]  /*a290*/  LDC R10, c[0x0][0x3c4] ;  /* 0x0000f100ff0a7b82 */ /* 0x000e260000000800 */
[----:B------:R1:W2:Y:S01]  /*a2a0*/  @P2 LDG.E.U8 R49, desc[UR8][R98.64] ;  /* 0x0000000862312981 */ /* 0x0002a2000c1e1100 */
[----:B------:R-:W-:Y:S01]  /*a2b0*/  IADD3 R12, P5, PT, R8, R148, RZ ;  /* 0x00000094080c7210 */ /* 0x000fe20007fbe0ff */
[----:B------:R-:W-:-:S04]  /*a2c0*/  IMAD.X R93, R5, 0x1, R151, P4 ;  /* 0x00000001055d7824 */ /* 0x000fc800020e0697 */
[----:B------:R-:W-:Y:S01]  /*a2d0*/  IMAD.X R13, R5, 0x1, R149, P5 ;  /* 0x00000001050d7824 */ /* 0x000fe200028e0695 */
[----:B-1----:R-:W-:Y:S01]  /*a2e0*/  IADD3 R98, P3, PT, R8, R146, RZ ;  /* 0x0000009208627210 */ /* 0x002fe20007f7e0ff */
[----:B------:R1:W-:Y:S01]  /*a2f0*/  STL.64 [R1+0xd88], R92 ;  /* 0x000d885c01007387 */ /* 0x0003e20000100a00 */
[----:B------:R-:W-:-:S03]  /*a300*/  SHF.R.S32.HI R6, RZ, 0x1f, R7 ;  /* 0x0000001fff067819 */ /* 0x000fc60000011407 */
[----:B------:R1:W2:Y:S01]  /*a310*/  @P2 LDG.E.U8 R87, desc[UR8][R92.64] ;  /* 0x000000085c572981 */ /* 0x0002a2000c1e1100 */
[----:B------:R-:W-:-:S03]  /*a320*/  IMAD.X R99, R5, 0x1, R147, P3 ;  /* 0x0000000105637824 */ /* 0x000fc600018e0693 */
[----:B------:R0:W-:Y:S04]  /*a330*/  STL.64 [R1+0xd80], R12 ;  /* 0x000d800c01007387 */ /* 0x0001e80000100a00 */
[----:B------:R0:W2:Y:S01]  /*a340*/  @P2 LDG.E.U8 R86, desc[UR8][R12.64] ;  /* 0x000000080c562981 */ /* 0x0000a2000c1e1100 */
[----:B-1----:R-:W-:Y:S01]  /*a350*/  IADD3 R92, P4, PT, R8, R152, RZ ;  /* 0x00000098085c7210 */ /* 0x002fe20007f9e0ff */
[----:B0-----:R-:W-:Y:S02]  /*a360*/  IMAD R10, R10, 0x28, RZ ;  /* 0x000000280a0a7824 */ /* 0x001fe400078e02ff */
[----:B------:R-:W2:Y:S01]  /*a370*/  @P2 LDG.E.U8 R85, desc[UR8][R98.64] ;  /* 0x0000000862552981 */ /* 0x000ea2000c1e1100 */
[----:B------:R-:W-:Y:S01]  /*a380*/  IADD3 R12, P3, PT, R7, R150, RZ ;  /* 0x00000096070c7210 */ /* 0x000fe20007f7e0ff */
[----:B------:R-:W-:-:S02]  /*a390*/  IMAD.X R93, R5, 0x1, R153, P4 ;  /* 0x00000001055d7824 */ /* 0x000fc400020e0699 */
[----:B------:R-:W-:Y:S02]  /*a3a0*/  STL.64 [R1+0xd78], R98 ;  /* 0x000d786201007387 */ /* 0x000fe40000100a00 */
[----:B------:R-:W-:Y:S02]  /*a3b0*/  IMAD.X R13, R6, 0x1, R151, P3 ;  /* 0x00000001060d7824 */ /* 0x000fe400018e0697 */
[----:B------:R0:W-:Y:S04]  /*a3c0*/  STL.64 [R1+0xd70], R92 ;  /* 0x000d705c01007387 */ /* 0x0001e80000100a00 */
[----:B------:R0:W2:Y:S04]  /*a3d0*/  @P2 LDG.E.U8 R84, desc[UR8][R92.64] ;  /* 0x000000085c542981 */ /* 0x0000a8000c1e1100 */
[----:B------:R1:W-:Y:S04]  /*a3e0*/  STL.64 [R1+0xd68], R12 ;  /* 0x000d680c01007387 */ /* 0x0003e80000100a00 */
[----:B------:R1:W2:Y:S01]  /*a3f0*/  @P2 LDG.E.U8 R109, desc[UR8][R12.64] ;  /* 0x000000080c6d2981 */ /* 0x0002a2000c1e1100 */
[----:B0-----:R-:W-:-:S02]  /*a400*/  IADD3 R92, P3, PT, R7, R148, RZ ;  /* 0x00000094075c7210 */ /* 0x001fc40007f7e0ff */
[----:B-1----:R-:W-:-:S03]  /*a410*/  IADD3 R12, P4, PT, R7, R146, RZ ;  /* 0x00000092070c7210 */ /* 0x002fc60007f9e0ff */
[C---:B------:R-:W-:Y:S02]  /*a420*/  IMAD.X R93, R6.reuse, 0x1, R149, P3 ;  /* 0x00000001065d7824 */ /* 0x040fe400018e0695 */
[----:B------:R-:W-:-:S03]  /*a430*/  IMAD.X R13, R6, 0x1, R147, P4 ;  /* 0x00000001060d7824 */ /* 0x000fc600020e0693 */
[----:B------:R0:W-:Y:S01]  /*a440*/  STL.64 [R1+0xd60], R92 ;  /* 0x000d605c01007387 */ /* 0x0001e20000100a00 */
[----:B------:R-:W-:Y:S02]  /*a450*/  IADD3 R98, P3, PT, R7, R152, RZ ;  /* 0x0000009807627210 */ /* 0x000fe40007f7e0ff */
[----:B------:R-:W-:Y:S01]  /*a460*/  SHF.R.S32.HI R9, RZ, 0x1f, R10 ;  /* 0x0000001fff097819 */ /* 0x000fe2000001140a */
[----:B------:R0:W2:Y:S04]  /*a470*/  @P2 LDG.E.U8 R108, desc[UR8][R92.64] ;  /* 0x000000085c6c2981 */ /* 0x0000a8000c1e1100 */
[----:B------:R1:W-:Y:S04]  /*a480*/  STL.64 [R1+0xd58], R12 ;  /* 0x000d580c01007387 */ /* 0x0003e80000100a00 */
[----:B------:R1:W2:Y:S01]  /*a490*/  @P2 LDG.E.U8 R107, desc[UR8][R12.64] ;  /* 0x000000080c6b2981 */ /* 0x0002a2000c1e1100 */
[----:B0-----:R-:W-:Y:S01]  /*a4a0*/  IADD3 R92, P4, PT, R10, R150, RZ ;  /* 0x000000960a5c7210 */ /* 0x001fe20007f9e0ff */
[----:B------:R-:W-:Y:S01]  /*a4b0*/  IMAD.X R99, R6, 0x1, R153, P3 ;  /* 0x0000000106637824 */ /* 0x000fe200018e0699 */
[----:B------:R-:W-:-:S02]  /*a4c0*/  PRMT R6, RZ, 0x7610, R6 ;  /* 0x00007610ff067816 */ /* 0x000fc40000000006 */
[----:B-1----:R-:W-:Y:S01]  /*a4d0*/  IADD3 R12, P5, PT, R10, R148, RZ ;  /* 0x000000940a0c7210 */ /* 0x002fe20007fbe0ff */
[C---:B------:R-:W-:Y:S01]  /*a4e0*/  IMAD.X R93, R9.reuse, 0x1, R151, P4 ;  /* 0x00000001095d7824 */ /* 0x040fe200020e0697 */
[----:B------:R-:W-:Y:S03]  /*a4f0*/  STL.64 [R1+0xd50], R98 ;  /* 0x000d506201007387 */ /* 0x000fe60000100a00 */
[----:B------:R-:W-:Y:S01]  /*a500*/  IMAD.X R13, R9, 0x1, R149, P5 ;  /* 0x00000001090d7824 */ /* 0x000fe200028e0695 */
[----:B------:R-:W-:Y:S01]  /*a510*/  STL.64 [R1+0xd08], R92 ;  /* 0x000d085c01007387 */ /* 0x000fe20000100a00 */
[----:B------:R-:W-:-:S03]  /*a520*/  PRMT R5, RZ, 0x7610, R5 ;  /* 0x00007610ff057816 */ /* 0x000fc60000000005 */
[----:B------:R0:W-:Y:S01]  /*a530*/  STL.64 [R1+0xd00], R12 ;  /* 0x000d000c01007387 */ /* 0x0001e20000100a00 */
[----:B------:R-:W-:-:S03]  /*a540*/  IADD3 R154, P3, PT, R10, R146, RZ ;  /* 0x000000920a9a7210 */ /* 0x000fc60007f7e0ff */
[----:B------:R0:W2:Y:S01]  /*a550*/  @P2 LDG.E.U8 R6, desc[UR8][R12.64] ;  /* 0x000000080c062981 */ /* 0x0000a2000c1e1100 */
[----:B------:R-:W-:Y:S02]  /*a560*/  IMAD R11, R11, 0x29, RZ ;  /* 0x000000290b0b7824 */ /* 0x000fe400078e02ff */
[----:B------:R-:W-:Y:S01]  /*a570*/  IMAD.X R155, R9, 0x1, R147, P3 ;  /* 0x00000001099b7824 */ /* 0x000fe200018e0693 */
[----:B------:R1:W2:Y:S04]  /*a580*/  @P2 LDG.E.U8 R106, desc[UR8][R98.64] ;  /* 0x00000008626a2981 */ /* 0x0002a8000c1e1100 */
[----:B------:R3:W2:Y:S01]  /*a590*/  @P2 LDG.E.U8 R5, desc[UR8][R92.64] ;  /* 0x000000085c052981 */ /* 0x0006a2000c1e1100 */
[----:B0-----:R-:W0:Y:S01]  /*a5a0*/  LDC R12, c[0x0][0x3c4] ;  /* 0x0000f100ff0c7b82 */ /* 0x001e220000000800 */
[----:B-1----:R-:W-:-:S02]  /*a5b0*/  IADD3 R98, P4, PT, R10, R152, RZ ;  /* 0x000000980a627210 */ /* 0x002fc40007f9e0ff */
[----:B------:R-:W-:Y:S02]  /*a5c0*/  SHF.R.S32.HI R10, RZ, 0x1f, R11 ;  /* 0x0000001fff0a7819 */ /* 0x000fe4000001140b */
[----:B---3--:R-:W-:-:S03]  /*a5d0*/  IADD3 R92, P3, PT, R11, R150, RZ ;  /* 0x000000960b5c7210 */ /* 0x008fc60007f7e0ff */
[----:B------:R-:W1:Y:S01]  /*a5e0*/  LDC R13, c[0x0][0x3c4] ;  /* 0x0000f100ff0d7b82 */ /* 0x000e620000000800 */
[----:B------:R-:W-:Y:S01]  /*a5f0*/  PRMT R7, RZ, 0x7610, R7 ;  /* 0x00007610ff077816 */ /* 0x000fe20000000007 */
[----:B------:R-:W-:Y:S02]  /*a600*/  IMAD.X R99, R9, 0x1, R153, P4 ;  /* 0x0000000109637824 */ /* 0x000fe400020e0699 */
[----:B------:R-:W-:Y:S01]  /*a610*/  IMAD.X R93, R10, 0x1, R151, P3 ;  /* 0x000000010a5d7824 */ /* 0x000fe200018e0697 */
[----:B------:R-:W-:Y:S01]  /*a620*/  STL.64 [R1+0xcf8], R154 ;  /* 0x000cf89a01007387 */ /* 0x000fe20000100a00 */
[----:B------:R-:W-:-:S03]  /*a630*/  PRMT R8, RZ, 0x7610, R8 ;  /* 0x00007610ff087816 */ /* 0x000fc60000000008 */
[----:B------:R3:W-:Y:S04]  /*a640*/  STL.64 [R1+0xcf0], R98 ;  /* 0x000cf06201007387 */ /* 0x0007e80000100a00 */
[----:B------:R3:W2:Y:S04]  /*a650*/  @P2 LDG.E.U8 R7, desc[UR8][R98.64] ;  /* 0x0000000862072981 */ /* 0x0006a8000c1e1100 */
[----:B------:R0:W-:Y:S04]  /*a660*/  STL.64 [R1+0xce8], R92 ;  /* 0x000ce85c01007387 */ /* 0x0001e80000100a00 */
[----:B------:R0:W2:Y:S01]  /*a670*/  @P2 LDG.E.U8 R48, desc[UR8][R92.64] ;  /* 0x000000085c302981 */ /* 0x0000a2000c1e1100 */
[----:B---3--:R-:W-:Y:S01]  /*a680*/  IADD3 R98, P3, PT, R11, R148, RZ ;  /* 0x000000940b627210 */ /* 0x008fe20007f7e0ff */
[----:B0-----:R-:W-:-:S02]  /*a690*/  IMAD R12, R12, 0x2a, RZ ;  /* 0x0000002a0c0c7824 */ /* 0x001fc400078e02ff */
[----:B------:R0:W3:Y:S01]  /*a6a0*/  @P2 LDG.E.U8 R8, desc[UR8][R154.64] ;  /* 0x000000089a082981 */ /* 0x0000e2000c1e1100 */
[C---:B------:R-:W-:Y:S01]  /*a6b0*/  IADD3 R92, P4, PT, R11.reuse, R146, RZ ;  /* 0x000000920b5c7210 */ /* 0x040fe20007f9e0ff */
[----:B------:R-:W-:Y:S01]  /*a6c0*/  IMAD.X R99, R10, 0x1, R149, P3 ;  /* 0x000000010a637824 */ /* 0x000fe200018e0695 */
[----:B0-----:R-:W-:-:S03]  /*a6d0*/  IADD3 R154, P3, PT, R11, R152, RZ ;  /* 0x000000980b9a7210 */ /* 0x001fc60007f7e0ff */
[C---:B------:R-:W-:Y:S01]  /*a6e0*/  IMAD.X R93, R10.reuse, 0x1, R147, P4 ;  /* 0x000000010a5d7824 */ /* 0x040fe200020e0693 */
[----:B------:R0:W-:Y:S01]  /*a6f0*/  STL.64 [R1+0xce0], R98 ;  /* 0x000ce06201007387 */ /* 0x0001e20000100a00 */
[----:B------:R-:W-:Y:S01]  /*a700*/  SHF.R.S32.HI R9, RZ, 0x1f, R12 ;  /* 0x0000001fff097819 */ /* 0x000fe2000001140c */
[----:B------:R-:W-:Y:S02]  /*a710*/  IMAD.X R155, R10, 0x1, R153, P3 ;  /* 0x000000010a9b7824 */ /* 0x000fe400018e0699 */
[----:B------:R0:W2:Y:S01]  /*a720*/  @P2 LDG.E.U8 R47, desc[UR8][R98.64] ;  /* 0x00000008622f2981 */ /* 0x0000a2000c1e1100 */
[----:B-1----:R-:W-:Y:S02]  /*a730*/  IMAD R11, R13, 0x2b, RZ ;  /* 0x0000002b0d0b7824 */ /* 0x002fe400078e02ff */
[----:B------:R-:W1:Y:S01]  /*a740*/  LDC R13, c[0x0][0x3c4] ;  /* 0x0000f100ff0d7b82 */ /* 0x000e620000000800 */
[----:B------:R4:W-:Y:S04]  /*a750*/  STL.64 [R1+0xcd8], R92 ;  /* 0x000cd85c01007387 */ /* 0x0009e80000100a00 */
[----:B------:R4:W2:Y:S01]  /*a760*/  @P2 LDG.E.U8 R46, desc[UR8][R92.64] ;  /* 0x000000085c2e2981 */ /* 0x0008a2000c1e1100 */
[----:B0-----:R-:W-:-:S03]  /*a770*/  IADD3 R98, P4, PT, R12, R150, RZ ;  /* 0x000000960c627210 */ /* 0x001fc60007f9e0ff */
[----:B------:R0:W-:Y:S04]  /*a780*/  STL.64 [R1+0xcd0], R154 ;  /* 0x000cd09a01007387 */ /* 0x0001e80000100a00 */
[----:B------:R0:W2:Y:S01]  /*a790*/  @P2 LDG.E.U8 R45, desc[UR8][R154.64] ;  /* 0x000000089a2d2981 */ /* 0x0000a2000c1e1100 */
[----:B----4-:R-:W-:Y:S01]  /*a7a0*/  IADD3 R92, P5, PT, R12, R148, RZ ;  /* 0x000000940c5c7210 */ /* 0x010fe20007fbe0ff */
[----:B------:R-:W-:-:S04]  /*a7b0*/  IMAD.X R99, R9, 0x1, R151, P4 ;  /* 0x0000000109637824 */ /* 0x000fc800020e0697 */
[----:B------:R-:W-:Y:S01]  /*a7c0*/  IMAD.X R93, R9, 0x1, R149, P5 ;  /* 0x00000001095d7824 */ /* 0x000fe200028e0695 */
[----:B0-----:R-:W-:Y:S01]  /*a7d0*/  IADD3 R154, P3, PT, R12, R146, RZ ;  /* 0x000000920c9a7210 */ /* 0x001fe20007f7e0ff */
[----:B------:R0:W-:Y:S01]  /*a7e0*/  STL.64 [R1+0xcc8], R98 ;  /* 0x000cc86201007387 */ /* 0x0001e20000100a00 */
[----:B------:R-:W-:-:S03]  /*a7f0*/  SHF.R.S32.HI R10, RZ, 0x1f, R11 ;  /* 0x0000001fff0a7819 */ /* 0x000fc6000001140b */
[----:B------:R0:W4:Y:S01]  /*a800*/  @P2 LDG.E.U8 R44, desc[UR8][R98.64] ;  /* 0x00000008622c2981 */ /* 0x000122000c1e1100 */
[----:B------:R-:W-:-:S03]  /*a810*/  IMAD.X R155, R9, 0x1, R147, P3 ;  /* 0x00000001099b7824 */ /* 0x000fc600018e0693 */
[----:B------:R1:W-:Y:S04]  /*a820*/  STL.64 [R1+0xcc0], R92 ;  /* 0x000cc05c01007387 */ /* 0x0003e80000100a00 */
[----:B------:R1:W2:Y:S01]  /*a830*/  @P2 LDG.E.U8 R43, desc[UR8][R92.64] ;  /* 0x000000085c2b2981 */ /* 0x0002a2000c1e1100 */
[----:B0-----:R-:W-:-:S03]  /*a840*/  IADD3 R98, P4, PT, R12, R152, RZ ;  /* 0x000000980c627210 */ /* 0x001fc60007f9e0ff */
[----:B------:R-:W2:Y:S01]  /*a850*/  @P2 LDG.E.U8 R42, desc[UR8][R154.64] ;  /* 0x000000089a2a2981 */ /* 0x000ea2000c1e1100 */
[----:B-1----:R-:W-:Y:S01]  /*a860*/  IADD3 R92, P3, PT, R11, R150, RZ ;  /* 0x000000960b5c7210 */ /* 0x002fe20007f7e0ff */
[----:B------:R-:W-:Y:S02]  /*a870*/  IMAD.X R99, R9, 0x1, R153, P4 ;  /* 0x0000000109637824 */ /* 0x000fe400020e0699 */
[----:B------:R-:W-:Y:S02]  /*a880*/  STL.64 [R1+0xcb8], R154 ;  /* 0x000cb89a01007387 */ /* 0x000fe40000100a00 */
[----:B------:R-:W-:Y:S02]  /*a890*/  IMAD.X R93, R10, 0x1, R151, P3 ;  /* 0x000000010a5d7824 */ /* 0x000fe400018e0697 */
[----:B------:R0:W-:Y:S04]  /*a8a0*/  STL.64 [R1+0xcb0], R98 ;  /* 0x000cb06201007387 */ /* 0x0001e80000100a00 */
[----:B------:R0:W2:Y:S04]  /*a8b0*/  @P2 LDG.E.U8 R41, desc[UR8][R98.64] ;  /* 0x0000000862292981 */ /* 0x0000a8000c1e1100 */
[----:B------:R1:W-:Y:S04]  /*a8c0*/  STL.64 [R1+0xca8], R92 ;  /* 0x000ca85c01007387 */ /* 0x0003e80000100a00 */
[----:B------:R1:W2:Y:S01]  /*a8d0*/  @P2 LDG.E.U8 R40, desc[UR8][R92.64] ;  /* 0x000000085c282981 */ /* 0x0002a2000c1e1100 */
[----:B0-----:R-:W-:Y:S01]  /*a8e0*/  IADD3 R98, P3, PT, R11, R148, RZ ;  /* 0x000000940b627210 */ /* 0x001fe20007f7e0ff */
[----:B------:R-:W-:-:S02]  /*a8f0*/  IMAD R12, R13, 0x2c, RZ ;  /* 0x0000002c0d0c7824 */ /* 0x000fc400078e02ff */
[----:B------:R-:W0:Y:S01]  /*a900*/  LDC R13, c[0x0][0x3c4] ;  /* 0x0000f100ff0d7b82 */ /* 0x000e220000000800 */
[C---:B-1----:R-:W-:Y:S01]  /*a910*/  IADD3 R92, P4, PT, R11.reuse, R146, RZ ;  /* 0x000000920b5c7210 */ /* 0x042fe20007f9e0ff */
[----:B------:R-:W-:Y:S01]  /*a920*/  IMAD.X R99, R10, 0x1, R149, P3 ;  /* 0x000000010a637824 */ /* 0x000fe200018e0695 */
[----:B------:R-:W-:-:S03]  /*a930*/  IADD3 R154, P3, PT, R11, R152, RZ ;  /* 0x000000980b9a7210 */ /* 0x000fc60007f7e0ff */
[C---:B------:R-:W-:Y:S01]  /*a940*/  IMAD.X R93, R10.reuse, 0x1, R147, P4 ;  /* 0x000000010a5d7824 */ /* 0x040fe200020e0693 */
[----:B------:R1:W-:Y:S01]  /*a950*/  STL.64 [R1+0xca0], R98 ;  /* 0x000ca06201007387 */ /* 0x0003e20000100a00 */
[----:B------:R-:W-:Y:S01]  /*a960*/  SHF.R.S32.HI R9, RZ, 0x1f, R12 ;  /* 0x0000001fff097819 */ /* 0x000fe2000001140c */
[----:B------:R-:W-:Y:S02]  /*a970*/  IMAD.X R155, R10, 0x1, R153, P3 ;  /* 0x000000010a9b7824 */ /* 0x000fe400018e0699 */
[----:B------:R1:W2:Y:S04]  /*a980*/  @P2 LDG.E.U8 R39, desc[UR8][R98.64] ;  /* 0x0000000862272981 */ /* 0x0002a8000c1e1100 */
[----:B------:R1:W-:Y:S04]  /*a990*/  STL.64 [R1+0xc98], R92 ;  /* 0x000c985c01007387 */ /* 0x0003e80000100a00 */
[----:B------:R1:W2:Y:S02]  /*a9a0*/  @P2 LDG.E.U8 R38, desc[UR8][R92.64] ;  /* 0x000000085c262981 */ /* 0x0002a4000c1e1100 */
[----:B-1----:R-:W-:-:S02]  /*a9b0*/  IADD3 R98, P4, PT, R12, R150, RZ ;  /* 0x000000960c627210 */ /* 0x002fc40007f9e0ff */
[----:B------:R1:W-:Y:S01]  /*a9c0*/  STL.64 [R1+0xc90], R154 ;  /* 0x000c909a01007387 */ /* 0x0003e20000100a00 */
[----:B------:R-:W-:-:S03]  /*a9d0*/  IMAD R11, R14, 0x2d, RZ ;  /* 0x0000002d0e0b7824 */ /* 0x000fc600078e02ff */
[----:B------:R1:W2:Y:S01]  /*a9e0*/  @P2 LDG.E.U8 R37, desc[UR8][R154.64] ;  /* 0x000000089a252981 */ /* 0x0002a2000c1e1100 */
[C---:B------:R-:W-:Y:S01]  /*a9f0*/  IADD3 R92, P5, PT, R12.reuse, R148, RZ ;  /* 0x000000940c5c7210 */ /* 0x040fe20007fbe0ff */
[C---:B------:R-:W-:Y:S01]  /*aa00*/  IMAD.X R99, R9.reuse, 0x1, R151, P4 ;  /* 0x0000000109637824 */ /* 0x040fe200020e0697 */
[----:B------:R-:W-:Y:S01]  /*aa10*/  PRMT R80, RZ, 0x7610, R80 ;  /* 0x00007610ff507816 */ /* 0x000fe20000000050 */
[----:B------:R-:W0:Y:S02]  /*aa20*/  LDC R14, c[0x0][0x3c4] ;  /* 0x0000f100ff0e7b82 */ /* 0x000e240000000800 */
        /* <DEDUP_REMOVED lines=9> */
[----:B------:R-:W-:Y:S02]  /*aac0*/  PRMT R105, RZ, 0x7610, R105 ;  /* 0x00007610ff697816 */ /* 0x000fe40000000069 */
[----:B------:R-:W-:Y:S01]  /*aad0*/  IADD3 R92, P3, PT, R11, R150, RZ ;  /* 0x000000960b5c7210 */ /* 0x000fe20007f7e0ff */
[----:B------:R-:W-:Y:S01]  /*aae0*/  IMAD.X R99, R9, 0x1, R153, P4 ;  /* 0x0000000109637824 */ /* 0x000fe200020e0699 */
[----:B------:R-:W-:Y:S03]  /*aaf0*/  STL.64 [R1+0xc78], R154 ;  /* 0x000c789a01007387 */ /* 0x000fe60000100a00 */
[----:B------:R-:W-:Y:S01]  /*ab00*/  IMAD.X R93, R10, 0x1, R151, P3 ;  /* 0x000000010a5d7824 */ /* 0x000fe200018e0697 */
[----:B------:R-:W-:Y:S01]  /*ab10*/  PRMT R81, RZ, 0x7610, R81 ;  /* 0x00007610ff517816 */ /* 0x000fe20000000051 */
[----:B------:R1:W-:Y:S04]  /*ab20*/  STL.64 [R1+0xc70], R98 ;  /* 0x000c706201007387 */ /* 0x0003e80000100a00 */
[----:B------:R1:W2:Y:S04]  /*ab30*/  @P2 LDG.E.U8 R80, desc[UR8][R98.64] ;  /* 0x0000000862502981 */ /* 0x0002a8000c1e1100 */
[----:B------:R0:W-:Y:S04]  /*ab40*/  STL.64 [R1+0xc68], R92 ;  /* 0x000c685c01007387 */ /* 0x0001e80000100a00 */
[----:B------:R0:W2:Y:S01]  /*ab50*/  @P2 LDG.E.U8 R105, desc[UR8][R92.64] ;  /* 0x000000085c692981 */ /* 0x0000a2000c1e1100 */
[----:B-1----:R-:W-:-:S02]  /*ab60*/  IADD3 R98, P3, PT, R11, R148, RZ ;  /* 0x000000940b627210 */ /* 0x002fc40007f7e0ff */
[----:B------:R-:W-:Y:S01]  /*ab70*/  PRMT R104, RZ, 0x7610, R104 ;  /* 0x00007610ff687816 */ /* 0x000fe20000000068 */
[----:B------:R1:W2:Y:S01]  /*ab80*/  @P2 LDG.E.U8 R81, desc[UR8][R154.64] ;  /* 0x000000089a512981 */ /* 0x0002a2000c1e1100 */
[----:B------:R-:W-:Y:S02]  /*ab90*/  PRMT R103, RZ, 0x7610, R103 ;  /* 0x00007610ff677816 */ /* 0x000fe40000000067 */
[----:B0-----:R-:W-:Y:S01]  /*aba0*/  IADD3 R92, P4, PT, R11, R146, RZ ;  /* 0x000000920b5c7210 */ /* 0x001fe20007f9e0ff */
[C---:B------:R-:W-:Y:S02]  /*abb0*/  IMAD.X R99, R10.reuse, 0x1, R149, P3 ;  /* 0x000000010a637824 */ /* 0x040fe400018e0695 */
[----:B------:R-:W-:Y:S02]  /*abc0*/  IMAD R12, R13, 0x30, RZ ;  /* 0x000000300d0c7824 */ /* 0x000fe400078e02ff */
[C---:B------:R-:W-:Y:S01]  /*abd0*/  IMAD.X R93, R10.reuse, 0x1, R147, P4 ;  /* 0x000000010a5d7824 */ /* 0x040fe200020e0693 */
[----:B-1----:R-:W-:Y:S01]  /*abe0*/  IADD3 R154, P3, PT, R11, R152, RZ ;  /* 0x000000980b9a7210 */ /* 0x002fe20007f7e0ff */
[----:B------:R0:W-:Y:S01]  /*abf0*/  STL.64 [R1+0xc60], R98 ;  /* 0x000c606201007387 */ /* 0x0001e20000100a00 */
[----:B------:R-:W-:Y:S01]  /*ac00*/  PRMT R102, RZ, 0x7610, R102 ;  /* 0x00007610ff667816 */ /* 0x000fe20000000066 */
[----:B------:R-:W1:Y:S01]  /*ac10*/  LDC R13, c[0x0][0x3c4] ;  /* 0x0000f100ff0d7b82 */ /* 0x000e620000000800 */
[----:B------:R-:W-:Y:S01]  /*ac20*/  SHF.R.S32.HI R9, RZ, 0x1f, R12 ;  /* 0x0000001fff097819 */ /* 0x000fe2000001140c */
[----:B------:R0:W2:Y:S01]  /*ac30*/  @P2 LDG.E.U8 R104, desc[UR8][R98.64] ;  /* 0x0000000862682981 */ /* 0x0000a2000c1e1100 */
[----:B------:R-:W-:-:S03]  /*ac40*/  IMAD.X R155, R10, 0x1, R153, P3 ;  /* 0x000000010a9b7824 */ /* 0x000fc600018e0699 */
[----:B------:R0:W-:Y:S04]  /*ac50*/  STL.64 [R1+0xc58], R92 ;  /* 0x000c585c01007387 */ /* 0x0001e80000100a00 */
[----:B------:R0:W2:Y:S02]  /*ac60*/  @P2 LDG.E.U8 R103, desc[UR8][R92.64] ;  /* 0x000000085c672981 */ /* 0x0000a4000c1e1100 */
[----:B0-----:R-:W-:Y:S02]  /*ac70*/  IADD3 R98, P4, PT, R12, R150, RZ ;  /* 0x000000960c627210 */ /* 0x001fe40007f9e0ff */
[----:B------:R-:W-:Y:S01]  /*ac80*/  PRMT R36, RZ, 0x7610, R36 ;  /* 0x00007610ff247816 */ /* 0x000fe20000000024 */
[----:B------:R0:W-:Y:S01]  /*ac90*/  STL.64 [R1+0xc50], R154 ;  /* 0x000c509a01007387 */ /* 0x0001e20000100a00 */
[----:B------:R-:W-:Y:S01]  /*aca0*/  PRMT R35, RZ, 0x7610, R35 ;  /* 0x00007610ff237816 */ /* 0x000fe20000000023 */
[----:B------:R-:W-:-:S02]  /*acb0*/  IMAD R11, R14, 0x31, RZ ;  /* 0x000000310e0b7824 */ /* 0x000fc400078e02ff */
[----:B------:R0:W2:Y:S01]  /*acc0*/  @P2 LDG.E.U8 R102, desc[UR8][R154.64] ;  /* 0x000000089a662981 */ /* 0x0000a2000c1e1100 */
[C---:B------:R-:W-:Y:S01]  /*acd0*/  IADD3 R92, P5, PT, R12.reuse, R148, RZ ;  /* 0x000000940c5c7210 */ /* 0x040fe20007fbe0ff */
[C---:B------:R-:W-:Y:S01]  /*ace0*/  IMAD.X R99, R9.reuse, 0x1, R151, P4 ;  /* 0x0000000109637824 */ /* 0x040fe200020e0697 */
[----:B------:R-:W-:Y:S01]  /*acf0*/  PRMT R33, RZ, 0x7610, R33 ;  /* 0x00007610ff217816 */ /* 0x000fe20000000021 */
[----:B------:R-:W1:Y:S02]  /*ad00*/  LDC R14, c[0x0][0x3c4] ;  /* 0x0000f100ff0e7b82 */ /* 0x000e640000000800 */
[----:B------:R-:W-:Y:S01]  /*ad10*/  IMAD.X R93, R9, 0x1, R149, P5 ;  /* 0x00000001095d7824 */ /* 0x000fe200028e0695 */
[----:B0-----:R-:W-:Y:S01]  /*ad20*/  IADD3 R154, P3, PT, R12, R146, RZ ;  /* 0x000000920c9a7210 */ /* 0x001fe20007f7e0ff */
[----:B------:R0:W-:Y:S01]  /*ad30*/  STL.64 [R1+0xc08], R98 ;  /* 0x000c086201007387 */ /* 0x0001e20000100a00 */
[----:B------:R-:W-:-:S03]  /*ad40*/  SHF.R.S32.HI R10, RZ, 0x1f, R11 ;  /* 0x0000001fff0a7819 */ /* 0x000fc6000001140b */
[----:B------:R0:W2:Y:S01]  /*ad50*/  @P2 LDG.E.U8 R36, desc[UR8][R98.64] ;  /* 0x0000000862242981 */ /* 0x0000a2000c1e1100 */
[----:B------:R-:W-:-:S03]  /*ad60*/  IMAD.X R155, R9, 0x1, R147, P3 ;  /* 0x00000001099b7824 */ /* 0x000fc600018e0693 */
[----:B------:R0:W-:Y:S04]  /*ad70*/  STL.64 [R1+0xc00], R92 ;  /* 0x000c005c01007387 */ /* 0x0001e80000100a00 */
[----:B------:R0:W2:Y:S02]  /*ad80*/  @P2 LDG.E.U8 R35, desc[UR8][R92.64] ;  /* 0x000000085c232981 */ /* 0x0000a4000c1e1100 */
[----:B0-----:R-:W-:Y:S02]  /*ad90*/  IADD3 R98, P4, PT, R12, R152, RZ ;  /* 0x000000980c627210 */ /* 0x001fe40007f9e0ff */
        /* <DEDUP_REMOVED lines=10> */
[----:B0-----:R-:W-:-:S02]  /*ae40*/  IADD3 R98, P3, PT, R11, R148, RZ ;  /* 0x000000940b627210 */ /* 0x001fc40007f7e0ff */
[----:B------:R-:W-:Y:S01]  /*ae50*/  PRMT R31, RZ, 0x7610, R31 ;  /* 0x00007610ff1f7816 */ /* 0x000fe2000000001f */
[----:B------:R0:W2:Y:S01]  /*ae60*/  @P2 LDG.E.U8 R34, desc[UR8][R154.64] ;  /* 0x000000089a222981 */ /* 0x0000a2000c1e1100 */
[----:B------:R-:W-:Y:S02]  /*ae70*/  PRMT R30, RZ, 0x7610, R30 ;  /* 0x00007610ff1e7816 */ /* 0x000fe4000000001e */
[----:B-1----:R-:W-:Y:S01]  /*ae80*/  IADD3 R92, P4, PT, R11, R146, RZ ;  /* 0x000000920b5c7210 */ /* 0x002fe20007f9e0ff */
[C---:B------:R-:W-:Y:S02]  /*ae90*/  IMAD.X R99, R10.reuse, 0x1, R149, P3 ;  /* 0x000000010a637824 */ /* 0x040fe400018e0695 */
[----:B------:R-:W-:Y:S02]  /*aea0*/  IMAD R12, R13, 0x32, RZ ;  /* 0x000000320d0c7824 */ /* 0x000fe400078e02ff */
[----:B------:R-:W-:Y:S01]  /*aeb0*/  IMAD.X R93, R10, 0x1, R147, P4 ;  /* 0x000000010a5d7824 */ /* 0x000fe200020e0693 */
[----:B0-----:R-:W-:Y:S01]  /*aec0*/  IADD3 R154, P3, PT, R11, R152, RZ ;  /* 0x000000980b9a7210 */ /* 0x001fe20007f7e0ff */
[----:B------:R0:W2:Y:S01]  /*aed0*/  @P2 LDG.E.U8 R31, desc[UR8][R98.64] ;  /* 0x00000008621f2981 */ /* 0x0000a2000c1e1100 */
[----:B------:R-:W1:Y:S01]  /*aee0*/  LDC R11, c[0x0][0x3c4] ;  /* 0x0000f100ff0b7b82 */ /* 0x000e620000000800 */
[----:B------:R-:W-:-:S02]  /*aef0*/  PRMT R29, RZ, 0x7610, R29 ;  /* 0x00007610ff1d7816 */ /* 0x000fc4000000001d */
[----:B------:R0:W-:Y:S01]  /*af00*/  STL.64 [R1+0xbe0], R98 ;  /* 0x000be06201007387 */ /* 0x0001e20000100a00 */
[----:B------:R-:W-:Y:S01]  /*af10*/  SHF.R.S32.HI R9, RZ, 0x1f, R12 ;  /* 0x0000001fff097819 */ /* 0x000fe2000001140c */
[----:B------:R-:W-:Y:S02]  /*af20*/  IMAD.X R155, R10, 0x1, R153, P3 ;  /* 0x000000010a9b7824 */ /* 0x000fe400018e0699 */
[----:B------:R3:W-:Y:S04]  /*af30*/  STL.64 [R1+0xbd8], R92 ;  /* 0x000bd85c01007387 */ /* 0x0007e80000100a00 */
[----:B------:R3:W2:Y:S01]  /*af40*/  @P2 LDG.E.U8 R30, desc[UR8][R92.64] ;  /* 0x000000085c1e2981 */ /* 0x0006a2000c1e1100 */
[----:B0-----:R-:W-:-:S03]  /*af50*/  IADD3 R98, P4, PT, R12, R150, RZ ;  /* 0x000000960c627210 */ /* 0x001fc60007f9e0ff */
[----:B------:R0:W-:Y:S01]  /*af60*/  STL.64 [R1+0xbd0], R154 ;  /* 0x000bd09a01007387 */ /* 0x0001e20000100a00 */
[----:B------:R-:W-:Y:S01]  /*af70*/  PRMT R27, RZ, 0x7610, R27 ;  /* 0x00007610ff1b7816 */ /* 0x000fe2000000001b */
[----:B------:R-:W-:Y:S01]  /*af80*/  IMAD R13, R14, 0x33, RZ ;  /* 0x000000330e0d7824 */ /* 0x000fe200078e02ff */
[----:B------:R-:W-:Y:S01]  /*af90*/  PRMT R28, RZ, 0x7610, R28 ;  /* 0x00007610ff1c7816 */ /* 0x000fe2000000001c */
[----:B------:R0:W2:Y:S01]  /*afa0*/  @P2 LDG.E.U8 R29, desc[UR8][R154.64] ;  /* 0x000000089a1d2981 */ /* 0x0000a2000c1e1100 */
[----:B---3--:R-:W-:Y:S01]  /*afb0*/  IADD3 R92, P5, PT, R12, R148, RZ ;  /* 0x000000940c5c7210 */ /* 0x008fe20007fbe0ff */
[----:B------:R-:W-:-:S04]  /*afc0*/  IMAD.X R99, R9, 0x1, R151, P4 ;  /* 0x0000000109637824 */ /* 0x000fc800020e0697 */
[C---:B------:R-:W-:Y:S01]  /*afd0*/  IMAD.X R93, R9.reuse, 0x1, R149, P5 ;  /* 0x00000001095d7824 */ /* 0x040fe200028e0695 */
[----:B0-----:R-:W-:Y:S01]  /*afe0*/  IADD3 R154, P3, PT, R12, R146, RZ ;  /* 0x000000920c9a7210 */ /* 0x001fe20007f7e0ff */
[----:B------:R-:W-:Y:S01]  /*aff0*/  STL.64 [R1+0xbc8], R98 ;  /* 0x000bc86201007387 */ /* 0x000fe20000100a00 */
[----:B------:R-:W-:Y:S02]  /*b000*/  PRMT R26, RZ, 0x7610, R26 ;  /* 0x00007610ff1a7816 */ /* 0x000fe4000000001a */
[----:B------:R-:W-:Y:S01]  /*b010*/  SHF.R.S32.HI R10, RZ, 0x1f, R13 ;  /* 0x0000001fff0a7819 */ /* 0x000fe2000001140d */
[----:B------:R0:W-:Y:S01]  /*b020*/  STL.64 [R1+0xbc0], R92 ;  /* 0x000bc05c01007387 */ /* 0x0001e20000100a00 */
[----:B------:R-:W-:-:S03]  /*b030*/  IMAD.X R155, R9, 0x1, R147, P3 ;  /* 0x00000001099b7824 */ /* 0x000fc600018e0693 */
[----:B------:R0:W3:Y:S04]  /*b040*/  @P2 LDG.E.U8 R27, desc[UR8][R92.64] ;  /* 0x000000085c1b2981 */ /* 0x0000e8000c1e1100 */
[----:B------:R1:W2:Y:S01]  /*b050*/  @P2 LDG.E.U8 R28, desc[UR8][R98.64] ;  /* 0x00000008621c2981 */ /* 0x0002a2000c1e1100 */
[----:B------:R-:W-:-:S03]  /*b060*/  PRMT R25, RZ, 0x7610, R25 ;  /* 0x00007610ff197816 */ /* 0x000fc60000000019 */
[----:B------:R4:W2:Y:S01]  /*b070*/  @P2 LDG.E.U8 R26, desc[UR8][R154.64] ;  /* 0x000000089a1a2981 */ /* 0x0008a2000c1e1100 */
[----:B0-----:R-:W-:Y:S02]  /*b080*/  IADD3 R92, P3, PT, R13, R150, RZ ;  /* 0x000000960d5c7210 */ /* 0x001fe40007f7e0ff */
[----:B-1----:R-:W-:Y:S01]  /*b090*/  IADD3 R98, P4, PT, R12, R152, RZ ;  /* 0x000000980c627210 */ /* 0x002fe20007f9e0ff */
[----:B------:R4:W-:Y:S02]  /*b0a0*/  STL.64 [R1+0xbb8], R154 ;  /* 0x000bb89a01007387 */ /* 0x0009e40000100a00 */
[----:B------:R-:W-:Y:S01]  /*b0b0*/  IMAD.X R93, R10, 0x1, R151, P3 ;  /* 0x000000010a5d7824 */ /* 0x000fe200018e0697 */
[----:B------:R-:W-:Y:S01]  /*b0c0*/  PRMT R24, RZ, 0x7610, R24 ;  /* 0x00007610ff187816 */ /* 0x000fe20000000018 */
[----:B------:R-:W-:Y:S01]  /*b0d0*/  IMAD R11, R11, 0x38, RZ ;  /* 0x000000380b0b7824 */ /* 0x000fe200078e02ff */
[----:B------:R-:W-:Y:S01]  /*b0e0*/  PRMT R23, RZ, 0x7610, R23 ;  /* 0x00007610ff177816 */ /* 0x000fe20000000017 */
[----:B------:R-:W-:Y:S01]  /*b0f0*/  IMAD.X R99, R9, 0x1, R153, P4 ;  /* 0x0000000109637824 */ /* 0x000fe200020e0699 */
[----:B------:R-:W0:Y:S02]  /*b100*/  LDC R12, c[0x0][0x3c4] ;  /* 0x0000f100ff0c7b82 */ /* 0x000e240000000800 */
[----:B------:R-:W2:Y:S01]  /*b110*/  @P2 LDG.E.U8 R24, desc[UR8][R92.64] ;  /* 0x000000085c182981 */ /* 0x000ea2000c1e1100 */
[----:B----4-:R-:W-:-:S03]  /*b120*/  IADD3 R154, P3, PT, R13, R148, RZ ;  /* 0x000000940d9a7210 */ /* 0x010fc60007f7e0ff */
[----:B------:R1:W-:Y:S01]  /*b130*/  STL.64 [R1+0xbb0], R98 ;  /* 0x000bb06201007387 */ /* 0x0003e20000100a00 */
[----:B------:R-:W-:-:S03]  /*b140*/  SHF.R.S32.HI R9, RZ, 0x1f, R11 ;  /* 0x0000001fff097819 */ /* 0x000fc6000001140b */
[----:B------:R1:W4:Y:S01]  /*b150*/  @P2 LDG.E.U8 R25, desc[UR8][R98.64] ;  /* 0x0000000862192981 */ /* 0x000322000c1e1100 */
[----:B------:R-:W-:-:S03]  /*b160*/  IMAD.X R155, R10, 0x1, R149, P3 ;  /* 0x000000010a9b7824 */ /* 0x000fc600018e0695 */
[----:B------:R1:W-:Y:S01]  /*b170*/  STL.64 [R1+0xba8], R92 ;  /* 0x000ba85c01007387 */ /* 0x0003e20000100a00 */
[----:B------:R-:W-:Y:S02]  /*b180*/  PRMT R22, RZ, 0x7610, R22 ;  /* 0x00007610ff167816 */ /* 0x000fe40000000016 */
[----:B-1----:R-:W-:Y:S01]  /*b190*/  IADD3 R98, P3, PT, R13, R146, RZ ;  /* 0x000000920d627210 */ /* 0x002fe20007f7e0ff */
[----:B------:R1:W-:Y:S01]  /*b1a0*/  STL.64 [R1+0xba0], R154 ;  /* 0x000ba09a01007387 */ /* 0x0003e20000100a00 */
[----:B------:R-:W-:-:S03]  /*b1b0*/  PRMT R20, RZ, 0x7610, R20 ;  /* 0x00007610ff147816 */ /* 0x000fc60000000014 */
[----:B------:R1:W2:Y:S01]  /*b1c0*/  @P2 LDG.E.U8 R23, desc[UR8][R154.64] ;  /* 0x000000089a172981 */ /* 0x0002a2000c1e1100 */
[----:B------:R-:W-:Y:S01]  /*b1d0*/  IADD3 R92, P4, PT, R11, R150, RZ ;  /* 0x000000960b5c7210 */ /* 0x000fe20007f9e0ff */
[----:B------:R-:W-:-:S04]  /*b1e0*/  IMAD.X R99, R10, 0x1, R147, P3 ;  /* 0x000000010a637824 */ /* 0x000fc800018e0693 */
[----:B------:R-:W-:Y:S01]  /*b1f0*/  IMAD.X R93, R9, 0x1, R151, P4 ;  /* 0x00000001095d7824 */ /* 0x000fe200020e0697 */
[----:B-1----:R-:W-:Y:S01]  /*b200*/  IADD3 R154, P3, PT, R11, R148, RZ ;  /* 0x000000940b9a7210 */ /* 0x002fe20007f7e0ff */
[----:B------:R1:W-:Y:S04]  /*b210*/  STL.64 [R1+0xb98], R98 ;  /* 0x000b986201007387 */ /* 0x0003e80000100a00 */
[----:B------:R1:W2:Y:S01]  /*b220*/  @P2 LDG.E.U8 R22, desc[UR8][R98.64] ;  /* 0x0000000862162981 */ /* 0x0002a2000c1e1100 */
[----:B------:R-:W-:-:S03]  /*b230*/  IMAD.X R155, R9, 0x1, R149, P3 ;  /* 0x00000001099b7824 */ /* 0x000fc600018e0695 */
[----:B------:R0:W-:Y:S04]  /*b240*/  STL.64 [R1+0xb08], R92 ;  /* 0x000b085c01007387 */ /* 0x0001e80000100a00 */
[----:B------:R0:W2:Y:S01]  /*b250*/  @P2 LDG.E.U8 R20, desc[UR8][R92.64] ;  /* 0x000000085c142981 */ /* 0x0000a2000c1e1100 */
[C---:B-1----:R-:W-:Y:S02]  /*b260*/  IADD3 R98, P3, PT, R11.reuse, R146, RZ ;  /* 0x000000920b627210 */ /* 0x042fe40007f7e0ff */
[----:B------:R-:W-:Y:S02]  /*b270*/  PRMT R17, RZ, 0x7610, R17 ;  /* 0x00007610ff117816 */ /* 0x000fe40000000011 */
[-C--:B0-----:R-:W-:Y:S01]  /*b280*/  IADD3 R92, P4, PT, R11, R152.reuse, RZ ;  /* 0x000000980b5c7210 */ /* 0x081fe20007f9e0ff */
[C---:B------:R-:W-:Y:S01]  /*b290*/  IMAD.X R99, R9.reuse, 0x1, R147, P3 ;  /* 0x0000000109637824 */ /* 0x040fe200018e0693 */
[----:B------:R-:W-:Y:S03]  /*b2a0*/  STL.64 [R1+0xb00], R154 ;  /* 0x000b009a01007387 */ /* 0x000fe60000100a00 */
[----:B------:R-:W-:Y:S01]  /*b2b0*/  IMAD.X R93, R9, 0x1, R153, P4 ;  /* 0x00000001095d7824 */ /* 0x000fe200020e0699 */
[----:B------:R-:W-:Y:S04]  /*b2c0*/  STL.64 [R1+0xaf8], R98 ;  /* 0x000af86201007387 */ /* 0x000fe80000100a00 */
[----:B------:R0:W-:Y:S04]  /*b2d0*/  STL.64 [R1+0xaf0], R92 ;  /* 0x000af05c01007387 */ /* 0x0001e80000100a00 */
[----:B------:R0:W2:Y:S01]  /*b2e0*/  @P2 LDG.E.U8 R17, desc[UR8][R92.64] ;  /* 0x000000085c112981 */ /* 0x0000a2000c1e1100 */
[----:B------:R-:W-:Y:S01]  /*b2f0*/  PRMT R19, RZ, 0x7610, R19 ;  /* 0x00007610ff137816 */ /* 0x000fe20000000013 */
[----:B------:R-:W-:Y:S01]  /*b300*/  IMAD R11, R12, 0x39, RZ ;  /* 0x000000390c0b7824 */ /* 0x000fe200078e02ff */
[----:B------:R-:W-:Y:S01]  /*b310*/  PRMT R18, RZ, 0x7610, R18 ;  /* 0x00007610ff127816 */ /* 0x000fe20000000012 */
[----:B------:R-:W1:Y:S01]  /*b320*/  LDC R12, c[0x0][0x3c4] ;  /* 0x0000f100ff0c7b82 */ /* 0x000e620000000800 */
[----:B------:R-:W-:-:S02]  /*b330*/  IADD3 R158, P3, PT, R13, R152, RZ ;  /* 0x000000980d9e7210 */ /* 0x000fc40007f7e0ff */
[----:B------:R0:W2:Y:S05]  /*b340*/  @P2 LDG.E.U8 R19, desc[UR8][R154.64] ;  /* 0x000000089a132981 */ /* 0x0000aa000c1e1100 */
[----:B0-----:R-:W0:Y:S01]  /*b350*/  LDC R93, c[0x0][0x3c4] ;  /* 0x0000f100ff5d7b82 */ /* 0x001e220000000800 */
[----:B------:R1:W2:Y:S01]  /*b360*/  @P2 LDG.E.U8 R18, desc[UR8][R98.64] ;  /* 0x0000000862122981 */ /* 0x0002a2000c1e1100 */
[----:B------:R-:W-:Y:S01]  /*b370*/  SHF.R.S32.HI R9, RZ, 0x1f, R11 ;  /* 0x0000001fff097819 */ /* 0x000fe2000001140b */
[----:B------:R-:W-:Y:S01]  /*b380*/  IMAD.X R159, R10, 0x1, R153, P3 ;  /* 0x000000010a9f7824 */ /* 0x000fe200018e0699 */
[----:B------:R-:W-:Y:S02]  /*b390*/  IADD3 R154, P4, PT, R11, R150, RZ ;  /* 0x000000960b9a7210 */ /* 0x000fe40007f9e0ff */
[----:B------:R-:W-:-:S02]  /*b3a0*/  PRMT R16, RZ, 0x7610, R16 ;  /* 0x00007610ff107816 */ /* 0x000fc40000000010 */
[----:B-1----:R-:W-:Y:S01]  /*b3b0*/  IADD3 R98, P3, PT, R11, R148, RZ ;  /* 0x000000940b627210 */ /* 0x002fe20007f7e0ff */
[----:B------:R-:W-:Y:S01]  /*b3c0*/  IMAD.X R155, R9, 0x1, R151, P4 ;  /* 0x00000001099b7824 */ /* 0x000fe200020e0697 */
[----:B------:R-:W-:-:S03]  /*b3d0*/  PRMT R15, RZ, 0x7610, R15 ;  /* 0x00007610ff0f7816 */ /* 0x000fc6000000000f */
[----:B------:R-:W-:Y:S01]  /*b3e0*/  IMAD.X R99, R9, 0x1, R149, P3 ;  /* 0x0000000109637824 */ /* 0x000fe200018e0695 */
[----:B------:R-:W-:Y:S01]  /*b3f0*/  STL.64 [R1+0xb90], R158 ;  /* 0x000b909e01007387 */ /* 0x000fe20000100a00 */
[----:B------:R-:W-:-:S03]  /*b400*/  PRMT R21, RZ, 0x7610, R21 ;  /* 0x00007610ff157816 */ /* 0x000fc60000000015 */
[----:B------:R1:W-:Y:S04]  /*b410*/  STL.64 [R1+0xae8], R154 ;  /* 0x000ae89a01007387 */ /* 0x0003e80000100a00 */
[----:B------:R1:W2:Y:S01]  /*b420*/  @P2 LDG.E.U8 R16, desc[UR8][R154.64] ;  /* 0x000000089a102981 */ /* 0x0002a2000c1e1100 */
[----:B0-----:R-:W-:-:S03]  /*b430*/  IMAD R93, R93, 0x34, RZ ;  /* 0x000000345d5d7824 */ /* 0x001fc600078e02ff */
[----:B------:R0:W-:Y:S04]  /*b440*/  STL.64 [R1+0xae0], R98 ;  /* 0x000ae06201007387 */ /* 0x0001e80000100a00 */
[----:B------:R0:W2:Y:S01]  /*b450*/  @P2 LDG.E.U8 R15, desc[UR8][R98.64] ;  /* 0x00000008620f2981 */ /* 0x0000a2000c1e1100 */
[----:B-1----:R-:W-:-:S03]  /*b460*/  IADD3 R154, P3, PT, R11, R146, RZ ;  /* 0x000000920b9a7210 */ /* 0x002fc60007f7e0ff */
[----:B------:R1:W2:Y:S01]  /*b470*/  @P2 LDG.E.U8 R21, desc[UR8][R158.64] ;  /* 0x000000089e152981 */ /* 0x0002a2000c1e1100 */
[----:B------:R-:W-:Y:S02]  /*b480*/  PRMT R14, RZ, 0x7610, R14 ;  /* 0x00007610ff0e7816 */ /* 0x000fe4000000000e */
[----:B0-----:R-:W-:Y:S01]  /*b490*/  IADD3 R98, P4, PT, R11, R152, RZ ;  /* 0x000000980b627210 */ /* 0x001fe20007f9e0ff */
[C---:B------:R-:W-:Y:S01]  /*b4a0*/  IMAD.X R155, R9.reuse, 0x1, R147, P3 ;  /* 0x00000001099b7824 */ /* 0x040fe200018e0693 */
[----:B------:R-:W-:Y:S02]  /*b4b0*/  PRMT R13, RZ, 0x7610, R13 ;  /* 0x00007610ff0d7816 */ /* 0x000fe4000000000d */
[----:B------:R-:W-:Y:S01]  /*b4c0*/  SHF.R.S32.HI R92, RZ, 0x1f, R93 ;  /* 0x0000001fff5c7819 */ /* 0x000fe2000001145d */
[----:B------:R-:W-:Y:S01]  /*b4d0*/  IMAD.X R99, R9, 0x1, R153, P4 ;  /* 0x0000000109637824 */ /* 0x000fe200020e0699 */
[----:B-1----:R-:W-:Y:S01]  /*b4e0*/  IADD3 R158, P3, PT, R93, R150, RZ ;  /* 0x000000965d9e7210 */ /* 0x002fe20007f7e0ff */
[----:B------:R-:W-:Y:S01]  /*b4f0*/  IMAD R9, R12, 0x3a, RZ ;  /* 0x0000003a0c097824 */ /* 0x000fe200078e02ff */
[----:B------:R0:W-:Y:S01]  /*b500*/  STL.64 [R1+0xad8], R154 ;  /* 0x000ad89a01007387 */ /* 0x0001e20000100a00 */
[----:B------:R-:W-:-:S02]  /*b510*/  PRMT R79, RZ, 0x7610, R79 ;  /* 0x00007610ff4f7816 */ /* 0x000fc4000000004f */
[----:B------:R-:W-:Y:S01]  /*b520*/  IMAD.X R159, R92, 0x1, R151, P3 ;  /* 0x000000015c9f7824 */ /* 0x000fe200018e0697 */
[----:B------:R0:W2:Y:S01]  /*b530*/  @P2 LDG.E.U8 R14, desc[UR8][R154.64] ;  /* 0x000000089a0e2981 */ /* 0x0000a2000c1e1100 */
[----:B------:R-:W-:-:S03]  /*b540*/  SHF.R.S32.HI R72, RZ, 0x1f, R9 ;  /* 0x0000001fff487819 */ /* 0x000fc60000011409 */
[----:B------:R1:W-:Y:S04]  /*b550*/  STL.64 [R1+0xad0], R98 ;  /* 0x000ad06201007387 */ /* 0x0003e80000100a00 */
[----:B------:R1:W2:Y:S01]  /*b560*/  @P2 LDG.E.U8 R13, desc[UR8][R98.64] ;  /* 0x00000008620d2981 */ /* 0x0002a2000c1e1100 */
[----:B0-----:R-:W-:Y:S02]  /*b570*/  IADD3 R154, P4, PT, R9, R150, RZ ;  /* 0x00000096099a7210 */ /* 0x001fe40007f9e0ff */
[----:B------:R-:W-:Y:S01]  /*b580*/  PRMT R12, RZ, 0x7610, R12 ;  /* 0x00007610ff0c7816 */ /* 0x000fe2000000000c */
        /* <DEDUP_REMOVED lines=8> */
[----:B------:R1:W-:Y:S04]  /*b610*/  STL.64 [R1+0xac8], R154 ;  /* 0x000ac89a01007387 */ /* 0x0003e80000100a00 */
[----:B------:R0:W-:Y:S01]  /*b620*/  STL.64 [R1+0xac0], R98 ;  /* 0x000ac06201007387 */ /* 0x0001e20000100a00 */
[----:B------:R-:W-:-:S03]  /*b630*/  IMAD.X R159, R72, 0x1, R147, P3 ;  /* 0x00000001489f7824 */ /* 0x000fc600018e0693 */
[----:B------:R0:W2:Y:S01]  /*b640*/  @P2 LDG.E.U8 R11, desc[UR8][R98.64] ;  /* 0x00000008620b2981 */ /* 0x0000a2000c1e1100 */
[----:B-1----:R-:W-:Y:S02]  /*b650*/  IADD3 R154, P4, PT, R9, R152, RZ ;  /* 0x00000098099a7210 */ /* 0x002fe40007f9e0ff */
[----:B------:R-:W-:Y:S02]  /*b660*/  PRMT R9, RZ, 0x7610, R9 ;  /* 0x00007610ff097816 */ /* 0x000fe40000000009 */
[----:B0-----:R-:W-:Y:S01]  /*b670*/  IADD3 R98, P3, PT, R93, R148, RZ ;  /* 0x000000945d627210 */ /* 0x001fe20007f7e0ff */
[----:B------:R-:W-:Y:S01]  /*b680*/  IMAD.X R155, R72, 0x1, R153, P4 ;  /* 0x00000001489b7824 */ /* 0x000fe200020e0699 */
[----:B------:R-:W-:-:S03]  /*b690*/  PRMT R78, RZ, 0x7610, R78 ;  /* 0x00007610ff4e7816 */ /* 0x000fc6000000004e */
[----:B------:R-:W-:Y:S01]  /*b6a0*/  IMAD.X R99, R92, 0x1, R149, P3 ;  /* 0x000000015c637824 */ /* 0x000fe200018e0695 */
[----:B------:R-:W-:Y:S01]  /*b6b0*/  STL.64 [R1+0xab8], R158 ;  /* 0x000ab89e01007387 */ /* 0x000fe20000100a00 */
[----:B------:R-:W-:Y:S01]  /*b6c0*/  PRMT R10, RZ, 0x7610, R10 ;  /* 0x00007610ff0a7816 */ /* 0x000fe2000000000a */
[----:B------:R-:W-:Y:S02]  /*b6d0*/  IMAD R76, R76, 0x3b, RZ ;  /* 0x0000003b4c4c7824 */ /* 0x000fe400078e02ff */
[----:B------:R0:W-:Y:S04]  /*b6e0*/  STL.64 [R1+0xab0], R154 ;  /* 0x000ab09a01007387 */ /* 0x0001e80000100a00 */
[----:B------:R0:W2:Y:S04]  /*b6f0*/  @P2 LDG.E.U8 R9, desc[UR8][R154.64] ;  /* 0x000000089a092981 */ /* 0x0000a8000c1e1100 */
[----:B------:R1:W-:Y:S04]  /*b700*/  STL.64 [R1+0xb80], R98 ;  /* 0x000b806201007387 */ /* 0x0003e80000100a00 */
[----:B------:R1:W2:Y:S01]  /*b710*/  @P2 LDG.E.U8 R78, desc[UR8][R98.64] ;  /* 0x00000008624e2981 */ /* 0x0002a2000c1e1100 */
[----:B0-----:R-:W-:-:S03]  /*b720*/  IADD3 R154, P3, PT, R93, R146, RZ ;  /* 0x000000925d9a7210 */ /* 0x001fc60007f7e0ff */
[----:B------:R0:W2:Y:S01]  /*b730*/  @P2 LDG.E.U8 R10, desc[UR8][R158.64] ;  /* 0x000000089e0a2981 */ /* 0x0000a2000c1e1100 */
[----:B------:R-:W-:Y:S01]  /*b740*/  PRMT R77, RZ, 0x7610, R77 ;  /* 0x00007610ff4d7816 */ /* 0x000fe2000000004d */
[----:B-1----:R-:W1:Y:S01]  /*b750*/  LDC R98, c[0x0][0x3c4] ;  /* 0x0000f100ff627b82 */ /* 0x002e620000000800 */
[----:B------:R-:W-:Y:S01]  /*b760*/  IMAD.X R155, R92, 0x1, R147, P3 ;  /* 0x000000015c9b7824 */ /* 0x000fe200018e0693 */
[----:B------:R-:W-:Y:S02]  /*b770*/  SHF.R.S32.HI R72, RZ, 0x1f, R76 ;  /* 0x0000001fff487819 */ /* 0x000fe4000001144c */
[C---:B------:R-:W-:Y:S02]  /*b780*/  IADD3 R160, P3, PT, R76.reuse, R150, RZ ;  /* 0x000000964ca07210 */ /* 0x040fe40007f7e0ff */
[----:B0-----:R-:W-:Y:S01]  /*b790*/  IADD3 R158, P4, PT, R76, R148, RZ ;  /* 0x000000944c9e7210 */ /* 0x001fe20007f9e0ff */
[----:B------:R0:W-:Y:S01]  /*b7a0*/  STL.64 [R1+0xb78], R154 ;  /* 0x000b789a01007387 */ /* 0x0001e20000100a00 */
[----:B------:R-:W-:Y:S01]  /*b7b0*/  PRMT R74, RZ, 0x7610, R74 ;  /* 0x00007610ff4a7816 */ /* 0x000fe2000000004a */
[C---:B------:R-:W-:Y:S01]  /*b7c0*/  IMAD.X R161, R72.reuse, 0x1, R151, P3 ;  /* 0x0000000148a17824 */ /* 0x040fe200018e0697 */
[----:B------:R-:W-:Y:S01]  /*b7d0*/  PRMT R73, RZ, 0x7610, R73 ;  /* 0x00007610ff497816 */ /* 0x000fe20000000049 */
[----:B------:R0:W2:Y:S01]  /*b7e0*/  @P2 LDG.E.U8 R77, desc[UR8][R154.64] ;  /* 0x000000089a4d2981 */ /* 0x0000a2000c1e1100 */
[----:B------:R-:W-:Y:S01]  /*b7f0*/  IMAD.X R159, R72, 0x1, R149, P4 ;  /* 0x00000001489f7824 */ /* 0x000fe200020e0695 */
[----:B------:R-:W-:Y:S01]  /*b800*/  PRMT R75, RZ, 0x7610, R75 ;  /* 0x00007610ff4b7816 */ /* 0x000fe2000000004b */
[----:B------:R-:W-:Y:S01]  /*b810*/  IMAD R94, R94, 0x3c, RZ ;  /* 0x0000003c5e5e7824 */ /* 0x000fe200078e02ff */
[----:B------:R-:W-:Y:S01]  /*b820*/  STL.64 [R1+0xaa8], R160 ;  /* 0x000aa8a001007387 */ /* 0x000fe20000100a00 */
[----:B------:R-:W3:Y:S01]  /*b830*/  LDC R99, c[0x0][0x3c4] ;  /* 0x0000f100ff637b82 */ /* 0x000ee20000000800 */
[----:B0-----:R-:W-:-:S02]  /*b840*/  IADD3 R154, P3, PT, R76, R146, RZ ;  /* 0x000000924c9a7210 */ /* 0x001fc40007f7e0ff */
[----:B------:R0:W-:Y:S04]  /*b850*/  STL.64 [R1+0xaa0], R158 ;  /* 0x000aa09e01007387 */ /* 0x0001e80000100a00 */
[----:B------:R0:W2:Y:S01]  /*b860*/  @P2 LDG.E.U8 R74, desc[UR8][R158.64] ;  /* 0x000000089e4a2981 */ /* 0x0000a2000c1e1100 */
[----:B------:R-:W-:Y:S02]  /*b870*/  IMAD.X R155, R72, 0x1, R147, P3 ;  /* 0x00000001489b7824 */ /* 0x000fe400018e0693 */
[----:B-1----:R-:W-:Y:S01]  /*b880*/  IMAD R98, R98, 0x35, RZ ;  /* 0x0000003562627824 */ /* 0x002fe200078e02ff */
[----:B------:R-:W2:Y:S01]  /*b890*/  @P2 LDG.E.U8 R75, desc[UR8][R160.64] ;  /* 0x00000008a04b2981 */ /* 0x000ea2000c1e1100 */
[----:B0-----:R-:W-:-:S03]  /*b8a0*/  IADD3 R158, P4, PT, R76, R152, RZ ;  /* 0x000000984c9e7210 */ /* 0x001fc60007f9e0ff */
[----:B------:R0:W-:Y:S04]  /*b8b0*/  STL.64 [R1+0xa98], R154 ;  /* 0x000a989a01007387 */ /* 0x0001e80000100a00 */
[----:B------:R0:W2:Y:S01]  /*b8c0*/  @P2 LDG.E.U8 R73, desc[UR8][R154.64] ;  /* 0x000000089a492981 */ /* 0x0000a2000c1e1100 */
[----:B------:R-:W-:Y:S01]  /*b8d0*/  IMAD.X R159, R72, 0x1, R153, P4 ;  /* 0x00000001489f7824 */ /* 0x000fe200020e0699 */
[----:B------:R-:W-:Y:S02]  /*b8e0*/  PRMT R72, RZ, 0x7610, R72 ;  /* 0x00007610ff487816 */ /* 0x000fe40000000048 */
[----:B------:R-:W-:Y:S02]  /*b8f0*/  PRMT R76, RZ, 0x7610, R76 ;  /* 0x00007610ff4c7816 */ /* 0x000fe4000000004c */
[----:B0-----:R-:W-:Y:S01]  /*b900*/  IADD3 R154, P3, PT, R93, R152, RZ ;  /* 0x000000985d9a7210 */ /* 0x001fe20007f7e0ff */
[----:B------:R0:W-:Y:S01]  /*b910*/  STL.64 [R1+0xa90], R158 ;  /* 0x000a909e01007387 */ /* 0x0001e20000100a00 */
[----:B------:R-:W-:-:S03]  /*b920*/  SHF.R.S32.HI R93, RZ, 0x1f, R98 ;  /* 0x0000001fff5d7819 */ /* 0x000fc60000011462 */
[----:B------:R-:W-:Y:S01]  /*b930*/  IMAD.X R155, R92, 0x1, R153, P3 ;  /* 0x000000015c9b7824 */ /* 0x000fe200018e0699 */
[----:B------:R0:W2:Y:S01]  /*b940*/  @P2 LDG.E.U8 R72, desc[UR8][R158.64] ;  /* 0x000000089e482981 */ /* 0x0000a2000c1e1100 */
[-C--:B------:R-:W-:Y:S02]  /*b950*/  IADD3 R160, P3, PT, R98, R150.reuse, RZ ;  /* 0x0000009662a07210 */ /* 0x080fe40007f7e0ff */
[----:B------:R-:W-:Y:S01]  /*b960*/  SHF.R.S32.HI R92, RZ, 0x1f, R94 ;  /* 0x0000001fff5c7819 */ /* 0x000fe2000001145e */
[----:B------:R1:W-:Y:S01]  /*b970*/  STL.64 [R1+0xb70], R154 ;  /* 0x000b709a01007387 */ /* 0x0003e20000100a00 */
[----:B------:R-:W-:Y:S01]  /*b980*/  PRMT R97, RZ, 0x7610, R97 ;  /* 0x00007610ff617816 */ /* 0x000fe20000000061 */
[----:B------:R-:W-:Y:S02]  /*b990*/  IMAD.X R161, R93, 0x1, R151, P3 ;  /* 0x000000015da17824 */ /* 0x000fe400018e0697 */
[----:B------:R1:W2:Y:S01]  /*b9a0*/  @P2 LDG.E.U8 R76, desc[UR8][R154.64] ;  /* 0x000000089a4c2981 */ /* 0x0002a2000c1e1100 */
[----:B0-----:R-:W-:-:S05]  /*b9b0*/  IADD3 R158, P4, PT, R94, R150, RZ ;  /* 0x000000965e9e7210 */ /* 0x001fca0007f9e0ff */
[----:B------:R-:W-:Y:S01]  /*b9c0*/  IMAD.X R159, R92, 0x1, R151, P4 ;  /* 0x000000015c9f7824 */ /* 0x000fe200020e0697 */
[----:B-1----:R-:W-:Y:S01]  /*b9d0*/  IADD3 R154, P3, PT, R94, R148, RZ ;  /* 0x000000945e9a7210 */ /* 0x002fe20007f7e0ff */
[----:B------:R-:W-:Y:S01]  /*b9e0*/  STL.64 [R1+0xb68], R160 ;  /* 0x000b68a001007387 */ /* 0x000fe20000100a00 */
[----:B------:R-:W-:Y:S02]  /*b9f0*/  PRMT R96, RZ, 0x7610, R96 ;  /* 0x00007610ff607816 */ /* 0x000fe40000000060 */
[----:B------:R-:W-:Y:S01]  /*ba00*/  PRMT R101, RZ, 0x7610, R101 ;  /* 0x00007610ff657816 */ /* 0x000fe20000000065 */
[----:B------:R-:W-:Y:S01]  /*ba10*/  IMAD.X R155, R92, 0x1, R149, P3 ;  /* 0x000000015c9b7824 */ /* 0x000fe200018e0695 */
[----:B------:R0:W-:Y:S04]  /*ba20*/  STL.64 [R1+0xa88], R158 ;  /* 0x000a889e01007387 */ /* 0x0001e80000100a00 */
[----:B------:R0:W2:Y:S01]  /*ba30*/  @P2 LDG.E.U8 R97, desc[UR8][R158.64] ;  /* 0x000000089e612981 */ /* 0x0000a2000c1e1100 */
[----:B------:R-:W-:-:S03]  /*ba40*/  PRMT R95, RZ, 0x7610, R95 ;  /* 0x00007610ff5f7816 */ /* 0x000fc6000000005f */
[----:B------:R1:W-:Y:S04]  /*ba50*/  STL.64 [R1+0xa80], R154 ;  /* 0x000a809a01007387 */ /* 0x0003e80000100a00 */
[----:B------:R1:W2:Y:S01]  /*ba60*/  @P2 LDG.E.U8 R96, desc[UR8][R154.64] ;  /* 0x000000089a602981 */ /* 0x0002a2000c1e1100 */
[----:B0-----:R-:W-:-:S03]  /*ba70*/  IADD3 R158, P3, PT, R94, R146, RZ ;  /* 0x000000925e9e7210 */ /* 0x001fc60007f7e0ff */
[----:B------:R0:W2:Y:S02]  /*ba80*/  @P2 LDG.E.U8 R101, desc[UR8][R160.64] ;  /* 0x00000008a0652981 */ /* 0x0000a4000c1e1100 */
[----:B------:R-:W-:Y:S01]  /*ba90*/  IMAD.X R159, R92, 0x1, R147, P3 ;  /* 0x000000015c9f7824 */ /* 0x000fe200018e0693 */
[----:B-1----:R-:W-:Y:S02]  /*baa0*/  IADD3 R154, P4, PT, R94, R152, RZ ;  /* 0x000000985e9a7210 */ /* 0x002fe40007f9e0ff */
[----:B0-----:R-:W-:-:S03]  /*bab0*/  IADD3 R160, P3, PT, R98, R148, RZ ;  /* 0x0000009462a07210 */ /* 0x001fc60007f7e0ff */
[----:B------:R-:W-:Y:S01]  /*bac0*/  IMAD.X R155, R92, 0x1, R153, P4 ;  /* 0x000000015c9b7824 */ /* 0x000fe200020e0699 */
[----:B------:R-:W-:Y:S01]  /*bad0*/  PRMT R94, RZ, 0x7610, R94 ;  /* 0x00007610ff5e7816 */ /* 0x000fe2000000005e */
[----:B------:R0:W-:Y:S01]  /*bae0*/  STL.64 [R1+0xa78], R158 ;  /* 0x000a789e01007387 */ /* 0x0001e20000100a00 */
[----:B------:R-:W-:-:S03]  /*baf0*/  IMAD.X R161, R93, 0x1, R149, P3 ;  /* 0x000000015da17824 */ /* 0x000fc600018e0695 */
[----:B------:R0:W2:Y:S01]  /*bb00*/  @P2 LDG.E.U8 R95, desc[UR8][R158.64] ;  /* 0x000000089e5f2981 */ /* 0x0000a2000c1e1100 */
[----:B------:R-:W-:-:S03]  /*bb10*/  PRMT R100, RZ, 0x7610, R100 ;  /* 0x00007610ff647816 */ /* 0x000fc60000000064 */
[----:B------:R3:W-:Y:S04]  /*bb20*/  STL.64 [R1+0xa70], R154 ;  /* 0x000a709a01007387 */ /* 0x0007e80000100a00 */
[----:B------:R3:W2:Y:S01]  /*bb30*/  @P2 LDG.E.U8 R94, desc[UR8][R154.64] ;  /* 0x000000089a5e2981 */ /* 0x0006a2000c1e1100 */
[----:B0-----:R-:W-:-:S03]  /*bb40*/  IADD3 R158, P3, PT, R98, R146, RZ ;  /* 0x00000092629e7210 */ /* 0x001fc60007f7e0ff */
[----:B------:R0:W2:Y:S02]  /*bb50*/  @P2 LDG.E.U8 R100, desc[UR8][R160.64] ;  /* 0x00000008a0642981 */ /* 0x0000a4000c1e1100 */
[----:B------:R-:W-:Y:S01]  /*bb60*/  IMAD.X R159, R93, 0x1, R147, P3 ;  /* 0x000000015d9f7824 */ /* 0x000fe200018e0693 */
[----:B------:R-:W-:Y:S01]  /*bb70*/  IADD3 R162, P3, PT, R98, R152, RZ ;  /* 0x0000009862a27210 */ /* 0x000fe20007f7e0ff */
[----:B---3--:R-:W-:Y:S01]  /*bb80*/  IMAD R155, R99, 0x3d, RZ ;  /* 0x0000003d639b7824 */ /* 0x008fe200078e02ff */
[----:B------:R-:W-:Y:S01]  /*bb90*/  PRMT R99, RZ, 0x7610, R99 ;  /* 0x00007610ff637816 */ /* 0x000fe20000000063 */
[----:B------:R0:W-:Y:S02]  /*bba0*/  STL.64 [R1+0xb60], R160 ;  /* 0x000b60a001007387 */ /* 0x0001e40000100a00 */
[----:B------:R-:W-:Y:S01]  /*bbb0*/  IMAD.X R163, R93, 0x1, R153, P3 ;  /* 0x000000015da37824 */ /* 0x000fe200018e0699 */
[----:B------:R-:W-:Y:S01]  /*bbc0*/  PRMT R92, RZ, 0x7610, R92 ;  /* 0x00007610ff5c7816 */ /* 0x000fe2000000005c */
[----:B------:R-:W1:Y:S01]  /*bbd0*/  LDC R154, c[0x0][0x3c4] ;  /* 0x0000f100ff9a7b82 */ /* 0x000e620000000800 */
[----:B------:R-:W-:Y:S01]  /*bbe0*/  SHF.R.S32.HI R115, RZ, 0x1f, R155 ;  /* 0x0000001fff737819 */ /* 0x000fe2000001149b */
[----:B------:R3:W-:Y:S04]  /*bbf0*/  STL.64 [R1+0xb58], R158 ;  /* 0x000b589e01007387 */ /* 0x0007e80000100a00 */
[----:B------:R3:W2:Y:S01]  /*bc00*/  @P2 LDG.E.U8 R99, desc[UR8][R158.64] ;  /* 0x000000089e632981 */ /* 0x0006a2000c1e1100 */
[----:B0-----:R-:W-:-:S02]  /*bc10*/  IADD3 R160, P4, PT, R155, R150, RZ ;  /* 0x000000969ba07210 */ /* 0x001fc40007f9e0ff */
[----:B---3--:R-:W-:-:S03]  /*bc20*/  IADD3 R158, P3, PT, R155, R148, RZ ;  /* 0x000000949b9e7210 */ /* 0x008fc60007f7e0ff */
[C---:B------:R-:W-:Y:S01]  /*bc30*/  IMAD.X R161, R115.reuse, 0x1, R151, P4 ;  /* 0x0000000173a17824 */ /* 0x040fe200020e0697 */
[----:B------:R-:W-:Y:S01]  /*bc40*/  STL.64 [R1+0xb50], R162 ;  /* 0x000b50a201007387 */ /* 0x000fe20000100a00 */
[----:B------:R-:W-:-:S03]  /*bc50*/  IMAD.X R159, R115, 0x1, R149, P3 ;  /* 0x00000001739f7824 */ /* 0x000fc600018e0695 */
[----:B------:R-:W-:Y:S04]  /*bc60*/  STL.64 [R1+0xa68], R160 ;  /* 0x000a68a001007387 */ /* 0x000fe80000100a00 */
[----:B------:R0:W-:Y:S04]  /*bc70*/  STL.64 [R1+0xa60], R158 ;  /* 0x000a609e01007387 */ /* 0x0001e80000100a00 */
[----:B------:R-:W3:Y:S04]  /*bc80*/  @P2 LDG.E.U8 R92, desc[UR8][R158.64] ;  /* 0x000000089e5c2981 */ /* 0x000ee8000c1e1100 */
[----:B0-----:R-:W2:Y:S01]  /*bc90*/  LDL.LU.64 R158, [R1+0x12c8] ;  /* 0x0012c800019e7983 */ /* 0x001ea20000300a00 */
[----:B------:R-:W-:-:S02]  /*bca0*/  PRMT R98, RZ, 0x7610, R98 ;  /* 0x00007610ff627816 */ /* 0x000fc40000000062 */
[----:B------:R-:W-:-:S04]  /*bcb0*/  PRMT R93, RZ, 0x7610, R93 ;  /* 0x00007610ff5d7816 */ /* 0x000fc8000000005d */
[----:B------:R0:W3:Y:S04]  /*bcc0*/  @P2 LDG.E.U8 R98, desc[UR8][R162.64] ;  /* 0x00000008a2622981 */ /* 0x0000e8000c1e1100 */
[----:B------:R1:W3:Y:S01]  /*bcd0*/  @P2 LDG.E.U8 R93, desc[UR8][R160.64] ;  /* 0x00000008a05d2981 */ /* 0x0002e2000c1e1100 */
[C---:B0-----:R-:W-:Y:S02]  /*bce0*/  IADD3 R162, P3, PT, R155.reuse, R146, RZ ;  /* 0x000000929ba27210 */ /* 0x041fe40007f7e0ff */
[----:B-1----:R-:W-:-:S03]  /*bcf0*/  IADD3 R160, P4, PT, R155, R152, RZ ;  /* 0x000000989ba07210 */ /* 0x002fc60007f9e0ff */
[C---:B------:R-:W-:Y:S02]  /*bd00*/  IMAD.X R163, R115.reuse, 0x1, R147, P3 ;  /* 0x0000000173a37824 */ /* 0x040fe400018e0693 */
[----:B------:R-:W-:Y:S01]  /*bd10*/  IMAD.X R161, R115, 0x1, R153, P4 ;  /* 0x0000000173a17824 */ /* 0x000fe200020e0699 */
[----:B------:R-:W-:Y:S02]  /*bd20*/  PRMT R115, RZ, 0x7610, R115 ;  /* 0x00007610ff737816 */ /* 0x000fe40000000073 */
[----:B------:R-:W-:Y:S04]  /*bd30*/  STL.64 [R1+0xa58], R162 ;  /* 0x000a58a201007387 */ /* 0x000fe80000100a00 */
[----:B------:R0:W-:Y:S04]  /*bd40*/  STL.64 [R1+0xa50], R160 ;  /* 0x000a50a001007387 */ /* 0x0001e80000100a00 */
[----:B------:R0:W3:Y:S02]  /*bd50*/  @P2 LDG.E.U8 R115, desc[UR8][R160.64] ;  /* 0x00000008a0732981 */ /* 0x0000e4000c1e1100 */
[----:B0-----:R-:W-:-:S02]  /*bd60*/  IADD3 R160, P3, PT, R133, R152, RZ ;  /* 0x0000009885a07210 */ /* 0x001fc40007f7e0ff */
[----:B--2---:R-:W-:-:S03]  /*bd70*/  PRMT R159, RZ, 0x7610, R159 ;  /* 0x00007610ff9f7816 */ /* 0x004fc6000000009f */
[----:B------:R-:W-:Y:S01]  /*bd80*/  IMAD.X R161, R156, 0x1, R153, P3 ;  /* 0x000000019ca17824 */ /* 0x000fe200018e0699 */
[----:B------:R-:W-:Y:S01]  /*bd90*/  PRMT R116, RZ, 0x7610, R116 ;  /* 0x00007610ff747816 */ /* 0x000fe20000000074 */
[----:B------:R-:W-:Y:S01]  /*bda0*/  IMAD R155, R154, 0x1f, RZ ;  /* 0x0000001f9a9b7824 */ /* 0x000fe200078e02ff */
[----:B------:R-:W-:Y:S01]  /*bdb0*/  PRMT R158, RZ, 0x7610, R158 ;  /* 0x00007610ff9e7816 */ /* 0x000fe2000000009e */
[----:B------:R-:W0:Y:S01]  /*bdc0*/  LDC R133, c[0x0][0x3c4] ;  /* 0x0000f100ff857b82 */ /* 0x000e220000000800 */
[----:B------:R1:W-:Y:S04]  /*bdd0*/  STL.64 [R1+0xe30], R160 ;  /* 0x000e30a001007387 */ /* 0x0003e80000100a00 */
[----:B------:R-:W2:Y:S04]  /*bde0*/  @P2 LDG.E.U8 R159, desc[UR8][R160.64] ;  /* 0x00000008a09f2981 */ /* 0x000ea8000c1e1100 */
[----:B------:R4:W2:Y:S04]  /*bdf0*/  @P2 LDG.E.U8 R116, desc[UR8][R162.64] ;  /* 0x00000008a2742981 */ /* 0x0008a8000c1e1100 */
[----:B-1----:R-:W2:Y:S01]  /*be00*/  LDL.LU R160, [R1+0x12c0] ;  /* 0x0012c00001a07983 */ /* 0x002ea20000300800 */
[----:B------:R-:W-:-:S02]  /*be10*/  SHF.R.S32.HI R154, RZ, 0x1f, R155 ;  /* 0x0000001fff9a7819 */ /* 0x000fc4000001149b */
[C---:B----4-:R-:W-:Y:S02]  /*be20*/  IADD3 R162, P4, PT, R155.reuse, R150, RZ ;  /* 0x000000969ba27210 */ /* 0x050fe40007f9e0ff */
[----:B------:R-:W-:-:S03]  /*be30*/  IADD3 R156, P3, PT, R155, R148, RZ ;  /* 0x000000949b9c7210 */ /* 0x000fc60007f7e0ff */
[C---:B------:R-:W-:Y:S02]  /*be40*/  IMAD.X R163, R154.reuse, 0x1, R151, P4 ;  /* 0x000000019aa37824 */ /* 0x040fe400020e0697 */
[----:B------:R-:W-:-:S03]  /*be50*/  IMAD.X R157, R154, 0x1, R149, P3 ;  /* 0x000000019a9d7824 */ /* 0x000fc600018e0695 */
[----:B------:R-:W4:Y:S01]  /*be60*/  @P2 LDG.E.U8 R158, desc[UR8][R162.64] ;  /* 0x00000008a29e2981 */ /* 0x000f22000c1e1100 */
[----:B--2---:R-:W-:-:S06]  /*be70*/  PRMT R160, RZ, 0x7610, R160 ;  /* 0x00007610ffa07816 */ /* 0x004fcc00000000a0 */
[----:B------:R-:W2:Y:S04]  /*be80*/  @P2 LDG.E.U8 R160, desc[UR8][R156.64] ;  /* 0x000000089ca02981 */ /* 0x000ea8000c1e1100 */
[----:B------:R1:W-:Y:S01]  /*be90*/  STL.64 [R1+0xe28], R162 ;  /* 0x000e28a201007387 */ /* 0x0003e20000100a00 */
[----:B------:R-:W-:-:S03]  /*bea0*/  PRMT R132, RZ, 0x7610, R132 ;  /* 0x00007610ff847816 */ /* 0x000fc60000000084 */
[----:B-1----:R-:W3:Y:S04]  /*beb0*/  LDL.LU.64 R162, [R1+0x12b8] ;  /* 0x0012b80001a27983 */ /* 0x002ee80000300a00 */
[----:B----4-:R-:W-:Y:S04]  /*bec0*/  STL [R1+0xe0], R158 ;  /* 0x0000e09e01007387 */ /* 0x010fe80000100800 */
[----:B------:R-:W-:Y:S04]  /*bed0*/  STL [R1+0xa0], R159 ;  /* 0x0000a09f01007387 */ /* 0x000fe80000100800 */
[----:B------:R1:W-:Y:S04]  /*bee0*/  STL.64 [R1+0xe20], R156 ;  /* 0x000e209c01007387 */ /* 0x0003e80000100a00 */
[----:B-1----:R-:W4:Y:S01]  /*bef0*/  LDL.LU.64 R156, [R1+0x12b0] ;  /* 0x0012b000019c7983 */ /* 0x002f220000300a00 */
[----:B------:R-:W-:-:S02]  /*bf00*/  IADD3 R158, P3, PT, R155, R146, RZ ;  /* 0x000000929b9e7210 */ /* 0x000fc40007f7e0ff */
[----:B------:R-:W-:-:S03]  /*bf10*/  PRMT R144, RZ, 0x7610, R144 ;  /* 0x00007610ff907816 */ /* 0x000fc60000000090 */
[----:B------:R-:W-:-:S05]  /*bf20*/  IMAD.X R159, R154, 0x1, R147, P3 ;  /* 0x000000019a9f7824 */ /* 0x000fca00018e0693 */
[----:B------:R-:W3:Y:S04]  /*bf30*/  @P2 LDG.E.U8 R144, desc[UR8][R158.64] ;  /* 0x000000089e902981 */ /* 0x000ee8000c1e1100 */
[----:B--2---:R1:W-:Y:S02]  /*bf40*/  STL [R1+0xdc], R160 ;  /* 0x0000dca001007387 */ /* 0x0043e40000100800 */
[----:B-1----:R-:W-:Y:S02]  /*bf50*/  IADD3 R160, P4, PT, R155, R152, RZ ;  /* 0x000000989ba07210 */ /* 0x002fe40007f9e0ff */
[----:B------:R1:W-:Y:S01]  /*bf60*/  STL.64 [R1+0xe18], R158 ;  /* 0x000e189e01007387 */ /* 0x0003e20000100a00 */
[----:B------:R-:W2:Y:S02]  /*bf70*/  LDC R155, c[0x0][0x3c4] ;  /* 0x0000f100ff9b7b82 */ /* 0x000ea40000000800 */
[----:B------:R-:W-:-:S05]  /*bf80*/  IMAD.X R161, R154, 0x1, R153, P4 ;  /* 0x000000019aa17824 */ /* 0x000fca00020e0699 */
[----:B------:R4:W2:Y:S01]  /*bf90*/  @P2 LDG.E.U8 R132, desc[UR8][R160.64] ;  /* 0x00000008a0842981 */ /* 0x0008a2000c1e1100 */
[----:B0-----:R-:W-:-:S03]  /*bfa0*/  IMAD R154, R133, 0x26, RZ ;  /* 0x00000026859a7824 */ /* 0x001fc600078e02ff */
[----:B-1----:R-:W3:Y:S04]  /*bfb0*/  LDL.LU.64 R158, [R1+0x12a8] ;  /* 0x0012a800019e7983 */ /* 0x002ee80000300a00 */
[----:B------:R4:W-:Y:S04]  /*bfc0*/  STL.64 [R1+0xe10], R160 ;  /* 0x000e10a001007387 */ /* 0x0009e80000100a00 */
[----:B------:R-:W-:Y:S04]  /*bfd0*/  STS.U8 [R145+UR4+0x9000], R2 ;  /* 0x0090000291007988 */ /* 0x000fe80008000004 */
[----:B------:R0:W-:Y:S01]  /*bfe0*/  STS.U8 [R145+UR4+0xb000], R0 ;  /* 0x00b0000091007988 */ /* 0x0001e20008000004 */
[----:B----4-:R-:W-:-:S02]  /*bff0*/  IADD3 R160, P4, PT, R154, R148, RZ ;  /* 0x000000949aa07210 */ /* 0x010fc40007f9e0ff */
[----:B0-----:R-:W-:Y:S01]  /*c000*/  SHF.R.S32.HI R0, RZ, 0x1f, R154 ;  /* 0x0000001fff007819 */ /* 0x001fe2000001149a */
[----:B------:R0:W-:Y:S04]  /*c010*/  STS.U8 [R145+UR4+0xd000], R3 ;  /* 0x00d0000391007988 */ /* 0x0001e80008000004 */
[----:B------:R1:W-:Y:S01]  /*c020*/  STS.U8 [R145+UR4+0xf000], R4 ;  /* 0x00f0000491007988 */ /* 0x0003e20008000004 */
[----:B------:R-:W-:Y:S01]  /*c030*/  IMAD.X R161, R0, 0x1, R149, P4 ;  /* 0x0000000100a17824 */ /* 0x000fe200020e0695 */
[----:B0-----:R-:W-:Y:S02]  /*c040*/  PRMT R3, RZ, 0x7610, R3 ;  /* 0x00007610ff037816 */ /* 0x001fe40000000003 */
[----:B-1----:R-:W-:-:S04]  /*c050*/  PRMT R4, RZ, 0x7610, R4 ;  /* 0x00007610ff047816 */ /* 0x002fc80000000004 */
[----:B------:R-:W4:Y:S01]  /*c060*/  @P2 LDG.E.U8 R3, desc[UR8][R160.64] ;  /* 0x00000008a0032981 */ /* 0x000f22000c1e1100 */
[----:B------:R-:W-:-:S03]  /*c070*/  PRMT R2, RZ, 0x7610, R2 ;  /* 0x00007610ff027816 */ /* 0x000fc60000000002 */
[----:B--2---:R0:W-:Y:S02]  /*c080*/  STL [R1+0xe4], R132 ;  /* 0x0000e48401007387 */ /* 0x0041e40000100800 */
[----:B0-----:R-:W-:-:S05]  /*c090*/  IADD3 R132, P3, PT, R154, R150, RZ ;  /* 0x000000969a847210 */ /* 0x001fca0007f7e0ff */
[----:B------:R-:W-:-:S05]  /*c0a0*/  IMAD.X R133, R0, 0x1, R151, P3 ;  /* 0x0000000100857824 */ /* 0x000fca00018e0697 */
[----:B------:R-:W-:Y:S04]  /*c0b0*/  STL.64 [R1+0xd48], R132 ;  /* 0x000d488401007387 */ /* 0x000fe80000100a00 */
[----:B---3--:R0:W-:Y:S04]  /*c0c0*/  STL [R1+0xe8], R144 ;  /* 0x0000e89001007387 */ /* 0x0081e80000100800 */
[----:B------:R-:W2:Y:S01]  /*c0d0*/  @P2 LDG.E.U8 R4, desc[UR8][R132.64] ;  /* 0x0000000884042981 */ /* 0x000ea2000c1e1100 */
[----:B0-----:R-:W-:-:S03]  /*c0e0*/  IADD3 R144, P3, PT, R154, R146, RZ ;  /* 0x000000929a907210 */ /* 0x001fc60007f7e0ff */
[----:B------:R-:W3:Y:S02]  /*c0f0*/  LDL.LU.64 R132, [R1+0x12a0] ;  /* 0x0012a00001847983 */ /* 0x000ee40000300a00 */
[----:B------:R-:W-:-:S05]  /*c100*/  IMAD.X R145, R0, 0x1, R147, P3 ;  /* 0x0000000100917824 */ /* 0x000fca00018e0693 */
[----:B------:R-:W3:Y:S01]  /*c110*/  @P2 LDG.E.U8 R2, desc[UR8][R144.64] ;  /* 0x0000000890022981 */ /* 0x000ee2000c1e1100 */
[----:B------:R-:W-:-:S03]  /*c120*/  IADD3 R154, P3, PT, R154, R152, RZ ;  /* 0x000000989a9a7210 */ /* 0x000fc60007f7e0ff */
[----:B------:R-:W-:Y:S04]  /*c130*/  STL.64 [R1+0xd40], R160 ;  /* 0x000d40a001007387 */ /* 0x000fe80000100a00 */
[----:B----4-:R0:W-:Y:S02]  /*c140*/  STL [R1+0x94], R3 ;  /* 0x0000940301007387 */ /* 0x0101e40000100800 */
[----:B0-----:R-:W-:Y:S02]  /*c150*/  IMAD R3, R155, 0x27, RZ ;  /* 0x000000279b037824 */ /* 0x001fe400078e02ff */
[----:B------:R-:W-:Y:S01]  /*c160*/  IMAD.X R155, R0, 0x1, R153, P3 ;  /* 0x00000001009b7824 */ /* 0x000fe200018e0699 */
[----:B--2---:R0:W-:Y:S04]  /*c170*/  STL [R1+0x8c], R4 ;  /* 0x00008c0401007387 */ /* 0x0041e80000100800 */
[----:B------:R1:W-:Y:S01]  /*c180*/  STL.64 [R1+0xd38], R144 ;  /* 0x000d389001007387 */ /* 0x0003e20000100a00 */
[----:B---3--:R-:W-:Y:S01]  /*c190*/  PRMT R133, RZ, 0x7610, R133 ;  /* 0x00007610ff857816 */ /* 0x008fe20000000085 */
[----:B0-----:R-:W0:Y:S02]  /*c1a0*/  LDC R4, c[0x0][0x3c4] ;  /* 0x0000f100ff047b82 */ /* 0x001e240000000800 */
[----:B------:R2:W-:Y:S01]  /*c1b0*/  STL [R1+0x90], R2 ;  /* 0x0000900201007387 */ /* 0x0005e20000100800 */
[----:B-1----:R-:W-:-:S03]  /*c1c0*/  IADD3 R144, P4, PT, R3, R150, RZ ;  /* 0x0000009603907210 */ /* 0x002fc60007f9e0ff */
[----:B------:R1:W-:Y:S04]  /*c1d0*/  STL.64 [R1+0xd30], R154 ;  /* 0x000d309a01007387 */ /* 0x0003e80000100a00 */
[----:B------:R3:W4:Y:S01]  /*c1e0*/  @P2 LDG.E.U8 R133, desc[UR8][R154.64] ;  /* 0x000000089a852981 */ /* 0x000722000c1e1100 */
[----:B--2---:R-:W-:Y:S02]  /*c1f0*/  SHF.R.S32.HI R2, RZ, 0x1f, R3 ;  /* 0x0000001fff027819 */ /* 0x004fe40000011403 */
[----:B------:R-:W-:Y:S01]  /*c200*/  PRMT R132, RZ, 0x7610, R132 ;  /* 0x00007610ff847816 */ /* 0x000fe20000000084 */
[----:B-1----:R-:W3:Y:S02]  /*c210*/  LDL.LU R154, [R1+0x1298] ;  /* 0x00129800019a7983 */ /* 0x002ee40000300800 */
[----:B------:R-:W-:-:S05]  /*c220*/  IMAD.X R145, R2, 0x1, R151, P4 ;  /* 0x0000000102917824 */ /* 0x000fca00020e0697 */
[----:B------:R-:W2:Y:S01]  /*c230*/  @P2 LDG.E.U8 R132, desc[UR8][R144.64] ;  /* 0x0000000890842981 */ /* 0x000ea2000c1e1100 */
[----:B------:R-:W-:-:S05]  /*c240*/  IADD3 R160, P3, PT, R3, R148, RZ ;  /* 0x0000009403a07210 */ /* 0x000fca0007f7e0ff */
[----:B------:R-:W-:Y:S01]  /*c250*/  IMAD.X R161, R2, 0x1, R149, P3 ;  /* 0x0000000102a17824 */ /* 0x000fe200018e0695 */
[----:B------:R1:W-:Y:S04]  /*c260*/  STL.64 [R1+0xd28], R144 ;  /* 0x000d289001007387 */ /* 0x0003e80000100a00 */
[----:B-1----:R-:W4:Y:S01]  /*c270*/  LDL.LU.64 R144, [R1+0x1290] ;  /* 0x0012900001907983 */ /* 0x002f220000300a00 */
[----:B---3--:R-:W-:-:S06]  /*c280*/  PRMT R154, RZ, 0x7610, R154 ;  /* 0x00007610ff9a7816 */ /* 0x008fcc000000009a */
[----:B------:R-:W3:Y:S04]  /*c290*/  @P2 LDG.E.U8 R154, desc[UR8][R160.64] ;  /* 0x00000008a09a2981 */ /* 0x000ee8000c1e1100 */
[----:B--2---:R-:W-:Y:S04]  /*c2a0*/  STL [R1+0xd8], R132 ;  /* 0x0000d88401007387 */ /* 0x004fe80000100800 */
[----:B----4-:R-:W-:Y:S04]  /*c2b0*/  STL [R1+0x98], R133 ;  /* 0x0000988501007387 */ /* 0x010fe80000100800 */
[----:B------:R1:W-:Y:S04]  /*c2c0*/  STL.64 [R1+0xd20], R160 ;  /* 0x000d20a001007387 */ /* 0x0003e80000100a00 */
[----:B-1----:R-:W2:Y:S01]  /*c2d0*/  LDL.LU R160, [R1+0x1288] ;  /* 0x0012880001a07983 */ /* 0x002ea20000300800 */
[----:B------:R-:W-:-:S02]  /*c2e0*/  IADD3 R132, P3, PT, R3, R146, RZ ;  /* 0x0000009203847210 */ /* 0x000fc40007f7e0ff */
[----:B------:R-:W-:-:S03]  /*c2f0*/  PRMT R0, RZ, 0x7610, R0 ;  /* 0x00007610ff007816 */ /* 0x000fc60000000000 */
[C---:B------:R-:W-:Y:S01]  /*c300*/  IMAD.X R133, R2.reuse, 0x1, R147, P3 ;  /* 0x0000000102857824 */ /* 0x040fe200018e0693 */
[----:B---3--:R1:W-:Y:S02]  /*c310*/  STL [R1+0xd4], R154 ;  /* 0x0000d49a01007387 */ /* 0x0083e40000100800 */
[----:B-1----:R-:W-:Y:S02]  /*c320*/  IADD3 R154, P4, PT, R3, R152, RZ ;  /* 0x00000098039a7210 */ /* 0x002fe40007f9e0ff */
[----:B------:R1:W-:Y:S01]  /*c330*/  STL.64 [R1+0xd18], R132 ;  /* 0x000d188401007387 */ /* 0x0003e20000100a00 */
[----:B------:R-:W-:Y:S01]  /*c340*/  PRMT R145, RZ, 0x7610, R145 ;  /* 0x00007610ff917816 */ /* 0x000fe20000000091 */
[----:B------:R-:W3:Y:S01]  /*c350*/  LDC R3, c[0x0][0x3c4] ;  /* 0x0000f100ff037b82 */ /* 0x000ee20000000800 */
[----:B------:R-:W-:-:S05]  /*c360*/  IMAD.X R155, R2, 0x1, R153, P4 ;  /* 0x00000001029b7824 */ /* 0x000fca00020e0699 */
[----:B------:R4:W3:Y:S01]  /*c370*/  @P2 LDG.E.U8 R0, desc[UR8][R154.64] ;  /* 0x000000089a002981 */ /* 0x0008e2000c1e1100 */
[----:B--2---:R-:W-:-:S03]  /*c380*/  PRMT R160, RZ, 0x7610, R160 ;  /* 0x00007610ffa07816 */ /* 0x004fc600000000a0 */
[----:B------:R4:W-:Y:S04]  /*c390*/  STL.64 [R1+0xd10], R154 ;  /* 0x000d109a01007387 */ /* 0x0009e80000100a00 */
[----:B------:R-:W2:Y:S04]  /*c3a0*/  @P2 LDG.E.U8 R160, desc[UR8][R132.64] ;  /* 0x0000000884a02981 */ /* 0x000ea8000c1e1100 */
[----:B-1----:R-:W2:Y:S01]  /*c3b0*/  LDL.LU.64 R132, [R1+0x1280] ;  /* 0x0012800001847983 */ /* 0x002ea20000300a00 */
[----:B------:R-:W1:Y:S01]  /*c3c0*/  S2R R161, SR_TID.X ;  /* 0x0000000000a17919 */ /* 0x000e620000002100 */
[----:B0-----:R-:W-:-:S05]  /*c3d0*/  IMAD R2, R4, 0x2e, RZ ;  /* 0x0000002e04027824 */ /* 0x001fca00078e02ff */
[----:B----4-:R-:W-:Y:S02]  /*c3e0*/  IADD3 R154, P4, PT, R2, R148, RZ ;  /* 0x00000094029a7210 */ /* 0x010fe40007f9e0ff */
[----:B-1----:R-:W-:Y:S01]  /*c3f0*/  LOP3.LUT R4, R161, 0x7f, RZ, 0xc0, !PT ;  /* 0x0000007fa1047812 */ /* 0x002fe200078ec0ff */
[----:B---3--:R0:W-:Y:S02]  /*c400*/  STL [R1+0xcc], R0 ;  /* 0x0000cc0001007387 */ /* 0x0081e40000100800 */
[----:B0-----:R-:W-:Y:S02]  /*c410*/  SHF.R.S32.HI R0, RZ, 0x1f, R2 ;  /* 0x0000001fff007819 */ /* 0x001fe40000011402 */
[----:B--2---:R0:W-:Y:S03]  /*c420*/  STL [R1+0xd0], R160 ;  /* 0x0000d0a001007387 */ /* 0x0041e60000100800 */
[----:B------:R-:W-:Y:S01]  /*c430*/  IMAD.X R155, R0, 0x1, R149, P4 ;  /* 0x00000001009b7824 */ /* 0x000fe200020e0695 */
[----:B0-----:R-:W-:-:S02]  /*c440*/  IADD3 R160, P3, PT, R2, R150, RZ ;  /* 0x0000009602a07210 */ /* 0x001fc40007f7e0ff */
[----:B------:R-:W-:Y:S02]  /*c450*/  PRMT R132, RZ, 0x7610, R132 ;  /* 0x00007610ff847816 */ /* 0x000fe40000000084 */
[----:B------:R-:W-:Y:S01]  /*c460*/  PRMT R133, RZ, 0x7610, R133 ;  /* 0x00007610ff857816 */ /* 0x000fe20000000085 */
[----:B------:R-:W-:-:S03]  /*c470*/  IMAD.X R161, R0, 0x1, R151, P3 ;  /* 0x0000000100a17824 */ /* 0x000fc600018e0697 */
[----:B------:R0:W2:Y:S04]  /*c480*/  @P2 LDG.E.U8 R132, desc[UR8][R154.64] ;  /* 0x000000089a842981 */ /* 0x0000a8000c1e1100 */
[----:B------:R-:W3:Y:S04]  /*c490*/  @P2 LDG.E.U8 R133, desc[UR8][R160.64] ;  /* 0x00000008a0852981 */ /* 0x000ee8000c1e1100 */
[----:B------:R-:W-:Y:S04]  /*c4a0*/  STL.64 [R1+0xc48], R160 ;  /* 0x000c48a001007387 */ /* 0x000fe80000100a00 */
[----:B------:R0:W-:Y:S02]  /*c4b0*/  STL.64 [R1+0xc40], R154 ;  /* 0x000c409a01007387 */ /* 0x0001e40000100a00 */
[----:B0-----:R-:W-:-:S05]  /*c4c0*/  IADD3 R154, P3, PT, R2, R146, RZ ;  /* 0x00000092029a7210 */ /* 0x001fca0007f7e0ff */
[----:B------:R-:W-:-:S05]  /*c4d0*/  IMAD.X R155, R0, 0x1, R147, P3 ;  /* 0x00000001009b7824 */ /* 0x000fca00018e0693 */
[----:B------:R0:W4:Y:S01]  /*c4e0*/  @P2 LDG.E.U8 R145, desc[UR8][R154.64] ;  /* 0x000000089a912981 */ /* 0x000122000c1e1100 */
[----:B------:R-:W-:-:S03]  /*c4f0*/  PRMT R144, RZ, 0x7610, R144 ;  /* 0x00007610ff907816 */ /* 0x000fc60000000090 */
[----:B--2---:R-:W-:Y:S04]  /*c500*/  STL [R1+0x84], R132 ;  /* 0x0000848401007387 */ /* 0x004fe80000100800 */
[----:B---3--:R-:W-:Y:S04]  /*c510*/  STL [R1+0x88], R133 ;  /* 0x0000888501007387 */ /* 0x008fe80000100800 */
[----:B------:R1:W-:Y:S04]  /*c520*/  STL.64 [R1+0xc38], R154 ;  /* 0x000c389a01007387 */ /* 0x0003e80000100a00 */
[----:B-1----:R-:W0:Y:S01]  /*c530*/  LDL.LU R154, [R1+0x1278] ;  /* 0x00127800019a7983 */ /* 0x002e220000300800 */
[----:B------:R-:W-:-:S05]  /*c540*/  IADD3 R132, P4, PT, R2, R152, RZ ;  /* 0x0000009802847210 */ /* 0x000fca0007f9e0ff */
[----:B------:R-:W-:-:S05]  /*c550*/  IMAD.X R133, R0, 0x1, R153, P4 ;  /* 0x0000000100857824 */ /* 0x000fca00020e0699 */
[----:B------:R-:W2:Y:S01]  /*c560*/  @P2 LDG.E.U8 R144, desc[UR8][R132.64] ;  /* 0x0000000884902981 */ /* 0x000ea2000c1e1100 */
[----:B------:R-:W-:-:S05]  /*c570*/  IMAD R3, R3, 0x2f, RZ ;  /* 0x0000002f03037824 */ /* 0x000fca00078e02ff */
[----:B------:R-:W-:Y:S02]  /*c580*/  SHF.R.S32.HI R2, RZ, 0x1f, R3 ;  /* 0x0000001fff027819 */ /* 0x000fe40000011403 */
[----:B------:R-:W-:-:S05]  /*c590*/  IADD3 R160, P3, PT, R3, R150, RZ ;  /* 0x0000009603a07210 */ /* 0x000fca0007f7e0ff */
[----:B------:R-:W-:Y:S01]  /*c5a0*/  IMAD.X R161, R2, 0x1, R151, P3 ;  /* 0x0000000102a17824 */ /* 0x000fe200018e0697 */
[----:B------:R1:W-:Y:S04]  /*c5b0*/  STL.64 [R1+0xc30], R132 ;  /* 0x000c308401007387 */ /* 0x0003e80000100a00 */
[----:B-1----:R-:W3:Y:S01]  /*c5c0*/  LDL.LU.64 R132, [R1+0x1270] ;  /* 0x0012700001847983 */ /* 0x002ee20000300a00 */
[----:B------:R-:W-:Y:S02]  /*c5d0*/  PRMT R0, RZ, 0x7610, R0 ;  /* 0x00007610ff007816 */ /* 0x000fe40000000000 */
[----:B0-----:R-:W-:-:S06]  /*c5e0*/  PRMT R154, RZ, 0x7610, R154 ;  /* 0x00007610ff9a7816 */ /* 0x001fcc000000009a */
[----:B------:R0:W3:Y:S04]  /*c5f0*/  @P2 LDG.E.U8 R154, desc[UR8][R160.64] ;  /* 0x00000008a09a2981 */ /* 0x0000e8000c1e1100 */
[----:B--2---:R1:W-:Y:S04]  /*c600*/  STL [R1+0x7c], R144 ;  /* 0x00007c9001007387 */ /* 0x0043e80000100800 */
[----:B----4-:R2:W-:Y:S01]  /*c610*/  STL [R1+0x80], R145 ;  /* 0x0000809101007387 */ /* 0x0105e20000100800 */
[----:B-1----:R-:W-:-:S05]  /*c620*/  IADD3 R144, P3, PT, R3, R148, RZ ;  /* 0x0000009403907210 */ /* 0x002fca0007f7e0ff */
[----:B--2---:R-:W-:-:S05]  /*c630*/  IMAD.X R145, R2, 0x1, R149, P3 ;  /* 0x0000000102917824 */ /* 0x004fca00018e0695 */
[----:B------:R-:W2:Y:S04]  /*c640*/  @P2 LDG.E.U8 R0, desc[UR8][R144.64] ;  /* 0x0000000890002981 */ /* 0x000ea8000c1e1100 */
[----:B------:R0:W-:Y:S04]  /*c650*/  STL.64 [R1+0xc28], R160 ;  /* 0x000c28a001007387 */ /* 0x0001e80000100a00 */
[----:B------:R-:W-:Y:S01]  /*c660*/  STS.U8 [R4+UR4+0x9400], R5 ;  /* 0x0094000504007988 */ /* 0x000fe20008000004 */
[----:B---3--:R-:W-:-:S03]  /*c670*/  PRMT R132, RZ, 0x7610, R132 ;  /* 0x00007610ff847816 */ /* 0x008fc60000000084 */
[----:B------:R-:W-:Y:S01]  /*c680*/  STS.U8 [R4+UR4+0xb400], R6 ;  /* 0x00b4000604007988 */ /* 0x000fe20008000004 */
[----:B0-----:R-:W-:-:S03]  /*c690*/  IADD3 R160, P3, PT, R3, R152, RZ ;  /* 0x0000009803a07210 */ /* 0x001fc60007f7e0ff */
[----:B------:R-:W-:Y:S01]  /*c6a0*/  STS.U8 [R4+UR4+0xd400], R8 ;  /* 0x00d4000804007988 */ /* 0x000fe20008000004 */
[----:B------:R-:W-:-:S03]  /*c6b0*/  PRMT R133, RZ, 0x7610, R133 ;  /* 0x00007610ff857816 */ /* 0x000fc60000000085 */
[----:B------:R-:W-:Y:S01]  /*c6c0*/  STS.U8 [R4+UR4+0xf400], R7 ;  /* 0x00f4000704007988 */ /* 0x000fe20008000004 */
[----:B------:R-:W-:-:S03]  /*c6d0*/  IMAD.X R161, R2, 0x1, R153, P3 ;  /* 0x0000000102a17824 */ /* 0x000fc600018e0699 */
[----:B------:R-:W-:Y:S04]  /*c6e0*/  STS.U8 [R4+UR4+0x9800], R36 ;  /* 0x0098002404007988 */ /* 0x000fe80008000004 */
[----:B------:R-:W-:Y:S04]  /*c6f0*/  STS.U8 [R4+UR4+0xb800], R35 ;  /* 0x00b8002304007988 */ /* 0x000fe80008000004 */
[----:B------:R-:W-:Y:S04]  /*c700*/  STS.U8 [R4+UR4+0xd800], R34 ;  /* 0x00d8002204007988 */ /* 0x000fe80008000004 */
[----:B------:R-:W-:Y:S04]  /*c710*/  STS.U8 [R4+UR4+0xf800], R33 ;  /* 0x00f8002104007988 */ /* 0x000fe80008000004 */
[----:B------:R-:W-:Y:S04]  /*c720*/  STS.U8 [R4+UR4+0x9c00], R20 ;  /* 0x009c001404007988 */ /* 0x000fe80008000004 */
[----:B------:R-:W-:Y:S04]  /*c730*/  STS.U8 [R4+UR4+0xbc00], R19 ;  /* 0x00bc001304007988 */ /* 0x000fe80008000004 */
[----:B------:R-:W-:Y:S04]  /*c740*/  STS.U8 [R4+UR4+0xdc00], R18 ;  /* 0x00dc001204007988 */ /* 0x000fe80008000004 */
[----:B------:R-:W3:Y:S04]  /*c750*/  @P2 LDG.E.U8 R133, desc[UR8][R160.64] ;  /* 0x00000008a0852981 */ /* 0x000ee8000c1e1100 */
[----:B------:R-:W-:Y:S04]  /*c760*/  STS.U8 [R4+UR4+0xfc00], R17 ;  /* 0x00fc001104007988 */ /* 0x000fe80008000004 */
[----:B------:R0:W-:Y:S02]  /*c770*/  STL [R1+0xc0], R154 ;  /* 0x0000c09a01007387 */ /* 0x0001e40000100800 */
[----:B0-----:R-:W-:-:S02]  /*c780*/  IADD3 R154, P4, PT, R3, R146, RZ ;  /* 0x00000092039a7210 */ /* 0x001fc40007f9e0ff */
[----:B------:R0:W-:Y:S01]  /*c790*/  STL.64 [R1+0xc20], R144 ;  /* 0x000c209001007387 */ /* 0x0001e20000100a00 */
[----:B------:R-:W-:Y:S02]  /*c7a0*/  LOP3.LUT R3, R4, 0x10, RZ, 0x3c, !PT ;  /* 0x0000001004037812 */ /* 0x000fe400078e3cff */
[----:B------:R-:W-:-:S03]  /*c7b0*/  IMAD.X R155, R2, 0x1, R147, P4 ;  /* 0x00000001029b7824 */ /* 0x000fc600020e0693 */
[----:B------:R-:W-:Y:S04]  /*c7c0*/  STS.U8 [R3+UR4+0x8080], R158 ;  /* 0x0080809e03007988 */ /* 0x000fe80008000004 */
[----:B------:R-:W4:Y:S04]  /*c7d0*/  @P2 LDG.E.U8 R132, desc[UR8][R154.64] ;  /* 0x000000089a842981 */ /* 0x000f28000c1e1100 */
[----:B0-----:R-:W3:Y:S04]  /*c7e0*/  LDL.LU.64 R144, [R1+0x1268] ;  /* 0x0012680001907983 */ /* 0x001ee80000300a00 */
[----:B------:R0:W-:Y:S04]  /*c7f0*/  STL.64 [R1+0xc18], R154 ;  /* 0x000c189a01007387 */ /* 0x0001e80000100a00 */
[----:B0-----:R-:W3:Y:S04]  /*c800*/  LDL.LU.64 R154, [R1+0x1260] ;  /* 0x00126000019a7983 */ /* 0x001ee80000300a00 */
[----:B------:R0:W-:Y:S04]  /*c810*/  STL.64 [R1+0xc10], R160 ;  /* 0x000c10a001007387 */ /* 0x0001e80000100a00 */
[----:B0-----:R-:W3:Y:S04]  /*c820*/  LDL.LU.64 R160, [R1+0x1258] ;  /* 0x0012580001a07983 */ /* 0x001ee80000300a00 */
[----:B------:R-:W3:Y:S04]  /*c830*/  LDL.LU R158, [R1+0x1254] ;  /* 0x00125400019e7983 */ /* 0x000ee80000300800 */
[----:B------:R0:W-:Y:S04]  /*c840*/  STS.U8 [R3+UR4+0xa080], R156 ;  /* 0x00a0809c03007988 */ /* 0x0001e80008000004 */
[----:B0-----:R-:W4:Y:S04]  /*c850*/  LDL.LU R156, [R1+0x1250] ;  /* 0x00125000019c7983 */ /* 0x001f280000300800 */
[----:B------:R0:W-:Y:S04]  /*c860*/  STS.U8 [R3+UR4+0xc080], R162 ;  /* 0x00c080a203007988 */ /* 0x0001e80008000004 */
[----:B0-----:R-:W4:Y:S04]  /*c870*/  LDL.LU R162, [R1+0x124c] ;  /* 0x00124c0001a27983 */ /* 0x001f280000300800 */
[----:B--2---:R0:W-:Y:S04]  /*c880*/  STL [R1+0xbc], R0 ;  /* 0x0000bc0001007387 */ /* 0x0041e80000100800 */
[----:B0-----:R-:W2:Y:S04]  /*c890*/  LDL.LU R0, [R1+0x8] ;  /* 0x0000080001007983 */ /* 0x001ea80000300800 */
[----:B------:R-:W2:Y:S04]  /*c8a0*/  LDL.LU R4, [R1+0x4] ;  /* 0x0000040001047983 */ /* 0x000ea80000300800 */
[----:B------:R0:W-:Y:S02]  /*c8b0*/  STS.U8 [R3+UR4+0xe080], R164 ;  /* 0x00e080a403007988 */ /* 0x0001e40008000004 */
[----:B0-----:R-:W0:Y:S02]  /*c8c0*/  S2R R164, SR_TID.X ;  /* 0x0000000000a47919 */ /* 0x001e240000002100 */
[----:B---3--:R-:W-:Y:S04]  /*c8d0*/  STS.U8 [R3+UR4+0x8480], R158 ;  /* 0x0084809e03007988 */ /* 0x008fe80008000004 */
[----:B------:R1:W-:Y:S04]  /*c8e0*/  STS.U8 [R3+UR4+0xa480], R157 ;  /* 0x00a4809d03007988 */ /* 0x0003e80008000004 */
[----:B-1----:R-:W3:Y:S04]  /*c8f0*/  LDL.LU R157, [R1+0x38] ;  /* 0x00003800019d7983 */ /* 0x002ee80000300800 */
[----:B------:R-:W3:Y:S04]  /*c900*/  LDL.LU R158, [R1+0x34] ;  /* 0x00003400019e7983 */ /* 0x000ee80000300800 */
[----:B------:R-:W3:Y:S04]  /*c910*/  LDL.LU R33, [R1+0x30] ;  /* 0x0000300001217983 */ /* 0x000ee80000300800 */
[----:B------:R-:W3:Y:S04]  /*c920*/  LDL.LU R34, [R1+0x2c] ;  /* 0x00002c0001227983 */ /* 0x000ee80000300800 */
[----:B------:R-:W3:Y:S04]  /*c930*/  LDL.LU R36, [R1+0x28] ;  /* 0x0000280001247983 */ /* 0x000ee80000300800 */
[----:B----4-:R-:W-:Y:S04]  /*c940*/  STS.U8 [R3+UR4+0xc480], R156 ;  /* 0x00c4809c03007988 */ /* 0x010fe80008000004 */
        /* <DEDUP_REMOVED lines=10> */
[----:B------:R-:W-:Y:S04]  /*c9f0*/  STS.U8 [R3+UR4+0xb080], R59 ;  /* 0x00b0803b03007988 */ /* 0x000fe80008000004 */
[----:B------:R4:W-:Y:S01]  /*ca00*/  STS.U8 [R3+UR4+0xd080], R58 ;  /* 0x00d0803a03007988 */ /* 0x0009e20008000004 */
[----:B0-----:R-:W-:Y:S01]  /*ca10*/  LOP3.LUT R164, R164, 0x7f, RZ, 0xc0, !PT ;  /* 0x0000007fa4a47812 */ /* 0x001fe200078ec0ff */
[----:B-1----:R-:W0:Y:S02]  /*ca20*/  LDC R60, c[0x0][0x3d8] ;  /* 0x0000f600ff3c7b82 */ /* 0x002e240000000800 */
[----:B------:R1:W-:Y:S04]  /*ca30*/  STS.U8 [R3+UR4+0xf080], R57 ;  /* 0x00f0803903007988 */ /* 0x0003e80008000004 */
[----:B------:R-:W-:Y:S01]  /*ca40*/  STS.U8 [R3+UR4+0x9480], R48 ;  /* 0x0094803003007988 */ /* 0x000fe20008000004 */
[----:B------:R-:W0:Y:S01]  /*ca50*/  S2R R35, SR_TID.X ;  /* 0x0000000000237919 */ /* 0x000e220000002100 */
[----:B------:R-:W-:Y:S01]  /*ca60*/  LOP3.LUT R164, R164, 0x20, RZ, 0x3c, !PT ;  /* 0x00000020a4a47812 */ /* 0x000fe200078e3cff */
[----:B----4-:R-:W4:Y:S01]  /*ca70*/  LDC R58, c[0x0][0x3d8] ;  /* 0x0000f600ff3a7b82 */ /* 0x010f220000000800 */
[----:B------:R-:W-:Y:S04]  /*ca80*/  STS.U8 [R3+UR4+0xb480], R47 ;  /* 0x00b4802f03007988 */ /* 0x000fe80008000004 */
[----:B------:R-:W-:Y:S01]  /*ca90*/  STS.U8 [R3+UR4+0xd480], R46 ;  /* 0x00d4802e03007988 */ /* 0x000fe20008000004 */
[----:B------:R-:W-:-:S02]  /*caa0*/  PRMT R5, RZ, 0x7610, R5 ;  /* 0x00007610ff057816 */ /* 0x000fc40000000005 */
[----:B-1----:R-:W1:Y:S01]  /*cab0*/  LDC R57, c[0x0][0x3d8] ;  /* 0x0000f600ff397b82 */ /* 0x002e620000000800 */
[----:B------:R-:W-:Y:S04]  /*cac0*/  STS.U8 [R3+UR4+0xf480], R45 ;  /* 0x00f4802d03007988 */ /* 0x000fe80008000004 */
[----:B------:R2:W-:Y:S01]  /*cad0*/  STS.U8 [R3+UR4+0x9880], R32 ;  /* 0x0098802003007988 */ /* 0x0005e20008000004 */
[----:B------:R-:W-:Y:S02]  /*cae0*/  PRMT R7, RZ, 0x7610, R7 ;  /* 0x00007610ff077816 */ /* 0x000fe40000000007 */
[----:B------:R-:W0:Y:S01]  /*caf0*/  LDC R59, c[0x0][0x3d8] ;  /* 0x0000f600ff3b7b82 */ /* 0x000e220000000800 */
[----:B------:R2:W-:Y:S04]  /*cb00*/  STS.U8 [R3+UR4+0xb880], R31 ;  /* 0x00b8801f03007988 */ /* 0x0005e80008000004 */
[----:B------:R-:W-:Y:S01]  /*cb10*/  STS.U8 [R3+UR4+0xd880], R30 ;  /* 0x00d8801e03007988 */ /* 0x000fe20008000004 */
[----:B------:R-:W-:-:S02]  /*cb20*/  PRMT R6, RZ, 0x7610, R6 ;  /* 0x00007610ff067816 */ /* 0x000fc40000000006 */
[----:B--2---:R-:W2:Y:S01]  /*cb30*/  LDC R32, c[0x0][0x3d8] ;  /* 0x0000f600ff207b82 */ /* 0x004ea20000000800 */
[----:B------:R-:W-:Y:S04]  /*cb40*/  STS.U8 [R3+UR4+0xf880], R29 ;  /* 0x00f8801d03007988 */ /* 0x000fe80008000004 */
[----:B------:R-:W-:Y:S01]  /*cb50*/  STS.U8 [R3+UR4+0x9c80], R16 ;  /* 0x009c801003007988 */ /* 0x000fe20008000004 */
[----:B------:R-:W-:Y:S02]  /*cb60*/  PRMT R8, RZ, 0x7610, R8 ;  /* 0x00007610ff087816 */ /* 0x000fe40000000008 */
[----:B------:R-:W0:Y:S01]  /*cb70*/  LDC R31, c[0x0][0x3d8] ;  /* 0x0000f600ff1f7b82 */ /* 0x000e220000000800 */
[----:B------:R-:W2:Y:S04]  /*cb80*/  LDL.LU R2, [R1+0x24] ;  /* 0x0000240001027983 */ /* 0x000ea80000300800 */
[----:B------:R-:W-:Y:S01]  /*cb90*/  STS.U8 [R3+UR4+0xbc80], R15 ;  /* 0x00bc800f03007988 */ /* 0x000fe20008000004 */
[----:B------:R-:W-:-:S02]  /*cba0*/  PRMT R18, RZ, 0x7610, R18 ;  /* 0x00007610ff127816 */ /* 0x000fc40000000012 */
[----:B------:R-:W1:Y:S01]  /*cbb0*/  LDC R45, c[0x0][0x3d8] ;  /* 0x0000f600ff2d7b82 */ /* 0x000e620000000800 */
[----:B------:R-:W-:Y:S04]  /*cbc0*/  STS.U8 [R3+UR4+0xdc80], R14 ;  /* 0x00dc800e03007988 */ /* 0x000fe80008000004 */
[----:B------:R4:W-:Y:S01]  /*cbd0*/  STS.U8 [R3+UR4+0xfc80], R13 ;  /* 0x00fc800d03007988 */ /* 0x0009e20008000004 */
[----:B------:R-:W-:Y:S02]  /*cbe0*/  PRMT R19, RZ, 0x7610, R19 ;  /* 0x00007610ff137816 */ /* 0x000fe40000000013 */
[----:B------:R-:W1:Y:S01]  /*cbf0*/  LDC R46, c[0x0][0x3d8] ;  /* 0x0000f600ff2e7b82 */ /* 0x000e620000000800 */
[----:B------:R4:W-:Y:S04]  /*cc00*/  STS.U8 [R164+UR4+0xa100], R4 ;  /* 0x00a10004a4007988 */ /* 0x0009e80008000004 */
[----:B----4-:R-:W4:Y:S04]  /*cc10*/  LDL.LU R3, [R1+0x20] ;  /* 0x0000200001037983 */ /* 0x010f280000300800 */
[----:B------:R-:W2:Y:S04]  /*cc20*/  LDL.LU R4, [R1+0x1c] ;  /* 0x00001c0001047983 */ /* 0x000ea80000300800 */
[----:B------:R0:W-:Y:S02]  /*cc30*/  STS.U8 [R164+UR4+0xc100], R162 ;  /* 0x00c100a2a4007988 */ /* 0x0001e40008000004 */
[----:B0-----:R-:W0:Y:S02]  /*cc40*/  S2R R162, SR_TID.X ;  /* 0x0000000000a27919 */ /* 0x001e240000002100 */
[----:B------:R1:W-:Y:S02]  /*cc50*/  STS.U8 [R164+UR4+0x8100], R0 ;  /* 0x00810000a4007988 */ /* 0x0003e40008000004 */
[----:B-1----:R-:W-:-:S02]  /*cc60*/  LOP3.LUT R0, R35, 0x7f, RZ, 0xc0, !PT ;  /* 0x0000007f23007812 */ /* 0x002fc400078ec0ff */
[----:B------:R-:W-:Y:S02]  /*cc70*/  STS.U8 [R164+UR4+0xe100], R165 ;  /* 0x00e100a5a4007988 */ /* 0x000fe40008000004 */
[----:B------:R-:W-:Y:S02]  /*cc80*/  LOP3.LUT R29, R0, 0x40, RZ, 0x3c, !PT ;  /* 0x00000040001d7812 */ /* 0x000fe400078e3cff */
[----:B------:R-:W-:Y:S04]  /*cc90*/  STS.U8 [R164+UR4+0x8500], R154 ;  /* 0x0085009aa4007988 */ /* 0x000fe80008000004 */
[----:B------:R-:W-:Y:S01]  /*cca0*/  STS.U8 [R164+UR4+0xa500], R145 ;  /* 0x00a50091a4007988 */ /* 0x000fe20008000004 */
[----:B0-----:R-:W-:-:S04]  /*ccb0*/  LOP3.LUT R162, R162, 0x7f, RZ, 0xc0, !PT ;  /* 0x0000007fa2a27812 */ /* 0x001fc800078ec0ff */
[----:B------:R-:W-:Y:S01]  /*ccc0*/  LOP3.LUT R162, R162, 0x30, RZ, 0x3c, !PT ;  /* 0x00000030a2a27812 */ /* 0x000fe200078e3cff */
        /* <DEDUP_REMOVED lines=15> */
[----:B------:R-:W-:Y:S04]  /*cdc0*/  STS.U8 [R164+UR4+0xb500], R43 ;  /* 0x00b5002ba4007988 */ /* 0x000fe80008000004 */
[----:B------:R-:W-:Y:S04]  /*cdd0*/  STS.U8 [R164+UR4+0xd500], R42 ;  /* 0x00d5002aa4007988 */ /* 0x000fe80008000004 */
[----:B------:R1:W-:Y:S04]  /*cde0*/  STS.U8 [R164+UR4+0xf500], R41 ;  /* 0x00f50029a4007988 */ /* 0x0003e80008000004 */
[----:B------:R-:W-:Y:S04]  /*cdf0*/  STS.U8 [R164+UR4+0x9900], R28 ;  /* 0x0099001ca4007988 */ /* 0x000fe80008000004 */
[----:B------:R-:W-:Y:S04]  /*ce00*/  STS.U8 [R164+UR4+0xb900], R27 ;  /* 0x00b9001ba4007988 */ /* 0x000fe80008000004 */
[----:B------:R-:W-:Y:S04]  /*ce10*/  STS.U8 [R164+UR4+0xd900], R26 ;  /* 0x00d9001aa4007988 */ /* 0x000fe80008000004 */
[----:B------:R-:W-:Y:S04]  /*ce20*/  STS.U8 [R164+UR4+0xf900], R25 ;  /* 0x00f90019a4007988 */ /* 0x000fe80008000004 */
[----:B------:R-:W-:Y:S04]  /*ce30*/  STS.U8 [R164+UR4+0x9d00], R12 ;  /* 0x009d000ca4007988 */ /* 0x000fe80008000004 */
[----:B------:R-:W-:Y:S04]  /*ce40*/  STS.U8 [R164+UR4+0xbd00], R11 ;  /* 0x00bd000ba4007988 */ /* 0x000fe80008000004 */
[----:B------:R1:W-:Y:S04]  /*ce50*/  STS.U8 [R164+UR4+0xdd00], R10 ;  /* 0x00dd000aa4007988 */ /* 0x0003e80008000004 */
[----:B------:R1:W-:Y:S01]  /*ce60*/  STS.U8 [R164+UR4+0xfd00], R9 ;  /* 0x00fd0009a4007988 */ /* 0x0003e20008000004 */
[----:B------:R-:W-:Y:S01]  /*ce70*/  LOP3.LUT R0, R0, 0x50, RZ, 0x3c, !PT ;  /* 0x0000005000007812 */ /* 0x000fe200078e3cff */
[----:B0-----:R-:W0:Y:S02]  /*ce80*/  LDC R53, c[0x0][0x3d8] ;  /* 0x0000f600ff357b82 */ /* 0x001e240000000800 */
[----:B------:R-:W-:Y:S04]  /*ce90*/  STS.U8 [R162+UR4+0x8180], R163 ;  /* 0x008180a3a2007988 */ /* 0x000fe80008000004 */
[----:B------:R-:W-:Y:S01]  /*cea0*/  STS.U8 [R162+UR4+0xa180], R161 ;  /* 0x00a180a1a2007988 */ /* 0x000fe20008000004 */
[----:B------:R-:W-:Y:S01]  /*ceb0*/  PRMT R14, RZ, 0x7610, R14 ;  /* 0x00007610ff0e7816 */ /* 0x000fe2000000000e */
[----:B------:R-:W0:Y:S02]  /*cec0*/  LDC R56, c[0x0][0x3d8] ;  /* 0x0000f600ff387b82 */ /* 0x000e240000000800 */
[----:B------:R-:W-:Y:S04]  /*ced0*/  STS.U8 [R162+UR4+0xc180], R160 ;  /* 0x00c180a0a2007988 */ /* 0x000fe80008000004 */
[----:B------:R-:W-:Y:S01]  /*cee0*/  STS.U8 [R162+UR4+0xe180], R159 ;  /* 0x00e1809fa2007988 */ /* 0x000fe20008000004 */
[----:B------:R-:W-:Y:S01]  /*cef0*/  PRMT R13, RZ, 0x7610, R13 ;  /* 0x00007610ff0d7816 */ /* 0x000fe2000000000d */
[----:B------:R-:W0:Y:S02]  /*cf00*/  LDC R55, c[0x0][0x3d8] ;  /* 0x0000f600ff377b82 */ /* 0x000e240000000800 */
[----:B------:R-:W-:Y:S04]  /*cf10*/  STS.U8 [R162+UR4+0x8580], R134 ;  /* 0x00858086a2007988 */ /* 0x000fe80008000004 */
[----:B------:R-:W-:Y:S01]  /*cf20*/  STS.U8 [R162+UR4+0xa580], R131 ;  /* 0x00a58083a2007988 */ /* 0x000fe20008000004 */
[----:B------:R-:W-:Y:S01]  /*cf30*/  PRMT R20, RZ, 0x7610, R20 ;  /* 0x00007610ff147816 */ /* 0x000fe20000000014 */
[----:B-1----:R-:W1:Y:S02]  /*cf40*/  LDC R41, c[0x0][0x3d8] ;  /* 0x0000f600ff297b82 */ /* 0x002e640000000800 */
        /* <DEDUP_REMOVED lines=12> */
[----:B------:R3:W-:Y:S04]  /*d010*/  STS.U8 [R162+UR4+0x8d80], R64 ;  /* 0x008d8040a2007988 */ /* 0x0007e80008000004 */
[----:B------:R1:W-:Y:S01]  /*d020*/  STS.U8 [R162+UR4+0xad80], R63 ;  /* 0x00ad803fa2007988 */ /* 0x0003e20008000004 */
[----:B------:R-:W-:Y:S01]  /*d030*/  PRMT R12, RZ, 0x7610, R12 ;  /* 0x00007610ff0c7816 */ /* 0x000fe2000000000c */
[----:B------:R-:W0:Y:S02]  /*d040*/  LDC R68, c[0x0][0x3d8] ;  /* 0x0000f600ff447b82 */ /* 0x000e240000000800 */
[----:B------:R-:W-:Y:S04]  /*d050*/  STS.U8 [R162+UR4+0xcd80], R62 ;  /* 0x00cd803ea2007988 */ /* 0x000fe80008000004 */
[----:B------:R-:W-:Y:S01]  /*d060*/  STS.U8 [R162+UR4+0xed80], R61 ;  /* 0x00ed803da2007988 */ /* 0x000fe20008000004 */
[----:B------:R-:W-:Y:S01]  /*d070*/  PRMT R11, RZ, 0x7610, R11 ;  /* 0x00007610ff0b7816 */ /* 0x000fe2000000000b */
[----:B---3--:R-:W3:Y:S02]  /*d080*/  LDC R64, c[0x0][0x3d8] ;  /* 0x0000f600ff407b82 */ /* 0x008ee40000000800 */
[----:B------:R-:W-:Y:S04]  /*d090*/  STS.U8 [R162+UR4+0x9180], R52 ;  /* 0x00918034a2007988 */ /* 0x000fe80008000004 */
[----:B------:R-:W-:Y:S02]  /*d0a0*/  STS.U8 [R162+UR4+0xb180], R51 ;  /* 0x00b18033a2007988 */ /* 0x000fe40008000004 */
[----:B-1----:R-:W1:Y:S02]  /*d0b0*/  LDC R63, c[0x0][0x3d8] ;  /* 0x0000f600ff3f7b82 */ /* 0x002e640000000800 */
[----:B------:R-:W-:Y:S04]  /*d0c0*/  STS.U8 [R162+UR4+0xd180], R50 ;  /* 0x00d18032a2007988 */ /* 0x000fe80008000004 */
[----:B------:R-:W-:Y:S01]  /*d0d0*/  STS.U8 [R162+UR4+0xf180], R49 ;  /* 0x00f18031a2007988 */ /* 0x000fe20008000004 */
[----:B------:R-:W-:Y:S01]  /*d0e0*/  PRMT R16, RZ, 0x7610, R16 ;  /* 0x00007610ff107816 */ /* 0x000fe20000000010 */
[----:B------:R-:W0:Y:S02]  /*d0f0*/  LDC R130, c[0x0][0x3d8] ;  /* 0x0000f600ff827b82 */ /* 0x000e240000000800 */
[----:B------:R-:W-:Y:S04]  /*d100*/  STS.U8 [R162+UR4+0x9580], R40 ;  /* 0x00958028a2007988 */ /* 0x000fe80008000004 */
[----:B------:R3:W-:Y:S01]  /*d110*/  STS.U8 [R162+UR4+0xb580], R39 ;  /* 0x00b58027a2007988 */ /* 0x0007e20008000004 */
[----:B------:R-:W-:Y:S01]  /*d120*/  PRMT R17, RZ, 0x7610, R17 ;  /* 0x00007610ff117816 */ /* 0x000fe20000000011 */
[----:B------:R-:W0:Y:S02]  /*d130*/  LDC R122, c[0x0][0x3d8] ;  /* 0x0000f600ff7a7b82 */ /* 0x000e240000000800 */
[----:B------:R-:W-:Y:S04]  /*d140*/  STS.U8 [R162+UR4+0xd580], R38 ;  /* 0x00d58026a2007988 */ /* 0x000fe80008000004 */
[----:B------:R3:W-:Y:S02]  /*d150*/  STS.U8 [R162+UR4+0xf580], R37 ;  /* 0x00f58025a2007988 */ /* 0x0007e40008000004 */
[----:B---3--:R-:W3:Y:S02]  /*d160*/  LDC R39, c[0x0][0x3d8] ;  /* 0x0000f600ff277b82 */ /* 0x008ee40000000800 */
[----:B------:R-:W-:Y:S04]  /*d170*/  STS.U8 [R162+UR4+0x9980], R24 ;  /* 0x00998018a2007988 */ /* 0x000fe80008000004 */
[----:B------:R1:W-:Y:S02]  /*d180*/  STS.U8 [R162+UR4+0xb980], R23 ;  /* 0x00b98017a2007988 */ /* 0x0003e40008000004 */
[----:B------:R-:W0:Y:S02]  /*d190*/  LDC R37, c[0x0][0x3d8] ;  /* 0x0000f600ff257b82 */ /* 0x000e240000000800 */
[----:B------:R1:W-:Y:S04]  /*d1a0*/  STS.U8 [R162+UR4+0xd980], R22 ;  /* 0x00d98016a2007988 */ /* 0x0003e80008000004 */
[----:B------:R-:W-:Y:S02]  /*d1b0*/  STS.U8 [R162+UR4+0xf980], R21 ;  /* 0x00f98015a2007988 */ /* 0x000fe40008000004 */
[----:B------:R-:W0:Y:S02]  /*d1c0*/  LDC R67, c[0x0][0x3d8] ;  /* 0x0000f600ff437b82 */ /* 0x000e240000000800 */
[----:B------:R-:W-:Y:S04]  /*d1d0*/  STS.U8 [R162+UR4+0x9d80], R75 ;  /* 0x009d804ba2007988 */ /* 0x000fe80008000004 */
[----:B------:R-:W-:Y:S02]  /*d1e0*/  STS.U8 [R162+UR4+0xbd80], R74 ;  /* 0x00bd804aa2007988 */ /* 0x000fe40008000004 */
[----:B------:R-:W0:Y:S02]  /*d1f0*/  LDC R121, c[0x0][0x3d8] ;  /* 0x0000f600ff797b82 */ /* 0x000e240000000800 */
[----:B------:R-:W-:Y:S04]  /*d200*/  STS.U8 [R162+UR4+0xdd80], R73 ;  /* 0x00dd8049a2007988 */ /* 0x000fe80008000004 */
[----:B------:R-:W-:Y:S01]  /*d210*/  STS.U8 [R162+UR4+0xfd80], R72 ;  /* 0x00fd8048a2007988 */ /* 0x000fe20008000004 */
[----:B-1----:R-:W-:Y:S01]  /*d220*/  LOP3.LUT R23, R35, 0x7f, RZ, 0xc0, !PT ;  /* 0x0000007f23177812 */ /* 0x002fe200078ec0ff */
[----:B------:R-:W1:Y:S02]  /*d230*/  LDC R22, c[0x0][0x3d8] ;  /* 0x0000f600ff167b82 */ /* 0x000e640000000800 */
[----:B------:R4:W-:Y:S04]  /*d240*/  STS.U8 [R29+UR4+0x8200], R157 ;  /* 0x0082009d1d007988 */ /* 0x0009e80008000004 */
[----:B------:R3:W-:Y:S02]  /*d250*/  STS.U8 [R29+UR4+0xa200], R158 ;  /* 0x00a2009e1d007988 */ /* 0x0007e40008000004 */
[----:B------:R-:W0:Y:S02]  /*d260*/  LDC R38, c[0x0][0x3d8] ;  /* 0x0000f600ff267b82 */ /* 0x000e240000000800 */
[----:B------:R2:W-:Y:S04]  /*d270*/  STS.U8 [R29+UR4+0xc200], R33 ;  /* 0x00c200211d007988 */ /* 0x0005e80008000004 */
[----:B----4-:R-:W4:Y:S02]  /*d280*/  LDL.LU R157, [R1+0x58] ;  /* 0x00005800019d7983 */ /* 0x010f240000300800 */
[----:B------:R-:W0:Y:S02]  /*d290*/  LDC R40, c[0x0][0x3d8] ;  /* 0x0000f600ff287b82 */ /* 0x000e240000000800 */
[----:B---3--:R-:W3:Y:S04]  /*d2a0*/  LDL.LU R158, [R1+0x54] ;  /* 0x00005400019e7983 */ /* 0x008ee80000300800 */
[----:B------:R2:W-:Y:S02]  /*d2b0*/  STS.U8 [R29+UR4+0xe200], R34 ;  /* 0x00e200221d007988 */ /* 0x0005e40008000004 */
[----:B------:R-:W0:Y:S02]  /*d2c0*/  LDC R75, c[0x0][0x3d8] ;  /* 0x0000f600ff4b7b82 */ /* 0x000e240000000800 */
[----:B--2---:R-:W2:Y:S04]  /*d2d0*/  LDL.LU R33, [R1+0x50] ;  /* 0x0000500001217983 */ /* 0x004ea80000300800 */
[----:B------:R1:W-:Y:S02]  /*d2e0*/  STS.U8 [R29+UR4+0x8600], R36 ;  /* 0x008600241d007988 */ /* 0x0003e40008000004 */
[----:B------:R-:W0:Y:S02]  /*d2f0*/  LDC R49, c[0x0][0x3d8] ;  /* 0x0000f600ff317b82 */ /* 0x000e240000000800 */
[----:B------:R-:W2:Y:S04]  /*d300*/  LDL.LU R34, [R1+0x4c] ;  /* 0x00004c0001227983 */ /* 0x000ea80000300800 */
[----:B-1----:R-:W2:Y:S02]  /*d310*/  LDL.LU R36, [R1+0x48] ;  /* 0x0000480001247983 */ /* 0x002ea40000300800 */
[----:B------:R-:W1:Y:S02]  /*d320*/  LDC R120, c[0x0][0x3d8] ;  /* 0x0000f600ff787b82 */ /* 0x000e640000000800 */
[----:B------:R0:W-:Y:S04]  /*d330*/  STS.U8 [R29+UR4+0xa600], R2 ;  /* 0x00a600021d007988 */ /* 0x0001e80008000004 */
[----:B------:R0:W-:Y:S02]  /*d340*/  STS.U8 [R29+UR4+0xc600], R3 ;  /* 0x00c600031d007988 */ /* 0x0001e40008000004 */
[----:B------:R-:W1:Y:S02]  /*d350*/  LDC R50, c[0x0][0x3d8] ;  /* 0x0000f600ff327b82 */ /* 0x000e640000000800 */
[----:B0-----:R-:W2:Y:S06]  /*d360*/  LDL.LU R2, [R1+0x44] ;  /* 0x0000440001027983 */ /* 0x001eac0000300800 */
[----:B------:R-:W0:Y:S01]  /*d370*/  LDC R129, c[0x0][0x3d8] ;  /* 0x0000f600ff817b82 */ /* 0x000e220000000800 */
[----:B------:R1:W-:Y:S04]  /*d380*/  STS.U8 [R29+UR4+0xe600], R4 ;  /* 0x00e600041d007988 */ /* 0x0003e80008000004 */
[----:B------:R-:W2:Y:S03]  /*d390*/  LDL.LU R3, [R1+0x40] ;  /* 0x0000400001037983 */ /* 0x000ea60000300800 */
[----:B------:R-:W0:Y:S01]  /*d3a0*/  LDC R51, c[0x0][0x3d8] ;  /* 0x0000f600ff337b82 */ /* 0x000e220000000800 */
[----:B-1----:R-:W2:Y:S04]  /*d3b0*/  LDL.LU R4, [R1+0x3c] ;  /* 0x00003c0001047983 */ /* 0x002ea80000300800 */
[----:B------:R-:W-:Y:S03]  /*d3c0*/  STS.U8 [R29+UR4+0x8a00], R139 ;  /* 0x008a008b1d007988 */ /* 0x000fe60008000004 */
[----:B------:R-:W1:Y:S01]  /*d3d0*/  LDC R74, c[0x0][0x3d8] ;  /* 0x0000f600ff4a7b82 */ /* 0x000e620000000800 */
[----:B------:R-:W-:Y:S04]  /*d3e0*/  STS.U8 [R29+UR4+0xaa00], R138 ;  /* 0x00aa008a1d007988 */ /* 0x000fe80008000004 */
[----:B------:R-:W-:Y:S03]  /*d3f0*/  STS.U8 [R29+UR4+0xca00], R137 ;  /* 0x00ca00891d007988 */ /* 0x000fe60008000004 */
[----:B------:R-:W0:Y:S01]  /*d400*/  LDC R52, c[0x0][0x3d8] ;  /* 0x0000f600ff347b82 */ /* 0x000e220000000800 */
        /* <DEDUP_REMOVED lines=9> */
[----:B------:R1:W-:Y:S04]  /*d4a0*/  STS.U8 [R29+UR4+0xb200], R86 ;  /* 0x00b200561d007988 */ /* 0x0003e80008000004 */
[----:B------:R-:W-:Y:S03]  /*d4b0*/  STS.U8 [R29+UR4+0xd200], R85 ;  /* 0x00d200551d007988 */ /* 0x000fe60008000004 */
[----:B------:R-:W0:Y:S01]  /*d4c0*/  LDC R66, c[0x0][0x3d8] ;  /* 0x0000f600ff427b82 */ /* 0x000e220000000800 */
[----:B------:R1:W-:Y:S04]  /*d4d0*/  STS.U8 [R29+UR4+0xf200], R84 ;  /* 0x00f200541d007988 */ /* 0x0003e80008000004 */
[----:B------:R-:W-:Y:S03]  /*d4e0*/  STS.U8 [R29+UR4+0x9600], R83 ;  /* 0x009600531d007988 */ /* 0x000fe60008000004 */
[----:B-1----:R-:W1:Y:S01]  /*d4f0*/  LDC R86, c[0x0][0x3d8] ;  /* 0x0000f600ff567b82 */ /* 0x002e620000000800 */
[----:B------:R0:W-:Y:S04]  /*d500*/  STS.U8 [R29+UR4+0xb600], R82 ;  /* 0x00b600521d007988 */ /* 0x0001e80008000004 */
[----:B------:R0:W-:Y:S03]  /*d510*/  STS.U8 [R29+UR4+0xd600], R81 ;  /* 0x00d600511d007988 */ /* 0x0001e60008000004 */
[----:B------:R-:W1:Y:S01]  /*d520*/  LDC R84, c[0x0][0x3d8] ;  /* 0x0000f600ff547b82 */ /* 0x000e620000000800 */
[----:B------:R-:W-:Y:S04]  /*d530*/  STS.U8 [R29+UR4+0xf600], R80 ;  /* 0x00f600501d007988 */ /* 0x000fe80008000004 */
[----:B------:R0:W-:Y:S03]  /*d540*/  STS.U8 [R29+UR4+0x9a00], R79 ;  /* 0x009a004f1d007988 */ /* 0x0001e60008000004 */
[----:B0-----:R-:W0:Y:S01]  /*d550*/  LDC R82, c[0x0][0x3d8] ;  /* 0x0000f600ff527b82 */ /* 0x001e220000000800 */
[----:B------:R1:W-:Y:S04]  /*d560*/  STS.U8 [R29+UR4+0xba00], R78 ;  /* 0x00ba004e1d007988 */ /* 0x0003e80008000004 */
[----:B------:R-:W-:Y:S03]  /*d570*/  STS.U8 [R29+UR4+0xda00], R77 ;  /* 0x00da004d1d007988 */ /* 0x000fe60008000004 */
[----:B------:R-:W0:Y:S01]  /*d580*/  LDC R81, c[0x0][0x3d8] ;  /* 0x0000f600ff517b82 */ /* 0x000e220000000800 */
[----:B------:R-:W-:Y:S04]  /*d590*/  STS.U8 [R29+UR4+0xfa00], R76 ;  /* 0x00fa004c1d007988 */ /* 0x000fe80008000004 */
[----:B------:R-:W-:Y:S03]  /*d5a0*/  STS.U8 [R29+UR4+0x9e00], R97 ;  /* 0x009e00611d007988 */ /* 0x000fe60008000004 */
[----:B------:R-:W0:Y:S01]  /*d5b0*/  LDC R79, c[0x0][0x3d8] ;  /* 0x0000f600ff4f7b82 */ /* 0x000e220000000800 */
[----:B------:R-:W-:Y:S04]  /*d5c0*/  STS.U8 [R29+UR4+0xbe00], R96 ;  /* 0x00be00601d007988 */ /* 0x000fe80008000004 */
[----:B------:R-:W-:Y:S03]  /*d5d0*/  STS.U8 [R29+UR4+0xde00], R95 ;  /* 0x00de005f1d007988 */ /* 0x000fe60008000004 */
[----:B-1----:R-:W1:Y:S01]  /*d5e0*/  LDC R78, c[0x0][0x3d8] ;  /* 0x0000f600ff4e7b82 */ /* 0x002e620000000800 */
[----:B------:R-:W2:Y:S04]  /*d5f0*/  LDL.LU R128, [R1+0x64] ;  /* 0x0000640001807983 */ /* 0x000ea80000300800 */
[----:B------:R-:W-:Y:S04]  /*d600*/  STS.U8 [R29+UR4+0xfe00], R94 ;  /* 0x00fe005e1d007988 */ /* 0x000fe80008000004 */
[----:B------:R-:W2:Y:S04]  /*d610*/  LDL.LU R155, [R1+0x60] ;  /* 0x00006000019b7983 */ /* 0x000ea80000300800 */
[----:B------:R-:W2:Y:S04]  /*d620*/  LDL.LU R156, [R1+0x5c] ;  /* 0x00005c00019c7983 */ /* 0x000ea80000300800 */
[----:B----4-:R4:W-:Y:S04]  /*d630*/  STS.U8 [R0+UR4+0x8280], R157 ;  /* 0x0082809d00007988 */ /* 0x0109e80008000004 */
[----:B---3--:R3:W-:Y:S04]  /*d640*/  STS.U8 [R0+UR4+0xa280], R158 ;  /* 0x00a2809e00007988 */ /* 0x0087e80008000004 */
[----:B----4-:R-:W4:Y:S04]  /*d650*/  LDL.LU R157, [R1+0x70] ;  /* 0x00007000019d7983 */ /* 0x010f280000300800 */
[----:B--2---:R2:W-:Y:S04]  /*d660*/  STS.U8 [R0+UR4+0xc280], R33 ;  /* 0x00c2802100007988 */ /* 0x0045e80008000004 */
[----:B---3--:R-:W3:Y:S04]  /*d670*/  LDL.LU R158, [R1+0x6c] ;  /* 0x00006c00019e7983 */ /* 0x008ee80000300800 */
[----:B------:R0:W-:Y:S04]  /*d680*/  STS.U8 [R0+UR4+0xe280], R34 ;  /* 0x00e2802200007988 */ /* 0x0001e80008000004 */
[----:B--2---:R-:W2:Y:S04]  /*d690*/  LDL.LU R33, [R1+0x68] ;  /* 0x0000680001217983 */ /* 0x004ea80000300800 */
[----:B------:R1:W-:Y:S04]  /*d6a0*/  STS.U8 [R0+UR4+0x8680], R36 ;  /* 0x0086802400007988 */ /* 0x0003e80008000004 */
[----:B0-----:R-:W2:Y:S04]  /*d6b0*/  LDL.LU R34, [R1+0x78] ;  /* 0x0000780001227983 */ /* 0x001ea80000300800 */
[----:B-1----:R-:W2:Y:S04]  /*d6c0*/  LDL.LU R36, [R1+0x74] ;  /* 0x0000740001247983 */ /* 0x002ea80000300800 */
[----:B------:R0:W-:Y:S04]  /*d6d0*/  STS.U8 [R0+UR4+0xa680], R2 ;  /* 0x00a6800200007988 */ /* 0x0001e80008000004 */
[----:B------:R1:W-:Y:S01]  /*d6e0*/  STS.U8 [R0+UR4+0xc680], R3 ;  /* 0x00c6800300007988 */ /* 0x0003e20008000004 */
[----:B0-----:R-:W0:Y:S03]  /*d6f0*/  LDC R2, c[0x0][0x3c4] ;  /* 0x0000f100ff027b82 */ /* 0x001e260000000800 */
[----:B------:R0:W-:Y:S04]  /*d700*/  STS.U8 [R0+UR4+0xe680], R4 ;  /* 0x00e6800400007988 */ /* 0x0001e80008000004 */
[----:B------:R-:W-:Y:S01]  /*d710*/  STS.U8 [R0+UR4+0x8a80], R143 ;  /* 0x008a808f00007988 */ /* 0x000fe20008000004 */
[----:B-1----:R-:W1:Y:S03]  /*d720*/  LDC R3, c[0x0][0x3c4] ;  /* 0x0000f100ff037b82 */ /* 0x002e660000000800 */
[----:B------:R-:W-:Y:S04]  /*d730*/  STS.U8 [R0+UR4+0xaa80], R142 ;  /* 0x00aa808e00007988 */ /* 0x000fe80008000004 */
[----:B------:R-:W-:Y:S04]  /*d740*/  STS.U8 [R0+UR4+0xca80], R141 ;  /* 0x00ca808d00007988 */ /* 0x000fe80008000004 */
[----:B------:R-:W-:Y:S04]  /*d750*/  STS.U8 [R0+UR4+0xea80], R140 ;  /* 0x00ea808c00007988 */ /* 0x000fe80008000004 */
[----:B------:R-:W-:Y:S04]  /*d760*/  STS.U8 [R0+UR4+0x8e80], R113 ;  /* 0x008e807100007988 */ /* 0x000fe80008000004 */
[----:B------:R0:W-:Y:S04]  /*d770*/  STS.U8 [R0+UR4+0xae80], R112 ;  /* 0x00ae807000007988 */ /* 0x0001e80008000004 */
[----:B------:R-:W-:Y:S04]  /*d780*/  STS.U8 [R0+UR4+0xce80], R111 ;  /* 0x00ce806f00007988 */ /* 0x000fe80008000004 */
[----:B------:R-:W-:Y:S01]  /*d790*/  STS.U8 [R0+UR4+0xee80], R110 ;  /* 0x00ee806e00007988 */ /* 0x000fe20008000004 */
[----:B0-----:R-:W-:Y:S01]  /*d7a0*/  IMAD R2, R2, 0x36, RZ ;  /* 0x0000003602027824 */ /* 0x001fe200078e02ff */
[----:B------:R-:W-:Y:S01]  /*d7b0*/  LOP3.LUT R4, R23, 0x60, RZ, 0x3c, !PT ;  /* 0x0000006017047812 */ /* 0x000fe200078e3cff */
[----:B-1----:R-:W-:Y:S01]  /*d7c0*/  IMAD R3, R3, 0x3e, RZ ;  /* 0x0000003e03037824 */ /* 0x002fe200078e02ff */
[----:B------:R0:W-:Y:S01]  /*d7d0*/  STS.U8 [R0+UR4+0x9280], R109 ;  /* 0x0092806d00007988 */ /* 0x0001e20008000004 */
[----:B------:R-:W1:Y:S03]  /*d7e0*/  LDC R112, c[0x0][0x3d8] ;  /* 0x0000f600ff707b82 */ /* 0x000e660000000800 */
[----:B------:R0:W-:Y:S04]  /*d7f0*/  STS.U8 [R0+UR4+0xb280], R108 ;  /* 0x00b2806c00007988 */ /* 0x0001e80008000004 */
[----:B------:R-:W-:Y:S01]  /*d800*/  STS.U8 [R0+UR4+0xd280], R107 ;  /* 0x00d2806b00007988 */ /* 0x000fe20008000004 */
[----:B------:R-:W-:Y:S01]  /*d810*/  IADD3 R24, P3, PT, R2, R150, RZ ;  /* 0x0000009602187210 */ /* 0x000fe20007f7e0ff */
[----:B0-----:R-:W0:Y:S02]  /*d820*/  LDC R109, c[0x0][0x3d8] ;  /* 0x0000f600ff6d7b82 */ /* 0x001e240000000800 */
[----:B------:R-:W-:Y:S04]  /*d830*/  STS.U8 [R0+UR4+0xf280], R106 ;  /* 0x00f2806a00007988 */ /* 0x000fe80008000004 */
[----:B------:R1:W-:Y:S01]  /*d840*/  STS.U8 [R0+UR4+0x9680], R105 ;  /* 0x0096806900007988 */ /* 0x0003e20008000004 */
[----:B------:R-:W0:Y:S01]  /*d850*/  S2R R30, SR_TID.X ;  /* 0x00000000001e7919 */ /* 0x000e220000002100 */
[----:B------:R-:W-:Y:S01]  /*d860*/  SHF.R.U32.HI R35, RZ, 0x5, R35 ;  /* 0x00000005ff237819 */ /* 0x000fe20000011623 */
[----:B------:R-:W0:Y:S01]  /*d870*/  LDC R108, c[0x0][0x3d8] ;  /* 0x0000f600ff6c7b82 */ /* 0x000e220000000800 */
[----:B------:R1:W-:Y:S04]  /*d880*/  STS.U8 [R0+UR4+0xb680], R104 ;  /* 0x00b6806800007988 */ /* 0x0003e80008000004 */
[----:B------:R-:W-:Y:S03]  /*d890*/  STS.U8 [R0+UR4+0xd680], R103 ;  /* 0x00d6806700007988 */ /* 0x000fe60008000004 */
[----:B-1----:R-:W1:Y:S01]  /*d8a0*/  LDC R105, c[0x0][0x3d8] ;  /* 0x0000f600ff697b82 */ /* 0x002e620000000800 */
[----:B------:R0:W-:Y:S04]  /*d8b0*/  STS.U8 [R0+UR4+0xf680], R102 ;  /* 0x00f6806600007988 */ /* 0x0001e80008000004 */
[----:B------:R-:W-:Y:S03]  /*d8c0*/  STS.U8 [R0+UR4+0x9a80], R101 ;  /* 0x009a806500007988 */ /* 0x000fe60008000004 */
[----:B------:R-:W1:Y:S01]  /*d8d0*/  LDC R104, c[0x0][0x3d8] ;  /* 0x0000f600ff687b82 */ /* 0x000e620000000800 */
[----:B------:R0:W-:Y:S04]  /*d8e0*/  STS.U8 [R0+UR4+0xba80], R100 ;  /* 0x00ba806400007988 */ /* 0x0001e80008000004 */
[----:B------:R-:W-:Y:S03]  /*d8f0*/  STS.U8 [R0+UR4+0xda80], R99 ;  /* 0x00da806300007988 */ /* 0x000fe60008000004 */
[----:B0-----:R-:W0:Y:S01]  /*d900*/  LDC R102, c[0x0][0x3d8] ;  /* 0x0000f600ff667b82 */ /* 0x001e220000000800 */
[----:B------:R-:W-:Y:S04]  /*d910*/  STS.U8 [R0+UR4+0xfa80], R98 ;  /* 0x00fa806200007988 */ /* 0x000fe80008000004 */
[----:B------:R-:W-:Y:S03]  /*d920*/  STS.U8 [R0+UR4+0x9e80], R93 ;  /* 0x009e805d00007988 */ /* 0x000fe60008000004 */
[----:B------:R-:W0:Y:S01]  /*d930*/  LDC R100, c[0x0][0x3d8] ;  /* 0x0000f600ff647b82 */ /* 0x000e220000000800 */
[----:B------:R-:W-:Y:S04]  /*d940*/  STS.U8 [R0+UR4+0xbe80], R92 ;  /* 0x00be805c00007988 */ /* 0x000fe80008000004 */
[----:B------:R-:W-:Y:S03]  /*d950*/  STS.U8 [R0+UR4+0xde80], R116 ;  /* 0x00de807400007988 */ /* 0x000fe60008000004 */
[----:B------:R-:W0:Y:S01]  /*d960*/  LDC R101, c[0x0][0x3d8] ;  /* 0x0000f600ff657b82 */ /* 0x000e220000000800 */
[----:B------:R1:W-:Y:S07]  /*d970*/  STS.U8 [R0+UR4+0xfe80], R115 ;  /* 0x00fe807300007988 */ /* 0x0003ee0008000004 */
[----:B------:R-:W0:Y:S01]  /*d980*/  LDC R103, c[0x0][0x3d8] ;  /* 0x0000f600ff677b82 */ /* 0x000e220000000800 */
[----:B-1----:R-:W-:-:S07]  /*d990*/  SHF.R.S32.HI R0, RZ, 0x1f, R2 ;  /* 0x0000001fff007819 */ /* 0x002fce0000011402 */
[----:B------:R-:W1:Y:S01]  /*d9a0*/  LDC R115, c[0x0][0x3d8] ;  /* 0x0000f600ff737b82 */ /* 0x000e620000000800 */
[----:B------:R-:W-:Y:S01]  /*d9b0*/  IMAD.X R25, R0, 0x1, R151, P3 ;  /* 0x0000000100197824 */ /* 0x000fe200018e0697 */
[----:B------:R-:W-:-:S04]  /*d9c0*/  IADD3 R26, P3, PT, R2, R148, RZ ;  /* 0x00000094021a7210 */ /* 0x000fc80007f7e0ff */
[----:B------:R0:W-:Y:S01]  /*d9d0*/  STL.64 [R1+0xb48], R24 ;  /* 0x000b481801007387 */ /* 0x0001e20000100a00 */
[----:B------:R-:W-:Y:S01]  /*d9e0*/  IMAD.X R27, R0, 0x1, R149, P3 ;  /* 0x00000001001b7824 */ /* 0x000fe200018e0695 */
[----:B------:R-:W-:Y:S02]  /*d9f0*/  IADD3 R28, P3, PT, R2, R152, RZ ;  /* 0x00000098021c7210 */ /* 0x000fe40007f7e0ff */
[----:B------:R0:W3:Y:S03]  /*da00*/  @P2 LDG.E.U8 R5, desc[UR8][R24.64] ;  /* 0x0000000818052981 */ /* 0x0000e6000c1e1100 */
[----:B------:R-:W-:Y:S01]  /*da10*/  IMAD.X R29, R0, 0x1, R153, P3 ;  /* 0x00000001001d7824 */ /* 0x000fe200018e0699 */
[----:B------:R0:W-:Y:S04]  /*da20*/  STL.64 [R1+0xb40], R26 ;  /* 0x000b401a01007387 */ /* 0x0001e80000100a00 */
[----:B------:R0:W3:Y:S02]  /*da30*/  @P2 LDG.E.U8 R10, desc[UR8][R26.64] ;  /* 0x000000081a0a2981 */ /* 0x0000e4000c1e1100 */
[----:B0-----:R-:W-:-:S02]  /*da40*/  IADD3 R24, P4, PT, R2, R146, RZ ;  /* 0x0000009202187210 */ /* 0x001fc40007f9e0ff */
[----:B------:R-:W3:Y:S03]  /*da50*/  @P2 LDG.E.U8 R8, desc[UR8][R28.64] ;  /* 0x000000081c082981 */ /* 0x000ee6000c1e1100 */
[----:B------:R-:W-:Y:S02]  /*da60*/  IMAD.X R25, R0, 0x1, R147, P4 ;  /* 0x0000000100197824 */ /* 0x000fe400020e0693 */
[----:B------:R-:W0:Y:S01]  /*da70*/  LDC R0, c[0x0][0x3c4] ;  /* 0x0000f100ff007b82 */ /* 0x000e220000000800 */
[----:B------:R-:W-:Y:S02]  /*da80*/  SHF.R.S32.HI R2, RZ, 0x1f, R3 ;  /* 0x0000001fff027819 */ /* 0x000fe40000011403 */
[----:B------:R1:W-:Y:S01]  /*da90*/  STL.64 [R1+0xb38], R24 ;  /* 0x000b381801007387 */ /* 0x0003e20000100a00 */
[----:B------:R-:W-:-:S03]  /*daa0*/  IADD3 R26, P4, PT, R3, R150, RZ ;  /* 0x00000096031a7210 */ /* 0x000fc60007f9e0ff */
[----:B------:R1:W3:Y:S02]  /*dab0*/  @P2 LDG.E.U8 R9, desc[UR8][R24.64] ;  /* 0x0000000818092981 */ /* 0x0002e4000c1e1100 */
[----:B------:R-:W-:Y:S02]  /*dac0*/  IMAD.X R27, R2, 0x1, R151, P4 ;  /* 0x00000001021b7824 */ /* 0x000fe400020e0697 */
[----:B------:R-:W-:Y:S01]  /*dad0*/  STL.64 [R1+0xb30], R28 ;  /* 0x000b301c01007387 */ /* 0x000fe20000100a00 */
[----:B-1----:R-:W-:-:S03]  /*dae0*/  IADD3 R24, P3, PT, R3, R148, RZ ;  /* 0x0000009403187210 */ /* 0x002fc60007f7e0ff */
[----:B------:R1:W-:Y:S02]  /*daf0*/  STL.64 [R1+0xa48], R26 ;  /* 0x000a481a01007387 */ /* 0x0003e40000100a00 */
[----:B------:R-:W-:Y:S02]  /*db00*/  IMAD.X R25, R2, 0x1, R149, P3 ;  /* 0x0000000102197824 */ /* 0x000fe400018e0695 */
[----:B------:R1:W3:Y:S04]  /*db10*/  @P2 LDG.E.U8 R7, desc[UR8][R26.64] ;  /* 0x000000081a072981 */ /* 0x0002e8000c1e1100 */
[----:B------:R0:W-:Y:S04]  /*db20*/  STL.64 [R1+0xa40], R24 ;  /* 0x000a401801007387 */ /* 0x0001e80000100a00 */
[----:B------:R0:W3:Y:S01]  /*db30*/  @P2 LDG.E.U8 R6, desc[UR8][R24.64] ;  /* 0x0000000818062981 */ /* 0x0000e2000c1e1100 */
[----:B-1----:R-:W-:-:S02]  /*db40*/  IADD3 R26, P3, PT, R3, R146, RZ ;  /* 0x00000092031a7210 */ /* 0x002fc40007f7e0ff */
[----:B0-----:R-:W-:Y:S02]  /*db50*/  IADD3 R24, P4, PT, R3, R152, RZ ;  /* 0x0000009803187210 */ /* 0x001fe40007f9e0ff */
[----:B------:R-:W0:Y:S01]  /*db60*/  LDC R3, c[0x0][0x3c4] ;  /* 0x0000f100ff037b82 */ /* 0x000e220000000800 */
[C---:B------:R-:W-:Y:S02]  /*db70*/  IMAD.X R27, R2.reuse, 0x1, R147, P3 ;  /* 0x00000001021b7824 */ /* 0x040fe400018e0693 */
[----:B------:R-:W-:Y:S02]  /*db80*/  IMAD.X R25, R2, 0x1, R153, P4 ;  /* 0x0000000102197824 */ /* 0x000fe400020e0699 */
[----:B------:R-:W-:Y:S01]  /*db90*/  IMAD R2, R0, 0x37, RZ ;  /* 0x0000003700027824 */ /* 0x000fe200078e02ff */
[----:B------:R1:W-:Y:S04]  /*dba0*/  STL.64 [R1+0xa38], R26 ;  /* 0x000a381a01007387 */ /* 0x0003e80000100a00 */
[----:B------:R1:W3:Y:S01]  /*dbb0*/  @P2 LDG.E.U8 R12, desc[UR8][R26.64] ;  /* 0x000000081a0c2981 */ /* 0x0002e2000c1e1100 */
[----:B------:R-:W-:-:S03]  /*dbc0*/  SHF.R.S32.HI R0, RZ, 0x1f, R2 ;  /* 0x0000001fff007819 */ /* 0x000fc60000011402 */
[----:B------:R1:W-:Y:S04]  /*dbd0*/  STL.64 [R1+0xa30], R24 ;  /* 0x000a301801007387 */ /* 0x0003e80000100a00 */
[----:B------:R1:W3:Y:S02]  /*dbe0*/  @P2 LDG.E.U8 R11, desc[UR8][R24.64] ;  /* 0x00000008180b2981 */ /* 0x0002e4000c1e1100 */
[C---:B-1----:R-:W-:Y:S02]  /*dbf0*/  IADD3 R26, P3, PT, R2.reuse, R150, RZ ;  /* 0x00000096021a7210 */ /* 0x042fe40007f7e0ff */
[----:B------:R-:W-:-:S03]  /*dc00*/  IADD3 R24, P4, PT, R2, R148, RZ ;  /* 0x0000009402187210 */ /* 0x000fc60007f9e0ff */
[C---:B------:R-:W-:Y:S02]  /*dc10*/  IMAD.X R27, R0.reuse, 0x1, R151, P3 ;  /* 0x00000001001b7824 */ /* 0x040fe400018e0697 */
[----:B------:R-:W-:-:S03]  /*dc20*/  IMAD.X R25, R0, 0x1, R149, P4 ;  /* 0x0000000100197824 */ /* 0x000fc600020e0695 */
[----:B------:R1:W-:Y:S04]  /*dc30*/  STL.64 [R1+0xb28], R26 ;  /* 0x000b281a01007387 */ /* 0x0003e80000100a00 */
[----:B------:R1:W3:Y:S04]  /*dc40*/  @P2 LDG.E.U8 R14, desc[UR8][R26.64] ;  /* 0x000000081a0e2981 */ /* 0x0002e8000c1e1100 */
[----:B------:R0:W-:Y:S04]  /*dc50*/  STL.64 [R1+0xb20], R24 ;  /* 0x000b201801007387 */ /* 0x0001e80000100a00 */
[----:B------:R0:W3:Y:S01]  /*dc60*/  @P2 LDG.E.U8 R13, desc[UR8][R24.64] ;  /* 0x00000008180d2981 */ /* 0x0000e2000c1e1100 */
[----:B-1----:R-:W-:-:S02]  /*dc70*/  IADD3 R26, P3, PT, R2, R146, RZ ;  /* 0x00000092021a7210 */ /* 0x002fc40007f7e0ff */
[----:B0-----:R-:W-:Y:S01]  /*dc80*/  IADD3 R24, P4, PT, R2, R152, RZ ;  /* 0x0000009802187210 */ /* 0x001fe20007f9e0ff */
[----:B------:R-:W-:Y:S02]  /*dc90*/  IMAD R2, R3, 0x3f, RZ ;  /* 0x0000003f03027824 */ /* 0x000fe400078e02ff */
[C---:B------:R-:W-:Y:S02]  /*dca0*/  IMAD.X R27, R0.reuse, 0x1, R147, P3 ;  /* 0x00000001001b7824 */ /* 0x040fe400018e0693 */
[----:B------:R-:W-:Y:S01]  /*dcb0*/  IMAD.X R25, R0, 0x1, R153, P4 ;  /* 0x0000000100197824 */ /* 0x000fe200020e0699 */
[----:B------:R-:W-:Y:S02]  /*dcc0*/  SHF.R.S32.HI R0, RZ, 0x1f, R2 ;  /* 0x0000001fff007819 */ /* 0x000fe40000011402 */
[----:B------:R-:W-:Y:S01]  /*dcd0*/  IADD3 R28, P3, PT, R2, R150, RZ ;  /* 0x00000096021c7210 */ /* 0x000fe20007f7e0ff */
[----:B------:R-:W-:Y:S04]  /*dce0*/  STL.64 [R1+0xb18], R26 ;  /* 0x000b181a01007387 */ /* 0x000fe80000100a00 */
[----:B------:R0:W-:Y:S01]  /*dcf0*/  STL.64 [R1+0xb10], R24 ;  /* 0x000b101801007387 */ /* 0x0001e20000100a00 */
[----:B------:R-:W-:-:S03]  /*dd00*/  IMAD.X R29, R0, 0x1, R151, P3 ;  /* 0x00000001001d7824 */ /* 0x000fc600018e0697 */
[----:B------:R0:W3:Y:S04]  /*dd10*/  @P2 LDG.E.U8 R18, desc[UR8][R24.64] ;  /* 0x0000000818122981 */ /* 0x0000e8000c1e1100 */
[----:B------:R1:W3:Y:S04]  /*dd20*/  @P2 LDG.E.U8 R19, desc[UR8][R26.64] ;  /* 0x000000081a132981 */ /* 0x0002e8000c1e1100 */
[----:B------:R1:W3:Y:S01]  /*dd30*/  @P2 LDG.E.U8 R17, desc[UR8][R28.64] ;  /* 0x000000081c112981 */ /* 0x0002e2000c1e1100 */
[----:B0-----:R-:W-:-:S03]  /*dd40*/  IADD3 R24, P3, PT, R2, R146, RZ ;  /* 0x0000009202187210 */ /* 0x001fc60007f7e0ff */
[----:B--2---:R0:W-:Y:S02]  /*dd50*/  STS.U8 [R4+UR4+0xe700], R36 ;  /* 0x00e7002404007988 */ /* 0x0041e40008000004 */
[----:B0-----:R-:W0:Y:S01]  /*dd60*/  S2R R36, SR_TID.X ;  /* 0x0000000000247919 */ /* 0x001e220000002100 */
[----:B-1----:R-:W-:Y:S01]  /*dd70*/  IADD3 R26, P4, PT, R2, R148, RZ ;  /* 0x00000094021a7210 */ /* 0x002fe20007f9e0ff */
[----:B------:R-:W-:Y:S01]  /*dd80*/  IMAD.X R25, R0, 0x1, R147, P3 ;  /* 0x0000000100197824 */ /* 0x000fe200018e0693 */
[----:B------:R-:W-:-:S03]  /*dd90*/  IADD3 R2, P3, PT, R2, R152, RZ ;  /* 0x0000009802027210 */ /* 0x000fc60007f7e0ff */
[C---:B------:R-:W-:Y:S01]  /*dda0*/  IMAD.X R27, R0.reuse, 0x1, R149, P4 ;  /* 0x00000001001b7824 */ /* 0x040fe200020e0695 */
[----:B------:R1:W-:Y:S01]  /*ddb0*/  STL.64 [R1+0xa28], R28 ;  /* 0x000a281c01007387 */ /* 0x0003e20000100a00 */
[----:B------:R-:W-:Y:S02]  /*ddc0*/  IMAD.X R3, R0, 0x1, R153, P3 ;  /* 0x0000000100037824 */ /* 0x000fe400018e0699 */
[----:B------:R-:W2:Y:S01]  /*ddd0*/  LDC R0, c[0x0][0x3d8] ;  /* 0x0000f600ff007b82 */ /* 0x000ea20000000800 */
[----:B------:R-:W-:Y:S04]  /*dde0*/  STL.64 [R1+0xa20], R26 ;  /* 0x000a201a01007387 */ /* 0x000fe80000100a00 */
[----:B------:R-:W-:Y:S04]  /*ddf0*/  STL.64 [R1+0xa18], R24 ;  /* 0x000a181801007387 */ /* 0x000fe80000100a00 */
[----:B------:R0:W-:Y:S01]  /*de00*/  STL.64 [R1+0xa10], R2 ;  /* 0x000a100201007387 */ /* 0x0001e20000100a00 */
[----:B-1----:R-:W1:Y:S03]  /*de10*/  LDC R28, c[0x0][0x3d8] ;  /* 0x0000f600ff1c7b82 */ /* 0x002e660000000800 */
[----:B------:R4:W3:Y:S04]  /*de20*/  @P2 LDG.E.U8 R20, desc[UR8][R2.64] ;  /* 0x0000000802142981 */ /* 0x0008e8000c1e1100 */
[----:B------:R1:W3:Y:S01]  /*de30*/  @P2 LDG.E.U8 R15, desc[UR8][R24.64] ;  /* 0x00000008180f2981 */ /* 0x0002e2000c1e1100 */
[----:B------:R-:W1:Y:S03]  /*de40*/  LDC R29, c[0x0][0x3d8] ;  /* 0x0000f600ff1d7b82 */ /* 0x000e660000000800 */
[----:B------:R-:W-:Y:S01]  /*de50*/  STS.U8 [R4+UR4+0xc700], R34 ;  /* 0x00c7002204007988 */ /* 0x000fe20008000004 */
[----:B0-----:R-:W-:-:S03]  /*de60*/  SHF.R.U32.HI R36, RZ, 0x6, R36 ;  /* 0x00000006ff247819 */ /* 0x001fc60000011624 */
[----:B------:R0:W3:Y:S01]  /*de70*/  @P2 LDG.E.U8 R16, desc[UR8][R26.64] ;  /* 0x000000081a102981 */ /* 0x0000e2000c1e1100 */
[----:B----4-:R-:W4:Y:S01]  /*de80*/  LDC R2, c[0x0][0x3d8] ;  /* 0x0000f600ff027b82 */ /* 0x010f220000000800 */
[----:B------:R-:W-:-:S05]  /*de90*/  SGXT.U32 R36, R36, 0x1 ;  /* 0x000000012424781a */ /* 0x000fca0000000000 */
[----:B------:R-:W-:Y:S02]  /*dea0*/  IMAD R22, R36, R22, RZ ;  /* 0x0000001624167224 */ /* 0x000fe400078e02ff */
[----:B------:R-:W0:Y:S02]  /*deb0*/  LDC R36, c[0x0][0x3d8] ;  /* 0x0000f600ff247b82 */ /* 0x000e240000000800 */
[----:B------:R-:W-:-:S04]  /*dec0*/  IMAD R100, R100, 0x2, R22 ;  /* 0x0000000264647824 */ /* 0x000fc800078e0216 */
[----:B--2---:R-:W-:Y:S02]  /*ded0*/  IMAD R0, R0, 0x2, R100 ;  /* 0x0000000200007824 */ /* 0x004fe400078e0264 */
[----:B------:R-:W2:Y:S03]  /*dee0*/  LDC R3, c[0x0][0x3d8] ;  /* 0x0000f600ff037b82 */ /* 0x000ea60000000800 */
[----:B------:R0:W-:Y:S01]  /*def0*/  STL [R1+0x144], R0 ;  /* 0x0001440001007387 */ /* 0x0001e20000100800 */
[----:B----4-:R-:W-:-:S04]  /*df00*/  IMAD R2, R2, 0x2, R0 ;  /* 0x0000000202027824 */ /* 0x010fc800078e0200 */
[----:B-1----:R-:W1:Y:S01]  /*df10*/  LDC R24, c[0x0][0x3d8] ;  /* 0x0000f600ff187b82 */ /* 0x002e620000000800 */
[----:B------:R-:W-:-:S07]  /*df20*/  IMAD R53, R53, 0x2, R2 ;  /* 0x0000000235357824 */ /* 0x000fce00078e0202 */
[----:B0-----:R-:W0:Y:S01]  /*df30*/  LDC R0, c[0x0][0x3d8] ;  /* 0x0000f600ff007b82 */ /* 0x001e220000000800 */
[----:B------:R-:W-:-:S04]  /*df40*/  IMAD R56, R56, 0x2, R53 ;  /* 0x0000000238387824 */ /* 0x000fc800078e0235 */
[----:B------:R-:W-:Y:S01]  /*df50*/  IMAD R102, R102, 0x2, R56 ;  /* 0x0000000266667824 */ /* 0x000fe200078e0238 */
[----:B------:R-:W4:Y:S02]  /*df60*/  S2R R34, SR_CTAID.Y ;  /* 0x0000000000227919 */ /* 0x000f240000002600 */
[----:B------:R-:W4:Y:S01]  /*df70*/  LDC R26, c[0x0][0x3d0] ;  /* 0x0000f400ff1a7b82 */ /* 0x000f220000000800 */
[----:B------:R-:W-:-:S04]  /*df80*/  IMAD R36, R36, 0x4, R102 ;  /* 0x0000000424247824 */ /* 0x000fc800078e0266 */
[----:B------:R-:W-:-:S03]  /*df90*/  IMAD R55, R55, 0x2, R36 ;  /* 0x0000000237377824 */ /* 0x000fc600078e0224 */
[----:B------:R-:W1:Y:S01]  /*dfa0*/  LDC R25, c[0x0][0x3d4] ;  /* 0x0000f500ff197b82 */ /* 0x000e620000000800 */
[----:B------:R-:W-:Y:S01]  /*dfb0*/  IMAD R101, R101, 0x2, R55 ;  /* 0x0000000265657824 */ /* 0x000fe200078e0237 */
[----:B------:R0:W-:Y:S03]  /*dfc0*/  STL [R1+0x24c], R2 ;  /* 0x00024c0201007387 */ /* 0x0001e60000100800 */
[----:B0-----:R-:W-:Y:S01]  /*dfd0*/  IMAD R0, R0, 0x2, R101 ;  /* 0x0000000200007824 */ /* 0x001fe200078e0265 */
[----:B------:R-:W-:Y:S02]  /*dfe0*/  STS.U8 [R4+UR4+0xa700], R33 ;  /* 0x00a7002104007988 */ /* 0x000fe40008000004 */
[----:B------:R-:W0:Y:S01]  /*dff0*/  LDC R27, c[0x0][0x3d8] ;  /* 0x0000f600ff1b7b82 */ /* 0x000e220000000800 */
[----:B------:R-:W-:-:S07]  /*e000*/  IMAD R37, R37, 0x2, R0 ;  /* 0x0000000225257824 */ /* 0x000fce00078e0200 */
[----:B------:R-:W0:Y:S01]  /*e010*/  LDC R2, c[0x0][0x3d8] ;  /* 0x0000f600ff027b82 */ /* 0x000e220000000800 */
[----:B------:R-:W-:Y:S01]  /*e020*/  IMAD R58, R58, 0x2, R37 ;  /* 0x000000023a3a7824 */ /* 0x000fe200078e0225 */
[----:B------:R1:W-:Y:S03]  /*e030*/  STL [R1+0x11c], R0 ;  /* 0x00011c0001007387 */ /* 0x0003e60000100800 */
[----:B------:R-:W-:-:S04]  /*e040*/  IMAD R104, R104, 0x2, R58 ;  /* 0x0000000268687824 */ /* 0x000fc800078e023a */
[----:B------:R-:W-:Y:S01]  /*e050*/  IMAD R38, R38, 0x4, R104 ;  /* 0x0000000426267824 */ /* 0x000fe200078e0268 */
[----:B-1----:R-:W1:Y:S03]  /*e060*/  LDC R0, c[0x0][0x3d8] ;  /* 0x0000f600ff007b82 */ /* 0x002e660000000800 */
[----:B------:R-:W-:-:S04]  /*e070*/  IMAD R57, R57, 0x2, R38 ;  /* 0x0000000239397824 */ /* 0x000fc800078e0226 */
[----:B------:R-:W-:-:S04]  /*e080*/  IMAD R103, R103, 0x2, R57 ;  /* 0x0000000267677824 */ /* 0x000fc800078e0239 */
[----:B0-----:R-:W-:Y:S02]  /*e090*/  IMAD R21, R2, 0x2, R103 ;  /* 0x0000000202157824 */ /* 0x001fe400078e0267 */
[----:B------:R-:W0:Y:S02]  /*e0a0*/  LDC R2, c[0x0][0x3d8] ;  /* 0x0000f600ff027b82 */ /* 0x000e240000000800 */
[----:B------:R-:W-:Y:S01]  /*e0b0*/  IMAD R39, R39, 0x2, R21 ;  /* 0x0000000227277824 */ /* 0x000fe200078e0215 */
[----:B------:R1:W-:Y:S03]  /*e0c0*/  STL [R1+0x120], R21 ;  /* 0x0001201501007387 */ /* 0x0003e60000100800 */
[----:B------:R-:W-:-:S04]  /*e0d0*/  IMAD R60, R60, 0x2, R39 ;  /* 0x000000023c3c7824 */ /* 0x000fc800078e0227 */
[----:B-1----:R-:W-:Y:S02]  /*e0e0*/  IMAD R21, R0, 0x2, R60 ;  /* 0x0000000200157824 */ /* 0x002fe400078e023c */
[----:B------:R-:W1:Y:S02]  /*e0f0*/  LDC R0, c[0x0][0x3d8] ;  /* 0x0000f600ff007b82 */ /* 0x000e640000000800 */
[----:B------:R-:W-:-:S04]  /*e100*/  IMAD R40, R40, 0x4, R21 ;  /* 0x0000000428287824 */ /* 0x000fc800078e0215 */
[----:B------:R-:W-:-:S04]  /*e110*/  IMAD R59, R59, 0x2, R40 ;  /* 0x000000023b3b7824 */ /* 0x000fc800078e0228 */
[----:B--2---:R-:W-:Y:S01]  /*e120*/  IMAD R3, R3, 0x2, R59 ;  /* 0x0000000203037824 */ /* 0x004fe200078e023b */
[----:B------:R2:W-:Y:S03]  /*e130*/  STL [R1+0x10], R21 ;  /* 0x0000101501007387 */ /* 0x0005e60000100800 */
[----:B0-----:R-:W-:-:S04]  /*e140*/  IMAD R2, R2, 0x2, R3 ;  /* 0x0000000202027824 */ /* 0x001fc800078e0203 */
[----:B------:R-:W-:Y:S01]  /*e150*/  IMAD R41, R41, 0x2, R2 ;  /* 0x0000000229297824 */ /* 0x000fe200078e0202 */
[----:B--2---:R-:W0:Y:S03]  /*e160*/  LDC R21, c[0x0][0x3d8] ;  /* 0x0000f600ff157b82 */ /* 0x004e260000000800 */
[----:B------:R-:W-:-:S04]  /*e170*/  IMAD R64, R64, 0x2, R41 ;  /* 0x0000000240407824 */ /* 0x000fc800078e0229 */
[----:B-1----:R-:W-:-:S04]  /*e180*/  IMAD R0, R0, 0x2, R64 ;  /* 0x0000000200007824 */ /* 0x002fc800078e0240 */
[----:B------:R-:W-:Y:S01]  /*e190*/  IMAD R42, R42, 0x4, R0 ;  /* 0x000000042a2a7824 */ /* 0x000fe200078e0200 */
[----:B------:R-:W-:Y:S03]  /*e1a0*/  STL [R1+0xc], R3 ;  /* 0x00000c0301007387 */ /* 0x000fe60000100800 */
[----:B------:R-:W-:Y:S01]  /*e1b0*/  IMAD R63, R63, 0x2, R42 ;  /* 0x000000023f3f7824 */ /* 0x000fe200078e022a */
[----:B------:R-:W-:Y:S04]  /*e1c0*/  STL [R1+0x124], R2 ;  /* 0x0001240201007387 */ /* 0x000fe80000100800 */
[----:B------:R1:W-:Y:S01]  /*e1d0*/  STL [R1+0x1c], R0 ;  /* 0x00001c0001007387 */ /* 0x0003e20000100800 */
[----:B------:R-:W-:-:S02]  /*e1e0*/  LOP3.LUT R33, R30, 0x3f, RZ, 0xc0, !PT ;  /* 0x0000003f1e217812 */ /* 0x000fc400078ec0ff */
[----:B------:R-:W2:Y:S01]  /*e1f0*/  LDC R30, c[0x0][0x3d8] ;  /* 0x0000f600ff1e7b82 */ /* 0x000ea20000000800 */
[----:B-1----:R-:W-:-:S07]  /*e200*/  IMAD R0, R24, 0x2, R63 ;  /* 0x0000000218007824 */ /* 0x002fce00078e023f */
[----:B------:R-:W1:Y:S01]  /*e210*/  LDC.64 R2, c[0x0][0x390] ;  /* 0x0000e400ff027b82 */ /* 0x000e620000000a00 */
[----:B0-----:R-:W-:Y:S01]  /*e220*/  IMAD R21, R21, 0x2, R0 ;  /* 0x0000000215157824 */ /* 0x001fe200078e0200 */
[----:B------:R-:W-:Y:S03]  /*e230*/  STL [R1+0x18], R0 ;  /* 0x0000180001007387 */ /* 0x000fe60000100800 */
[----:B------:R-:W-:Y:S01]  /*e240*/  IMAD R43, R43, 0x2, R21 ;  /* 0x000000022b2b7824 */ /* 0x000fe200078e0215 */
[----:B------:R4:W-:Y:S02]  /*e250*/  STL [R1+0x128], R21 ;  /* 0x0001281501007387 */ /* 0x0009e40000100800 */
[----:B------:R-:W0:Y:S01]  /*e260*/  LDC R24, c[0x0][0x3d8] ;  /* 0x0000f600ff187b82 */ /* 0x000e220000000800 */
[----:B----4-:R-:W-:Y:S02]  /*e270*/  IMAD R21, R34, R26, RZ ;  /* 0x0000001a22157224 */ /* 0x010fe400078e02ff */
[----:B------:R-:W4:Y:S01]  /*e280*/  LDL.LU R34, [R1+0xb4] ;  /* 0x0000b40001227983 */ /* 0x000f220000300800 */
[----:B------:R-:W-:-:S04]  /*e290*/  IMAD R0, R33, R25, RZ ;  /* 0x0000001921007224 */ /* 0x000fc800078e02ff */
[----:B------:R-:W0:Y:S01]  /*e2a0*/  LDC R26, c[0x0][0x3d8] ;  /* 0x0000f600ff1a7b82 */ /* 0x000e220000000800 */
[----:B------:R-:W2:Y:S01]  /*e2b0*/  S2R R33, SR_TID.X ;  /* 0x0000000000217919 */ /* 0x000ea20000002100 */
[----:B-1----:R-:W-:Y:S02]  /*e2c0*/  IADD3 R2, P3, P4, R0, R2, R21 ;  /* 0x0000000200027210 */ /* 0x002fe40007c7e015 */
[----:B------:R-:W-:Y:S01]  /*e2d0*/  SHF.R.S32.HI R0, RZ, 0x1f, R0 ;  /* 0x0000001fff007819 */ /* 0x000fe20000011400 */
[----:B------:R-:W-:Y:S01]  /*e2e0*/  IMAD R75, R75, 0x2, R43 ;  /* 0x000000024b4b7824 */ /* 0x000fe200078e022b */
[----:B------:R-:W-:Y:S01]  /*e2f0*/  SHF.R.S32.HI R21, RZ, 0x1f, R21 ;  /* 0x0000001fff157819 */ /* 0x000fe20000011415 */
[----:B---3--:R1:W-:Y:S01]  /*e300*/  STS.U8 [R4+UR4+0x8700], R158 ;  /* 0x0087009e04007988 */ /* 0x0083e20008000004 */
[----:B------:R-:W3:Y:S02]  /*e310*/  LDC R25, c[0x0][0x3d8] ;  /* 0x0000f600ff197b82 */ /* 0x000ee40000000800 */
[----:B------:R-:W-:Y:S01]  /*e320*/  IADD3.X R0, PT, PT, R0, R3, R21, P3, P4 ;  /* 0x0000000300007210 */ /* 0x000fe20001fe8415 */
[----:B------:R-:W3:Y:S01]  /*e330*/  LDL.LU R48, [R1+0xb0] ;  /* 0x0000b00001307983 */ /* 0x000ee20000300800 */
[----:B--2---:R-:W-:Y:S01]  /*e340*/  LEA.HI R33, R33, 0xe, RZ, 0x1a ;  /* 0x0000000e21217811 */ /* 0x004fe200078fd0ff */
[----:B------:R-:W-:-:S02]  /*e350*/  IMAD R27, R27, 0x2, R75 ;  /* 0x000000021b1b7824 */ /* 0x000fc400078e024b */
[----:B------:R-:W2:Y:S02]  /*e360*/  LDL.LU R69, [R1+0xac] ;  /* 0x0000ac0001457983 */ /* 0x000ea40000300800 */
[----:B------:R-:W-:Y:S02]  /*e370*/  IMAD R3, R33, R28, RZ ;  /* 0x0000001c21037224 */ /* 0x000fe400078e02ff */
[----:B------:R-:W2:Y:S01]  /*e380*/  LDL.LU R70, [R1+0xb8] ;  /* 0x0000b80001467983 */ /* 0x000ea20000300800 */
[----:B------:R-:W1:Y:S03]  /*e390*/  S2R R33, SR_TID.X ;  /* 0x0000000000217919 */ /* 0x000e660000002100 */
[----:B------:R-:W2:Y:S04]  /*e3a0*/  LDL.LU R71, [R1+0x9c] ;  /* 0x00009c0001477983 */ /* 0x000ea80000300800 */
[----:B------:R-:W-:Y:S04]  /*e3b0*/  STL [R1+0x24], R27 ;  /* 0x0000241b01007387 */ /* 0x000fe80000100800 */
[----:B------:R-:W2:Y:S04]  /*e3c0*/  LDL.LU R114, [R1+0xa8] ;  /* 0x0000a80001727983 */ /* 0x000ea80000300800 */
[----:B------:R-:W2:Y:S04]  /*e3d0*/  LDL.LU R125, [R1+0xa4] ;  /* 0x0000a400017d7983 */ /* 0x000ea80000300800 */
[----:B------:R-:W2:Y:S04]  /*e3e0*/  LDL.LU R126, [R1+0xa0] ;  /* 0x0000a000017e7983 */ /* 0x000ea80000300800 */
[----:B------:R0:W-:Y:S04]  /*e3f0*/  STS.U8 [R4+UR4+0x8300], R128 ;  /* 0x0083008004007988 */ /* 0x0001e80008000004 */
[----:B------:R-:W2:Y:S01]  /*e400*/  LDL.LU R127, [R1+0x8c] ;  /* 0x00008c00017f7983 */ /* 0x000ea20000300800 */
[----:B-1----:R-:W-:-:S02]  /*e410*/  LEA.HI R158, R33, 0x1e, RZ, 0x1a ;  /* 0x0000001e219e7811 */ /* 0x002fc400078fd0ff */
[----:B------:R-:W-:Y:S01]  /*e420*/  LEA.HI R33, R33, 0x2e, RZ, 0x1a ;  /* 0x0000002e21217811 */ /* 0x000fe200078fd0ff */
[----:B------:R1:W-:Y:S04]  /*e430*/  STS.U8 [R4+UR4+0xa300], R155 ;  /* 0x00a3009b04007988 */ /* 0x0003e80008000004 */
[----:B------:R-:W-:Y:S01]  /*e440*/  IMAD R3, R33, R29, RZ ;  /* 0x0000001d21037224 */ /* 0x000fe200078e02ff */
[----:B0-----:R-:W2:Y:S01]  /*e450*/  LDL.LU R128, [R1+0x94] ;  /* 0x0000940001807983 */ /* 0x001ea20000300800 */
[----:B------:R-:W0:Y:S01]  /*e460*/  S2R R33, SR_TID.X ;  /* 0x0000000000217919 */ /* 0x000e220000002100 */
[----:B------:R-:W-:Y:S02]  /*e470*/  IMAD R21, R158, R24, RZ ;  /* 0x000000189e157224 */ /* 0x000fe400078e02ff */
[----:B------:R1:W-:Y:S04]  /*e480*/  STS.U8 [R4+UR4+0xc300], R156 ;  /* 0x00c3009c04007988 */ /* 0x0003e80008000004 */
[----:B-1----:R-:W2:Y:S04]  /*e490*/  LDL.LU R155, [R1+0x90] ;  /* 0x00009000019b7983 */ /* 0x002ea80000300800 */
[----:B------:R1:W-:Y:S04]  /*e4a0*/  STS.U8 [R4+UR4+0xe300], R157 ;  /* 0x00e3009d04007988 */ /* 0x0003e80008000004 */
[----:B------:R-:W2:Y:S04]  /*e4b0*/  LDL.LU R156, [R1+0x98] ;  /* 0x00009800019c7983 */ /* 0x000ea80000300800 */
[----:B-1----:R-:W2:Y:S04]  /*e4c0*/  LDL.LU R157, [R1+0x88] ;  /* 0x00008800019d7983 */ /* 0x002ea80000300800 */
[----:B------:R-:W2:Y:S01]  /*e4d0*/  LDL.LU R158, [R1+0x84] ;  /* 0x00008400019e7983 */ /* 0x000ea20000300800 */
[----:B0-----:R-:W-:-:S03]  /*e4e0*/  LEA.HI R47, R33, 0x3e, RZ, 0x1a ;  /* 0x0000003e212f7811 */ /* 0x001fc600078fd0ff */
[----:B------:R-:W2:Y:S04]  /*e4f0*/  LDL.LU R33, [R1+0x80] ;  /* 0x0000800001217983 */ /* 0x000ea80000300800 */
[----:B----4-:R0:W-:Y:S04]  /*e500*/  STS.U8 [R4+UR4+0x8b00], R34 ;  /* 0x008b002204007988 */ /* 0x0101e80008000004 */
[----:B0-----:R-:W4:Y:S01]  /*e510*/  LDL.LU R34, [R1+0x7c] ;  /* 0x00007c0001227983 */ /* 0x001f220000300800 */
[----:B------:R-:W-:-:S04]  /*e520*/  IMAD R44, R44, 0x4, R27 ;  /* 0x000000042c2c7824 */ /* 0x000fc800078e021b */
[----:B------:R-:W-:-:S04]  /*e530*/  IMAD R68, R68, 0x2, R44 ;  /* 0x0000000244447824 */ /* 0x000fc800078e022c */
[----:B------:R-:W-:Y:S02]  /*e540*/  IMAD R3, R31, 0x2, R68 ;  /* 0x000000021f037824 */ /* 0x000fe400078e0244 */
[----:B------:R-:W-:Y:S02]  /*e550*/  IMAD R21, R47, R32, RZ ;  /* 0x000000202f157224 */ /* 0x000fe400078e02ff */
[----:B------:R-:W0:Y:S01]  /*e560*/  LDC R47, c[0x0][0x3d8] ;  /* 0x0000f600ff2f7b82 */ /* 0x000e220000000800 */
[----:B------:R1:W-:Y:S07]  /*e570*/  STL [R1+0x20], R3 ;  /* 0x0000200301007387 */ /* 0x0003ee0000100800 */
[----:B------:R-:W0:Y:S01]  /*e580*/  LDC R21, c[0x0][0x3d8] ;  /* 0x0000f600ff157b82 */ /* 0x000e220000000800 */
[----:B-1----:R-:W-:-:S05]  /*e590*/  IMAD R3, R30, 0x2, R3 ;  /* 0x000000021e037824 */ /* 0x002fca00078e0203 */
[----:B------:R1:W-:Y:S02]  /*e5a0*/  STL [R1+0xb4], R3 ;  /* 0x0000b40301007387 */ /* 0x0003e40000100800 */
[----:B-1----:R-:W-:-:S04]  /*e5b0*/  IMAD R3, R26, 0x2, R3 ;  /* 0x000000021a037824 */ /* 0x002fc800078e0203 */
[----:B------:R-:W-:-:S04]  /*e5c0*/  IMAD R82, R82, 0x2, R3 ;  /* 0x0000000252527824 */ /* 0x000fc800078e0203 */
[----:B---3--:R-:W-:-:S04]  /*e5d0*/  IMAD R24, R25, 0x2, R82 ;  /* 0x0000000219187824 */ /* 0x008fc800078e0252 */
[----:B------:R-:W-:-:S04]  /*e5e0*/  IMAD R45, R45, 0x4, R24 ;  /* 0x000000042d2d7824 */ /* 0x000fc800078e0218 */
[----:B------:R-:W-:Y:S01]  /*e5f0*/  IMAD R81, R81, 0x2, R45 ;  /* 0x0000000251517824 */ /* 0x000fe200078e022d */
[----:B------:R0:W-:Y:S03]  /*e600*/  STL [R1+0x14], R24 ;  /* 0x0000141801007387 */ /* 0x0001e60000100800 */
[----:B------:R-:W-:-:S04]  /*e610*/  IMAD R130, R130, 0x2, R81 ;  /* 0x0000000282827824 */ /* 0x000fc800078e0251 */
[----:B0-----:R-:W-:Y:S02]  /*e620*/  IMAD R24, R21, 0x2, R130 ;  /* 0x0000000215187824 */ /* 0x001fe400078e0282 */
[----:B------:R-:W0:Y:S01]  /*e630*/  LDC R21, c[0x0][0x3d8] ;  /* 0x0000f600ff157b82 */ /* 0x000e220000000800 */
[----:B--2---:R1:W-:Y:S04]  /*e640*/  STS.U8 [R4+UR4+0xd300], R155 ;  /* 0x00d3009b04007988 */ /* 0x0043e80008000004 */
[----:B------:R2:W-:Y:S04]  /*e650*/  STS.U8 [R4+UR4+0xf300], R156 ;  /* 0x00f3009c04007988 */ /* 0x0005e80008000004 */
[----:B-1----:R-:W3:Y:S04]  /*e660*/  LDL.LU R155, [R1+0x100] ;  /* 0x00010000019b7983 */ /* 0x002ee80000300800 */
[----:B------:R1:W-:Y:S04]  /*e670*/  STS.U8 [R4+UR4+0x9700], R157 ;  /* 0x0097009d04007988 */ /* 0x0003e80008000004 */
[----:B--2---:R-:W2:Y:S04]  /*e680*/  LDL.LU R156, [R1+0xfc] ;  /* 0x0000fc00019c7983 */ /* 0x004ea80000300800 */
[----:B------:R-:W-:Y:S04]  /*e690*/  STL [R1+0x8c], R24 ;  /* 0x00008c1801007387 */ /* 0x000fe80000100800 */
[----:B------:R0:W-:Y:S04]  /*e6a0*/  STS.U8 [R4+UR4+0xb700], R158 ;  /* 0x00b7009e04007988 */ /* 0x0001e80008000004 */
[----:B-1----:R-:W2:Y:S04]  /*e6b0*/  LDL.LU R157, [R1+0x110] ;  /* 0x00011000019d7983 */ /* 0x002ea80000300800 */
[----:B0-----:R-:W2:Y:S04]  /*e6c0*/  LDL.LU R158, [R1+0x10c] ;  /* 0x00010c00019e7983 */ /* 0x001ea80000300800 */
[----:B------:R0:W-:Y:S04]  /*e6d0*/  STS.U8 [R4+UR4+0xd700], R33 ;  /* 0x00d7002104007988 */ /* 0x0001e80008000004 */
[----:B0-----:R-:W2:Y:S04]  /*e6e0*/  LDL.LU R33, [R1+0x108] ;  /* 0x0001080001217983 */ /* 0x001ea80000300800 */
[----:B----4-:R0:W-:Y:S04]  /*e6f0*/  STS.U8 [R4+UR4+0xf700], R34 ;  /* 0x00f7002204007988 */ /* 0x0101e80008000004 */
[----:B0-----:R-:W4:Y:S01]  /*e700*/  LDL.LU R34, [R1+0x104] ;  /* 0x0001040001227983 */ /* 0x001f220000300800 */
[----:B------:R-:W-:-:S03]  /*e710*/  IMAD R46, R46, 0x2, R24 ;  /* 0x000000022e2e7824 */ /* 0x000fc600078e0218 */
[----:B------:R0:W-:Y:S01]  /*e720*/  STS.U8 [R4+UR4+0xab00], R48 ;  /* 0x00ab003004007988 */ /* 0x0001e20008000004 */
[----:B------:R-:W-:-:S03]  /*e730*/  IMAD R84, R84, 0x2, R46 ;  /* 0x0000000254547824 */ /* 0x000fc600078e022e */
[----:B------:R1:W-:Y:S01]  /*e740*/  STS.U8 [R4+UR4+0xbf00], R6 ;  /* 0x00bf000604007988 */ /* 0x0003e20008000004 */
[----:B------:R-:W-:-:S03]  /*e750*/  IMAD R122, R122, 0x2, R84 ;  /* 0x000000027a7a7824 */ /* 0x000fc600078e0254 */
[----:B------:R-:W-:Y:S01]  /*e760*/  STS.U8 [R4+UR4+0xcb00], R69 ;  /* 0x00cb004504007988 */ /* 0x000fe20008000004 */
[----:B0-----:R-:W0:Y:S01]  /*e770*/  LDC R48, c[0x0][0x3d8] ;  /* 0x0000f600ff307b82 */ /* 0x001e220000000800 */
[----:B------:R-:W-:Y:S02]  /*e780*/  IMAD R47, R47, 0x4, R122 ;  /* 0x000000042f2f7824 */ /* 0x000fe400078e027a */
[----:B------:R-:W-:Y:S02]  /*e790*/  STS.U8 [R4+UR4+0xeb00], R70 ;  /* 0x00eb004604007988 */ /* 0x000fe40008000004 */
[----:B------:R-:W-:Y:S02]  /*e7a0*/  IMAD R67, R67, 0x2, R47 ;  /* 0x0000000243437824 */ /* 0x000fe400078e022f */
[----:B------:R-:W-:Y:S02]  /*e7b0*/  STS.U8 [R4+UR4+0x8f00], R71 ;  /* 0x008f004704007988 */ /* 0x000fe40008000004 */
[----:B------:R-:W-:-:S02]  /*e7c0*/  IMAD R109, R109, 0x2, R67 ;  /* 0x000000026d6d7824 */ /* 0x000fc400078e0243 */
[----:B------:R-:W-:Y:S02]  /*e7d0*/  STS.U8 [R4+UR4+0xaf00], R114 ;  /* 0x00af007204007988 */ /* 0x000fe40008000004 */
[----:B-1----:R-:W-:Y:S02]  /*e7e0*/  IMAD R6, R21, 0x2, R109 ;  /* 0x0000000215067824 */ /* 0x002fe400078e026d */
[----:B------:R-:W-:Y:S04]  /*e7f0*/  STS.U8 [R4+UR4+0xcf00], R125 ;  /* 0x00cf007d04007988 */ /* 0x000fe80008000004 */
[----:B------:R-:W-:Y:S04]  /*e800*/  STS.U8 [R4+UR4+0xef00], R126 ;  /* 0x00ef007e04007988 */ /* 0x000fe80008000004 */
[----:B------:R-:W-:Y:S01]  /*e810*/  STS.U8 [R4+UR4+0x9300], R127 ;  /* 0x0093007f04007988 */ /* 0x000fe20008000004 */
[----:B0-----:R-:W-:-:S03]  /*e820*/  IMAD R48, R48, 0x2, R6 ;  /* 0x0000000230307824 */ /* 0x001fc600078e0206 */
[----:B------:R-:W-:Y:S04]  /*e830*/  STS.U8 [R4+UR4+0xb300], R128 ;  /* 0x00b3008004007988 */ /* 0x000fe80008000004 */
[----:B------:R-:W-:Y:S04]  /*e840*/  STS.U8 [R4+UR4+0x9b00], R5 ;  /* 0x009b000504007988 */ /* 0x000fe80008000004 */
[----:B------:R-:W-:Y:S04]  /*e850*/  STS.U8 [R4+UR4+0xbb00], R10 ;  /* 0x00bb000a04007988 */ /* 0x000fe80008000004 */
[----:B------:R-:W-:Y:S04]  /*e860*/  STS.U8 [R4+UR4+0xdb00], R9 ;  /* 0x00db000904007988 */ /* 0x000fe80008000004 */
[----:B------:R-:W-:Y:S04]  /*e870*/  STS.U8 [R4+UR4+0xfb00], R8 ;  /* 0x00fb000804007988 */ /* 0x000fe80008000004 */
[----:B------:R-:W-:Y:S04]  /*e880*/  STS.U8 [R4+UR4+0x9f00], R7 ;  /* 0x009f000704007988 */ /* 0x000fe80008000004 */
[----:B------:R-:W-:Y:S04]  /*e890*/  STS.U8 [R4+UR4+0xdf00], R12 ;  /* 0x00df000c04007988 */ /* 0x000fe80008000004 */
[----:B------:R0:W-:Y:S01]  /*e8a0*/  STS.U8 [R4+UR4+0xff00], R11 ;  /* 0x00ff000b04007988 */ /* 0x0001e20008000004 */
[----:B------:R-:W-:-:S03]  /*e8b0*/  IMAD R79, R79, 0x2, R48 ;  /* 0x000000024f4f7824 */ /* 0x000fc600078e0230 */
[----:B------:R-:W4:Y:S01]  /*e8c0*/  LDL.LU R154, [R1+0x118] ;  /* 0x00011800019a7983 */ /* 0x000f220000300800 */
[----:B0-----:R-:W0:Y:S01]  /*e8d0*/  LDC R4, c[0x0][0x3d8] ;  /* 0x0000f600ff047b82 */ /* 0x001e220000000800 */
[----:B------:R-:W-:Y:S02]  /*e8e0*/  IMAD R121, R121, 0x2, R79 ;  /* 0x0000000279797824 */ /* 0x000fe400078e024f */
[----:B------:R-:W4:Y:S01]  /*e8f0*/  LDL.LU R165, [R1+0x114] ;  /* 0x0001140001a57983 */ /* 0x000f220000300800 */
[----:B------:R-:W-:Y:S01]  /*e900*/  LOP3.LUT R5, R23, 0x70, RZ, 0x3c, !PT ;  /* 0x0000007017057812 */ /* 0x000fe200078e3cff */
[----:B------:R-:W-:Y:S02]  /*e910*/  IMAD R49, R49, 0x4, R121 ;  /* 0x0000000431317824 */ /* 0x000fe400078e0279 */
[----:B------:R-:W4:Y:S04]  /*e920*/  LDL.LU R69, [R1+0xf0] ;  /* 0x0000f00001457983 */ /* 0x000f280000300800 */
[----:B------:R-:W4:Y:S01]  /*e930*/  LDL.LU R70, [R1+0xec] ;  /* 0x0000ec0001467983 */ /* 0x000f220000300800 */
[----:B------:R-:W-:-:S03]  /*e940*/  IMAD R78, R78, 0x2, R49 ;  /* 0x000000024e4e7824 */ /* 0x000fc600078e0231 */
[----:B------:R-:W4:Y:S04]  /*e950*/  LDL.LU R71, [R1+0xf8] ;  /* 0x0000f80001477983 */ /* 0x000f280000300800 */
[----:B------:R-:W4:Y:S04]  /*e960*/  LDL.LU R114, [R1+0xf4] ;  /* 0x0000f40001727983 */ /* 0x000f280000300800 */
[----:B------:R-:W4:Y:S04]  /*e970*/  LDL.LU R125, [R1+0xe0] ;  /* 0x0000e000017d7983 */ /* 0x000f280000300800 */
[----:B------:R-:W4:Y:S01]  /*e980*/  LDL.LU R126, [R1+0xdc] ;  /* 0x0000dc00017e7983 */ /* 0x000f220000300800 */
[----:B------:R-:W-:-:S03]  /*e990*/  IMAD R120, R120, 0x2, R78 ;  /* 0x0000000278787824 */ /* 0x000fc600078e024e */
[----:B------:R-:W4:Y:S04]  /*e9a0*/  LDL.LU R127, [R1+0xe8] ;  /* 0x0000e800017f7983 */ /* 0x000f280000300800 */
[----:B---3--:R1:W-:Y:S04]  /*e9b0*/  STS.U8 [R5+UR4+0x8380], R155 ;  /* 0x0083809b05007988 */ /* 0x0083e80008000004 */
[----:B------:R-:W3:Y:S04]  /*e9c0*/  LDL.LU R128, [R1+0xe4] ;  /* 0x0000e40001807983 */ /* 0x000ee80000300800 */
[----:B--2---:R2:W-:Y:S04]  /*e9d0*/  STS.U8 [R5+UR4+0xa380], R156 ;  /* 0x00a3809c05007988 */ /* 0x0045e80008000004 */
[----:B-1----:R-:W3:Y:S04]  /*e9e0*/  LDL.LU R155, [R1+0xd8] ;  /* 0x0000d800019b7983 */ /* 0x002ee80000300800 */
[----:B------:R1:W-:Y:S04]  /*e9f0*/  STS.U8 [R5+UR4+0xc380], R157 ;  /* 0x00c3809d05007988 */ /* 0x0003e80008000004 */
[----:B--2---:R-:W2:Y:S04]  /*ea00*/  LDL.LU R156, [R1+0xd4] ;  /* 0x0000d400019c7983 */ /* 0x004ea80000300800 */
[----:B------:R0:W-:Y:S04]  /*ea10*/  STS.U8 [R5+UR4+0xe380], R158 ;  /* 0x00e3809e05007988 */ /* 0x0001e80008000004 */
[----:B-1----:R-:W2:Y:S04]  /*ea20*/  LDL.LU R157, [R1+0xd0] ;  /* 0x0000d000019d7983 */ /* 0x002ea80000300800 */
[----:B0-----:R-:W2:Y:S04]  /*ea30*/  LDL.LU R158, [R1+0xcc] ;  /* 0x0000cc00019e7983 */ /* 0x001ea80000300800 */
[----:B------:R0:W-:Y:S02]  /*ea40*/  STL [R1+0x88], R6 ;  /* 0x0000880601007387 */ /* 0x0001e40000100800 */
[----:B0-----:R-:W-:-:S02]  /*ea50*/  IMAD R6, R4, 0x2, R120 ;  /* 0x0000000204067824 */ /* 0x001fc400078e0278 */
[----:B------:R-:W0:Y:S02]  /*ea60*/  LDC R4, c[0x0][0x3d8] ;  /* 0x0000f600ff047b82 */ /* 0x000e240000000800 */
[----:B------:R-:W-:-:S04]  /*ea70*/  IMAD R50, R50, 0x2, R6 ;  /* 0x0000000232327824 */ /* 0x000fc800078e0206 */
[----:B------:R-:W-:-:S04]  /*ea80*/  IMAD R86, R86, 0x2, R50 ;  /* 0x0000000256567824 */ /* 0x000fc800078e0232 */
[----:B------:R-:W-:-:S04]  /*ea90*/  IMAD R129, R129, 0x2, R86 ;  /* 0x0000000281817824 */ /* 0x000fc800078e0256 */
[----:B------:R-:W-:-:S04]  /*eaa0*/  IMAD R51, R51, 0x4, R129 ;  /* 0x0000000433337824 */ /* 0x000fc800078e0281 */
[----:B------:R-:W-:Y:S01]  /*eab0*/  IMAD R74, R74, 0x2, R51 ;  /* 0x000000024a4a7824 */ /* 0x000fe200078e0233 */
[----:B------:R1:W-:Y:S03]  /*eac0*/  STS.U8 [R5+UR4+0x8780], R33 ;  /* 0x0087802105007988 */ /* 0x0003e60008000004 */
[----:B------:R-:W-:Y:S01]  /*ead0*/  IMAD R112, R112, 0x2, R74 ;  /* 0x0000000270707824 */ /* 0x000fe200078e024a */
[----:B------:R-:W-:Y:S04]  /*eae0*/  STS.U8 [R5+UR4+0xd780], R132 ;  /* 0x00d7808405007988 */ /* 0x000fe80008000004 */
[----:B-1----:R-:W2:Y:S04]  /*eaf0*/  LDL.LU R33, [R1+0xc0] ;  /* 0x0000c00001217983 */ /* 0x002ea80000300800 */
[----:B------:R-:W-:Y:S01]  /*eb00*/  STS.U8 [R5+UR4+0xf780], R133 ;  /* 0x00f7808505007988 */ /* 0x000fe20008000004 */
[----:B------:R-:W-:-:S03]  /*eb10*/  ISETP.EQ.U32.AND P3, PT, R35, RZ, P2 ;  /* 0x000000ff2300720c */ /* 0x000fc60001762070 */
[----:B----4-:R1:W-:Y:S04]  /*eb20*/  STS.U8 [R5+UR4+0xa780], R34 ;  /* 0x00a7802205007988 */ /* 0x0103e80008000004 */
[----:B-1----:R-:W4:Y:S04]  /*eb30*/  LDL.LU R34, [R1+0xbc] ;  /* 0x0000bc0001227983 */ /* 0x002f280000300800 */
[----:B------:R0:W-:Y:S04]  /*eb40*/  STL [R1+0x7c], R6 ;  /* 0x00007c0601007387 */ /* 0x0001e80000100800 */
[----:B------:R1:W5:Y:S04]  /*eb50*/  LDL.LU R132, [R1+0x1248] ;  /* 0x0012480001847983 */ /* 0x0003680000300800 */
[----:B------:R1:W5:Y:S01]  /*eb60*/  LDL.LU R133, [R1+0x1244] ;  /* 0x0012440001857983 */ /* 0x0003620000300800 */
[----:B0-----:R-:W-:-:S04]  /*eb70*/  IMAD R6, R4, 0x2, R112 ;  /* 0x0000000204067824 */ /* 0x001fc800078e0270 */
[----:B------:R-:W-:Y:S01]  /*eb80*/  IMAD R52, R52, 0x2, R6 ;  /* 0x0000000234347824 */ /* 0x000fe200078e0206 */
[----:B------:R0:W-:Y:S01]  /*eb90*/  STL [R1+0x50], R6 ;  /* 0x0000500601007387 */ /* 0x0001e20000100800 */
[----:B------:R-:W-:Y:S02]  /*eba0*/  PRMT R4, RZ, 0x7610, R4 ;  /* 0x00007610ff047816 */ /* 0x000fe40000000004 */
[----:B0-----:R-:W-:-:S04]  /*ebb0*/  IADD3 R6, P4, PT, R22, R2, RZ ;  /* 0x0000000216067210 */ /* 0x001fc80007f9e0ff */
[----:B------:R-:W-:Y:S01]  /*ebc0*/  LEA.HI.X.SX32 R7, R22, R0, 0x1, P4 ;  /* 0x0000000016077211 */ /* 0x000fe200020f0eff */
[----:B------:R-:W-:Y:S04]  /*ebd0*/  STL.S16 [R1+0x548], R4 ;  /* 0x0005480401007387 */ /* 0x000fe80000100600 */
[----:B------:R-:W-:Y:S04]  /*ebe0*/  STL.64 [R1+0x260], R6 ;  /* 0x0002600601007387 */ /* 0x000fe80000100a00 */
[----:B------:R-:W4:Y:S01]  /*ebf0*/  LDL R35, [R1+0x1240] ;  /* 0x0012400001237983 */ /* 0x000f220000100800 */
[----:B------:R-:W-:-:S04]  /*ec00*/  @!UP0 UIADD3 UR10, UPT, UPT, -UR10, 0x100000, URZ ;  /* 0x001000000a0a8890 */ /* 0x000fc8000fffe1ff */
[----:B------:R-:W-:Y:S02]  /*ec10*/  @!UP0 USHF.L.U32 UR11, UR10, 0xb, URZ ;  /* 0x0000000b0a0b8899 */ /* 0x000fe400080006ff */
[----:B------:R-:W-:Y:S01]  /*ec20*/  @!UP0 USHF.L.U32 UR10, UR10, 0x1, URZ ;  /* 0x000000010a0a8899 */ /* 0x000fe200080006ff */
[----:B------:R-:W-:Y:S01]  /*ec30*/  VOTEU.ALL UP1, P1 ;  /* 0x0000000000ff7886 */ /* 0x000fe20000820000 */
[----:B------:R-:W-:Y:S01]  /*ec40*/  IMAD R73, R73, 0x2, R52 ;  /* 0x0000000249497824 */ /* 0x000fe200078e0234 */
[----:B------:R-:W-:Y:S01]  /*ec50*/  STS.U8 [R5+UR4+0x9b80], R14 ;  /* 0x009b800e05007988 */ /* 0x000fe20008000004 */
[----:B------:R-:W-:-:S03]  /*ec60*/  UIADD3 UR74, UPT, UPT, UR5, 0x100, URZ ;  /* 0x00000100054a7890 */ /* 0x000fc6000fffe0ff */
[----:B------:R-:W-:Y:S01]  /*ec70*/  STS.U8 [R5+UR4+0xbb80], R13 ;  /* 0x00bb800d05007988 */ /* 0x000fe20008000004 */
[----:B------:R-:W-:-:S03]  /*ec80*/  IMAD R115, R115, 0x2, R73 ;  /* 0x0000000273737824 */ /* 0x000fc600078e0249 */
[----:B------:R-:W-:Y:S04]  /*ec90*/  STS.U8 [R5+UR4+0xdb80], R19 ;  /* 0x00db801305007988 */ /* 0x000fe80008000004 */
[----:B------:R-:W-:Y:S04]  /*eca0*/  STS.U8 [R5+UR4+0xfb80], R18 ;  /* 0x00fb801205007988 */ /* 0x000fe80008000004 */
[----:B------:R0:W-:Y:S04]  /*ecb0*/  STS.U8 [R5+UR4+0x8b80], R69 ;  /* 0x008b804505007988 */ /* 0x0001e80008000004 */
[----:B------:R1:W-:Y:S01]  /*ecc0*/  STS.U8 [R5+UR4+0xcb80], R71 ;  /* 0x00cb804705007988 */ /* 0x0003e20008000004 */
[----:B0-----:R-:W0:Y:S08]  /*ecd0*/  LDC R69, c[0x0][0x3d8] ;  /* 0x0000f600ff457b82 */ /* 0x001e300000000800 */
[----:B-1----:R-:W1:Y:S01]  /*ece0*/  LDC R71, c[0x0][0x3d8] ;  /* 0x0000f600ff477b82 */ /* 0x002e620000000800 */
[----:B------:R0:W-:Y:S04]  /*ecf0*/  STS.U8 [R5+UR4+0xc780], R154 ;  /* 0x00c7809a05007988 */ /* 0x0001e80008000004 */
[----:B------:R0:W-:Y:S04]  /*ed00*/  STS.U8 [R5+UR4+0xe780], R165 ;  /* 0x00e780a505007988 */ /* 0x0001e80008000004 */
[----:B------:R0:W-:Y:S04]  /*ed10*/  STS.U8 [R5+UR4+0xab80], R70 ;  /* 0x00ab804605007988 */ /* 0x0001e80008000004 */
[----:B------:R0:W-:Y:S04]  /*ed20*/  STS.U8 [R5+UR4+0xeb80], R114 ;  /* 0x00eb807205007988 */ /* 0x0001e80008000004 */
[----:B------:R0:W-:Y:S04]  /*ed30*/  STS.U8 [R5+UR4+0x8f80], R125 ;  /* 0x008f807d05007988 */ /* 0x0001e80008000004 */
[----:B------:R0:W-:Y:S04]  /*ed40*/  STS.U8 [R5+UR4+0xaf80], R126 ;  /* 0x00af807e05007988 */ /* 0x0001e80008000004 */
[----:B------:R0:W-:Y:S04]  /*ed50*/  STS.U8 [R5+UR4+0xcf80], R127 ;  /* 0x00cf807f05007988 */ /* 0x0001e80008000004 */
[----:B---3--:R3:W-:Y:S04]  /*ed60*/  STS.U8 [R5+UR4+0xef80], R128 ;  /* 0x00ef808005007988 */ /* 0x0087e80008000004 */
[----:B------:R3:W-:Y:S04]  /*ed70*/  STS.U8 [R5+UR4+0x9380], R155 ;  /* 0x0093809b05007988 */ /* 0x0007e80008000004 */
[----:B--2---:R3:W-:Y:S04]  /*ed80*/  STS.U8 [R5+UR4+0xb380], R156 ;  /* 0x00b3809c05007988 */ /* 0x0047e80008000004 */
[----:B------:R3:W-:Y:S04]  /*ed90*/  STS.U8 [R5+UR4+0xd380], R157 ;  /* 0x00d3809d05007988 */ /* 0x0007e80008000004 */
[----:B------:R3:W-:Y:S04]  /*eda0*/  STS.U8 [R5+UR4+0xf380], R158 ;  /* 0x00f3809e05007988 */ /* 0x0007e80008000004 */
[----:B------:R3:W-:Y:S04]  /*edb0*/  STS.U8 [R5+UR4+0x9f80], R17 ;  /* 0x009f801105007988 */ /* 0x0007e80008000004 */
[----:B------:R3:W-:Y:S04]  /*edc0*/  STS.U8 [R5+UR4+0xbf80], R16 ;  /* 0x00bf801005007988 */ /* 0x0007e80008000004 */
[----:B------:R3:W-:Y:S04]  /*edd0*/  STS.U8 [R5+UR4+0xdf80], R15 ;  /* 0x00df800f05007988 */ /* 0x0007e80008000004 */
[----:B------:R3:W-:Y:S01]  /*ede0*/  STS.U8 [R5+UR4+0xff80], R20 ;  /* 0x00ff801405007988 */ /* 0x0007e20008000004 */
[----:B------:R-:W-:-:S03]  /*edf0*/  IMAD R54, R54, 0x4, R115 ;  /* 0x0000000436367824 */ /* 0x000fc600078e0273 */
[----:B------:R3:W-:Y:S04]  /*ee00*/  STS.U8 [R5+UR4+0x9780], R33 ;  /* 0x0097802105007988 */ /* 0x0007e80008000004 */
[----:B----4-:R3:W-:Y:S01]  /*ee10*/  STS.U8 [R5+UR4+0xb780], R34 ;  /* 0x00b7802205007988 */ /* 0x0107e20008000004 */
[----:B------:R2:W-:Y:S06]  /*ee20*/  MEMBAR.ALL.CTA ;  /* 0x0000000000007992 */ /* 0x0005ec0000008000 */
[----:B--2---:R-:W-:Y:S04]  /*ee30*/  FENCE.VIEW.ASYNC.S ;  /* 0x00000000000073c6 */ /* 0x004fe80000000000 */
[----:B------:R-:W2:Y:S02]  /*ee40*/  FENCE.VIEW.ASYNC.S ;  /* 0x00000000000073c6 */ /* 0x000ea40000000000 */
[----:B--2---:R3:W2:Y:S01]  /*ee50*/  @!UP1 SYNCS.EXCH.64 URZ, [UR4+0x10000], UR10 ;  /* 0x0100000a04ff95b2 */ /* 0x0046a20008000100 */
[----:B------:R-:W-:Y:S01]  /*ee60*/  VIADD R134, R35, 0x10000 ;  /* 0x0001000023867836 */ /* 0x000fe20000000000 */
[----:B--2---:R-:W-:Y:S06]  /*ee70*/  BAR.SYNC.DEFER_BLOCKING 0x0 ;  /* 0x0000000000007b1d */ /* 0x004fec0000010000 */
[----:B01-3--:R-:W-:Y:S05]  /*ee80*/  @!P3 BRA `(.L_x_6) ;  /* 0x0000000400bcb947 */ /* 0x00bfea0003800000 */
[----:B------:R-:W-:Y:S01]  /*ee90*/  IMAD.U32 R7, RZ, RZ, UR4 ;  /* 0x00000004ff077e24 */ /* 0x000fe2000f8e00ff */
[----:B------:R-:W-:Y:S01]  /*eea0*/  ELECT P4, URZ, PT ;  /* 0x0000000000ff782f */ /* 0x000fe20003880000 */
[----:B------:R-:W-:Y:S01]  /*eeb0*/  VIADD R6, R35, 0x8000 ;  /* 0x0000800023067836 */ /* 0x000fe20000000000 */
[----:B------:R-:W-:Y:S01]  /*eec0*/  UMOV UR76, 0x0 ;  /* 0x00000000004c7882 */ /* 0x000fe20000000000 */
[----:B------:R-:W-:Y:S01]  /*eed0*/  IMAD.MOV.U32 R135, RZ, RZ, RZ ;  /* 0x000000ffff877224 */ /* 0x000fe200078e00ff */
[----:B------:R-:W-:Y:S01]  /*eee0*/  SHF.R.U32.HI R7, RZ, 0x4, R7 ;  /* 0x00000004ff077819 */ /* 0x000fe20000011607 */
[----:B------:R-:W-:Y:S01]  /*eef0*/  UMOV UR77, 0x4108010 ;  /* 0x04108010004d7882 */ /* 0x000fe20000000000 */
[----:B------:R-:W-:Y:S01]  /*ef00*/  SHF.R.U32.HI R6, RZ, 0x4, R6 ;  /* 0x00000004ff067819 */ /* 0x000fe20000011606 */
[----:B------:R-:W-:Y:S01]  /*ef10*/  UMOV UR24, 0x0 ;  /* 0x0000000000187882 */ /* 0x000fe20000000000 */
[----:B------:R-:W-:Y:S01]  /*ef20*/  SGXT.U32 R7, R7, 0xe ;  /* 0x0000000e0707781a */ /* 0x000fe20000000000 */
[----:B------:R-:W-:Y:S01]  /*ef30*/  UMOV UR25, 0x4108010 ;  /* 0x0410801000197882 */ /* 0x000fe20000000000 */
[----:B------:R-:W-:Y:S01]  /*ef40*/  SGXT.U32 R6, R6, 0xe ;  /* 0x0000000e0606781a */ /* 0x000fe20000000000 */
[----:B------:R-:W-:Y:S01]  /*ef50*/  UMOV UR48, 0x0 ;  /* 0x0000000000307882 */ /* 0x000fe20000000000 */
[----:B------:R-:W-:Y:S01]  /*ef60*/  R2UR UR10, R7 ;  /* 0x00000000070a72ca */ /* 0x000fe200000e0000 */
[----:B------:R-:W-:Y:S01]  /*ef70*/  @P4 IMAD.MOV.U32 R5, RZ, RZ, -0x7fffbfe0 ;  /* 0x80004020ff054424 */ /* 0x000fe200078e00ff */
[C---:B------:R-:W-:Y:S01]  /*ef80*/  R2UR UR11, R6.reuse ;  /* 0x00000000060b72ca */ /* 0x040fe200000e0000 */
[----:B------:R-:W-:Y:S01]  /*ef90*/  UMOV UR49, 0x4108010 ;  /* 0x0410801000317882 */ /* 0x000fe20000000000 */
[----:B------:R-:W-:Y:S01]  /*efa0*/  IADD3 R6, P5, PT, R6, 0x2, RZ ;  /* 0x0000000206067810 */ /* 0x000fe20007fbe0ff */
[----:B------:R-:W-:Y:S01]  /*efb0*/  UMOV UR66, 0x0 ;  /* 0x0000000000427882 */ /* 0x000fe20000000000 */
[----:B------:R-:W-:Y:S01]  /*efc0*/  @P4 R2UR UR17, R5 ;  /* 0x00000000051142ca */ /* 0x000fe200000e0000 */
[----:B------:R-:W-:Y:S01]  /*efd0*/  @P4 IMAD.MOV.U32 R5, RZ, RZ, 0x40004040 ;  /* 0x40004040ff054424 */ /* 0x000fe200078e00ff */
[----:B------:R-:W-:Y:S01]  /*efe0*/  R2UR UR12, R6 ;  /* 0x00000000060c72ca */ /* 0x000fe200000e0000 */
[----:B------:R-:W-:Y:S01]  /*eff0*/  UMOV UR67, 0x4108010 ;  /* 0x0410801000437882 */ /* 0x000fe20000000000 */
[----:B------:R-:W-:Y:S01]  /*f000*/  UMOV UR64, 0x0 ;  /* 0x0000000000407882 */ /* 0x000fe20000000000 */
[----:B------:R-:W-:Y:S01]  /*f010*/  UMOV UR65, 0x4108010 ;  /* 0x0410801000417882 */ /* 0x000fe20000000000 */
[----:B------:R-:W-:Y:S01]  /*f020*/  @P4 R2UR UR73, R5 ;  /* 0x00000000054942ca */ /* 0x000fe200000e0000 */
[----:B------:R-:W-:Y:S01]  /*f030*/  IMAD.U32 R4, RZ, RZ, UR10 ;  /* 0x0000000aff047e24 */ /* 0x000fe2000f8e00ff */
[----:B------:R-:W-:Y:S01]  /*f040*/  MOV.SPILL R9, UR7 ;  /* 0x0000000700097c02 */ /* 0x000fe20009000f00 */
[----:B------:R-:W-:Y:S01]  /*f050*/  UMOV UR7, 0x4108010 ;  /* 0x0410801000077882 */ /* 0x000fe20000000000 */
[----:B------:R-:W-:Y:S01]  /*f060*/  MOV.SPILL R8, UR6 ;  /* 0x0000000600087c02 */ /* 0x000fe20009000f00 */
[----:B------:R-:W-:Y:S01]  /*f070*/  UMOV UR6, 0x0 ;  /* 0x0000000000067882 */ /* 0x000fe20000000000 */
[----:B------:R-:W-:Y:S01]  /*f080*/  @P4 R2UR UR16, R4 ;  /* 0x00000000041042ca */ /* 0x000fe200000e0000 */
[----:B------:R-:W-:Y:S01]  /*f090*/  IMAD.U32 R4, RZ, RZ, UR11 ;  /* 0x0000000bff047e24 */ /* 0x000fe2000f8e00ff */
[----:B------:R-:W-:Y:S01]  /*f0a0*/  UMOV UR50, 0x0 ;  /* 0x0000000000327882 */ /* 0x000fe20000000000 */
[----:B------:R-:W-:Y:S01]  /*f0b0*/  UMOV UR51, 0x4108010 ;  /* 0x0410801000337882 */ /* 0x000fe20000000000 */
[----:B------:R-:W-:Y:S01]  /*f0c0*/  UMOV UR44, 0x0 ;  /* 0x00000000002c7882 */ /* 0x000fe20000000000 */
[----:B------:R-:W-:Y:S01]  /*f0d0*/  UMOV UR45, 0x4108010 ;  /* 0x04108010002d7882 */ /* 0x000fe20000000000 */
[----:B------:R-:W-:Y:S01]  /*f0e0*/  @P4 R2UR UR72, R4 ;  /* 0x00000000044842ca */ /* 0x000fe200000e0000 */
[----:B------:R-:W-:Y:S01]  /*f0f0*/  UMOV UR40, 0x0 ;  /* 0x0000000000287882 */ /* 0x000fe20000000000 */
[----:B------:R-:W-:Y:S01]  /*f100*/  @P4 MOV R4, R134 ;  /* 0x0000008600044202 */ /* 0x000fe20000000f00 */
[----:B------:R-:W-:Y:S01]  /*f110*/  UMOV UR41, 0x4108010 ;  /* 0x0410801000297882 */ /* 0x000fe20000000000 */
[----:B------:R-:W-:Y:S01]  /*f120*/  UMOV UR36, 0x0 ;  /* 0x0000000000247882 */ /* 0x000fe20000000000 */
[----:B------:R-:W-:Y:S01]  /*f130*/  UMOV UR37, 0x4108010 ;  /* 0x0410801000257882 */ /* 0x000fe20000000000 */
[----:B------:R-:W-:-:S02]  /*f140*/  @P4 R2UR UR10, R4 ;  /* 0x00000000040a42ca */ /* 0x000fc400000e0000 */
[----:B------:R-:W-:Y:S02]  /*f150*/  CS2R R4, SRZ ;  /* 0x0000000000047805 */ /* 0x000fe4000001ff00 */
[----:B------:R-:W-:Y:S01]  /*f160*/  IADD3 R7, P4, PT, R7, 0x80, RZ ;  /* 0x0000008007077810 */ /* 0x000fe20007f9e0ff */
[----:B------:R-:W-:Y:S01]  /*f170*/  UMOV UR32, 0x0 ;  /* 0x0000000000207882 */ /* 0x000fe20000000000 */
[----:B------:R-:W-:Y:S01]  /*f180*/  UMOV UR33, 0x4108010 ;  /* 0x0410801000217882 */ /* 0x000fe20000000000 */
[----:B------:R-:W-:Y:S01]  /*f190*/  UMOV UR26, 0x0 ;  /* 0x00000000001a7882 */ /* 0x000fe20000000000 */
[----:B------:R-:W-:Y:S01]  /*f1a0*/  R2UR UR18, R7 ;  /* 0x00000000071272ca */ /* 0x000fe200000e0000 */
[----:B------:R-:W-:Y:S01]  /*f1b0*/  UTCQMMA gdesc[UR16], gdesc[UR72], tmem[UR74], tmem[UR76], idesc[UR77], !UPT ;  /* 0x00ff4c48100075ea */ /* 0x000fe2000f80034a */
[----:B------:R-:W-:Y:S01]  /*f1c0*/  IADD3.X R5, PT, PT, R5, -0x7fffbfe0, RZ, P4, !PT ;  /* 0x8000402005057810 */ /* 0x000fe200027fe4ff */
[----:B------:R-:W-:Y:S01]  /*f1d0*/  UMOV UR27, 0x4108010 ;  /* 0x04108010001b7882 */ /* 0x000fe20000000000 */
[----:B------:R-:W-:Y:S01]  /*f1e0*/  IADD3.X R4, PT, PT, R4, 0x40004040, RZ, P5, !PT ;  /* 0x4000404004047810 */ /* 0x000fe20002ffe4ff */
[----:B------:R-:W-:Y:S01]  /*f1f0*/  UMOV UR20, 0x0 ;  /* 0x0000000000147882 */ /* 0x000fe20000000000 */
[----:B------:R-:W-:Y:S01]  /*f200*/  R2UR UR19, R5 ;  /* 0x00000000051372ca */ /* 0x000fe200000e0000 */
[----:B------:R-:W-:Y:S01]  /*f210*/  UMOV UR21, 0x4108010 ;  /* 0x0410801000157882 */ /* 0x000fe20000000000 */
[----:B------:R-:W-:Y:S01]  /*f220*/  R2UR UR13, R4 ;  /* 0x00000000040d72ca */ /* 0x000fe200000e0000 */
[----:B------:R-:W-:Y:S01]  /*f230*/  UMOV UR14, 0x0 ;  /* 0x00000000000e7882 */ /* 0x000fe20000000000 */
[----:B------:R-:W-:-:S09]  /*f240*/  UMOV UR15, 0x4108010 ;  /* 0x04108010000f7882 */ /* 0x000fd20000000000 */
[----:B------:R-:W-:Y:S02]  /*f250*/  UIADD3.64 UR54, UPT, UPT, UR18, 0x80, URZ ;  /* 0x0000008012367897 */ /* 0x000fe4000fffe0ff */
[----:B------:R-:W-:Y:S02]  /*f260*/  UIADD3.64 UR58, UPT, UPT, UR12, 0x2, URZ ;  /* 0x000000020c3a7897 */ /* 0x000fe4000fffe0ff */
[----:B------:R0:W-:Y:S01]  /*f270*/  UTCQMMA gdesc[UR18], gdesc[UR12], tmem[UR74], tmem[UR24], idesc[UR25], UPT ;  /* 0x00ff180c120075ea */ /* 0x0001e2000b80034a */
[----:B------:R-:W-:Y:S02]  /*f280*/  UIADD3.64 UR68, UPT, UPT, UR18, 0x100, URZ ;  /* 0x0000010012447897 */ /* 0x000fe4000fffe0ff */
[----:B------:R-:W-:Y:S02]  /*f290*/  UIADD3.64 UR70, UPT, UPT, UR12, 0x4, URZ ;  /* 0x000000040c467897 */ /* 0x000fe4000fffe0ff */
[----:B------:R-:W-:Y:S02]  /*f2a0*/  UIADD3.64 UR60, UPT, UPT, UR18, 0x180, URZ ;  /* 0x00000180123c7897 */ /* 0x000fe4000fffe0ff */
[----:B------:R-:W-:Y:S01]  /*f2b0*/  UIADD3.64 UR62, UPT, UPT, UR12, 0x1fe, URZ ;  /* 0x000001fe0c3e7897 */ /* 0x000fe2000fffe0ff */
[----:B------:R1:W-:Y:S01]  /*f2c0*/  UTCQMMA gdesc[UR54], gdesc[UR58], tmem[UR74], tmem[UR48], idesc[UR49], UPT ;  /* 0x00ff303a360075ea */ /* 0x0003e2000b80034a */
[----:B------:R-:W-:-:S02]  /*f2d0*/  UIADD3.64 UR30, UPT, UPT, UR18, 0x200, URZ ;  /* 0x00000200121e7897 */ /* 0x000fc4000fffe0ff */
[----:B0-----:R-:W-:Y:S01]  /*f2e0*/  UIADD3.64 UR24, UPT, UPT, UR12, 0x200, URZ ;  /* 0x000002000c187897 */ /* 0x001fe2000fffe0ff */
[----:B------:R0:W-:Y:S01]  /*f2f0*/  UTCQMMA gdesc[UR68], gdesc[UR70], tmem[UR74], tmem[UR66], idesc[UR67], UPT ;  /* 0x00ff4246440075ea */ /* 0x0001e2000b80034a */
[----:B------:R-:W-:Y:S02]  /*f300*/  UIADD3.64 UR56, UPT, UPT, UR18, 0x280, URZ ;  /* 0x0000028012387897 */ /* 0x000fe4000fffe0ff */
[----:B------:R-:W-:Y:S01]  /*f310*/  UIADD3.64 UR52, UPT, UPT, UR18, 0x300, URZ ;  /* 0x0000030012347897 */ /* 0x000fe2000fffe0ff */
[----:B------:R-:W-:Y:S01]  /*f320*/  UTCQMMA gdesc[UR60], gdesc[UR62], tmem[UR74], tmem[UR64], idesc[UR65], UPT ;  /* 0x00ff403e3c0075ea */ /* 0x000fe2000b80034a */
[----:B------:R-:W-:Y:S02]  /*f330*/  UIADD3.64 UR46, UPT, UPT, UR18, 0x380, URZ ;  /* 0x00000380122e7897 */ /* 0x000fe4000fffe0ff */
[----:B-1----:R-:W-:Y:S01]  /*f340*/  UIADD3.64 UR58, UPT, UPT, UR12, 0x202, URZ ;  /* 0x000002020c3a7897 */ /* 0x002fe2000fffe0ff */
[----:B------:R1:W-:Y:S01]  /*f350*/  UTCQMMA gdesc[UR30], gdesc[UR24], tmem[UR74], tmem[UR6], idesc[UR7], UPT ;  /* 0x00ff06181e0075ea */ /* 0x0003e2000b80034a */
[----:B------:R-:W-:-:S02]  /*f360*/  UIADD3.64 UR54, UPT, UPT, UR12, 0x204, URZ ;  /* 0x000002040c367897 */ /* 0x000fc4000fffe0ff */
[----:B------:R-:W-:Y:S02]  /*f370*/  UIADD3.64 UR48, UPT, UPT, UR12, 0x3fe, URZ ;  /* 0x000003fe0c307897 */ /* 0x000fe4000fffe0ff */
[----:B------:R-:W-:Y:S02]  /*f380*/  UIADD3.64 UR42, UPT, UPT, UR18, 0x400, URZ ;  /* 0x00000400122a7897 */ /* 0x000fe4000fffe0ff */
[----:B0-----:R-:W-:Y:S02]  /*f390*/  UIADD3.64 UR66, UPT, UPT, UR12, 0x400, URZ ;  /* 0x000004000c427897 */ /* 0x001fe4000fffe0ff */
[----:B------:R-:W-:Y:S01]  /*f3a0*/  UIADD3.64 UR38, UPT, UPT, UR18, 0x480, URZ ;  /* 0x0000048012267897 */ /* 0x000fe2000fffe0ff */
[----:B-1----:R-:W-:Y:S01]  /*f3b0*/  R2UR.FILL UR7, R9 ;  /* 0x00000000090772ca */ /* 0x002fe200004e0000 */
[----:B------:R-:W-:Y:S01]  /*f3c0*/  UIADD3.64 UR76, UPT, UPT, UR12, 0x402, URZ ;  /* 0x000004020c4c7897 */ /* 0x000fe2000fffe0ff */
[----:B------:R-:W-:Y:S01]  /*f3d0*/  R2UR.FILL UR6, R8 ;  /* 0x00000000080672ca */ /* 0x000fe200004e0000 */
[----:B------:R-:W-:-:S02]  /*f3e0*/  UIADD3.64 UR34, UPT, UPT, UR18, 0x500, URZ ;  /* 0x0000050012227897 */ /* 0x000fc4000fffe0ff */
[----:B------:R-:W-:Y:S02]  /*f3f0*/  UIADD3.64 UR72, UPT, UPT, UR12, 0x404, URZ ;  /* 0x000004040c487897 */ /* 0x000fe4000fffe0ff */
[----:B------:R-:W-:Y:S02]  /*f400*/  UIADD3.64 UR28, UPT, UPT, UR18, 0x580, URZ ;  /* 0x00000580121c7897 */ /* 0x000fe4000fffe0ff */
[----:B------:R-:W-:Y:S02]  /*f410*/  UIADD3.64 UR64, UPT, UPT, UR12, 0x5fe, URZ ;  /* 0x000005fe0c407897 */ /* 0x000fe4000fffe0ff */
[----:B------:R-:W-:Y:S02]  /*f420*/  UIADD3.64 UR22, UPT, UPT, UR18, 0x600, URZ ;  /* 0x0000060012167897 */ /* 0x000fe4000fffe0ff */
[----:B------:R-:W-:Y:S01]  /*f430*/  UIADD3.64 UR62, UPT, UPT, UR12, 0x600, URZ ;  /* 0x000006000c3e7897 */ /* 0x000fe2000fffe0ff */
[----:B------:R-:W-:Y:S01]  /*f440*/  UMOV UR68, 0x0 ;  /* 0x0000000000447882 */ /* 0x000fe20000000000 */
[----:B------:R-:W-:Y:S01]  /*f450*/  UMOV UR69, 0x4108010 ;  /* 0x0410801000457882 */ /* 0x000fe20000000000 */
[----:B------:R-:W-:Y:S01]  /*f460*/  UIADD3.64 UR16, UPT, UPT, UR18, 0x680, URZ ;  /* 0x0000068012107897 */ /* 0x000fe2000fffe0ff */
[----:B------:R0:W-:Y:S01]  /*f470*/  UTCQMMA gdesc[UR56], gdesc[UR58], tmem[UR74], tmem[UR68], idesc[UR69], UPT ;  /* 0x00ff443a380075ea */ /* 0x0001e2000b80034a */
[----:B------:R-:W-:Y:S01]  /*f480*/  UIADD3.64 UR60, UPT, UPT, UR12, 0x602, URZ ;  /* 0x000006020c3c7897 */ /* 0x000fe2000fffe0ff */
[----:B------:R-:W-:Y:S01]  /*f490*/  UMOV UR70, 0x0 ;  /* 0x0000000000467882 */ /* 0x000fe20000000000 */
[----:B------:R-:W-:Y:S01]  /*f4a0*/  UMOV UR71, 0x4108010 ;  /* 0x0410801000477882 */ /* 0x000fe20000000000 */
[----:B------:R-:W-:Y:S01]  /*f4b0*/  UIADD3.64 UR18, UPT, UPT, UR18, 0x700, URZ ;  /* 0x0000070012127897 */ /* 0x000fe2000fffe0ff */
[----:B------:R0:W-:Y:S01]  /*f4c0*/  UTCQMMA gdesc[UR52], gdesc[UR54], tmem[UR74], tmem[UR70], idesc[UR71], UPT ;  /* 0x00ff4636340075ea */ /* 0x0001e2000b80034a */
[----:B------:R-:W-:Y:S01]  /*f4d0*/  UIADD3.64 UR12, UPT, UPT, UR12, 0x604, URZ ;  /* 0x000006040c0c7897 */ /* 0x000fe2000fffe0ff */
[----:B------:R0:W-:Y:S01]  /*f4e0*/  UTCQMMA gdesc[UR46], gdesc[UR48], tmem[UR74], tmem[UR50], idesc[UR51], UPT ;  /* 0x00ff32302e0075ea */ /* 0x0001e2000b80034a */
[----:B------:R0:W-:Y:S01]  /*f4f0*/  UTCQMMA gdesc[UR42], gdesc[UR66], tmem[UR74], tmem[UR44], idesc[UR45], UPT ;  /* 0x00ff2c422a0075ea */ /* 0x0001e2000b80034a */
[----:B------:R0:W-:Y:S01]  /*f500*/  UTCQMMA gdesc[UR38], gdesc[UR76], tmem[UR74], tmem[UR40], idesc[UR41], UPT ;  /* 0x00ff284c260075ea */ /* 0x0001e2000b80034a */
[----:B------:R0:W-:Y:S01]  /*f510*/  UTCQMMA gdesc[UR34], gdesc[UR72], tmem[UR74], tmem[UR36], idesc[UR37], UPT ;  /* 0x00ff2448220075ea */ /* 0x0001e2000b80034a */
[----:B------:R0:W-:Y:S01]  /*f520*/  UTCQMMA gdesc[UR28], gdesc[UR64], tmem[UR74], tmem[UR32], idesc[UR33], UPT ;  /* 0x00ff20401c0075ea */ /* 0x0001e2000b80034a */
[----:B------:R0:W-:Y:S01]  /*f530*/  UTCQMMA gdesc[UR22], gdesc[UR62], tmem[UR74], tmem[UR26], idesc[UR27], UPT ;  /* 0x00ff1a3e160075ea */ /* 0x0001e2000b80034a */
[----:B------:R0:W-:Y:S02]  /*f540*/  UTCQMMA gdesc[UR16], gdesc[UR60], tmem[UR74], tmem[UR20], idesc[UR21], UPT ;  /* 0x00ff143c100075ea */ /* 0x0001e4000b80034a */
[----:B------:R0:W-:Y:S01]  /*f550*/  UTCQMMA gdesc[UR18], gdesc[UR12], tmem[UR74], tmem[UR14], idesc[UR15], UPT ;  /* 0x00ff0e0c120075ea */ /* 0x0001e2000b80034a */
[----:B------:R0:W-:Y:S01]  /*f560*/  UTCBAR [UR10], URZ ;  /* 0x000000ff0a0073e9 */ /* 0x0001e200080000ff */
[----:B------:R-:W-:Y:S01]  /*f570*/  NOP ;  /* 0x0000000000007918 */ /* 0x000fe20000000000 */
.L_x_6:
[----:B------:R-:W-:Y:S05]  /*f580*/  @!P2 BRA `(.L_x_7) ;  /* 0x000000000008a947 */ /* 0x000fea0003800000 */
[----:B------:R-:W1:Y:S02]  /*f590*/  SYNCS.PHASECHK.TRANS64.TRYWAIT P4, [UR4+0x10000], RZ ;  /* 0x010000ffff0075a7 */ /* 0x000e640008081104 */
[----:B-1----:R-:W-:Y:S05]  /*f5a0*/  @!P4 BRA `(.L_x_8) ;  /* 0x000002900028c947 */ /* 0x002fea0003800000 */
.L_x_7:
[----:B------:R-:W-:Y:S06]  /*f5b0*/  BAR.SYNC.DEFER_BLOCKING 0x0 ;  /* 0x0000000000007b1d */ /* 0x000fec0000010000 */
[----:B------:R-:W2:Y:S02]  /*f5c0*/  LDL.64 R76, [R1+0x260] ;  /* 0x00026000014c7983 */ /* 0x000ea40000100a00 */
[----:B------:R-:W1:Y:S01]  /*f5d0*/  LDC R62, c[0x0][0x3d8] ;  /* 0x0000f600ff3e7b82 */ /* 0x000e620000000800 */
[----:B------:R-:W-:Y:S01]  /*f5e0*/  LDTM.16dp32bit_t0_t15.x32 R4, tmem[UR6+0x100] ;  /* 0x00010006000479ee */ /* 0x000fe20008a80000 */
[----:B------:R-:W3:Y:S01]  /*f5f0*/  LDTM.16dp32bit_t16_t31.x32 R4, tmem[UR6+0x120] ;  /* 0x00012006000479ee */ /* 0x000ee20008aa0000 */
[----:B------:R-:W-:Y:S04]  /*f600*/  STL.64 [R1+0x1568], R100 ;  /* 0x0015686401007387 */ /* 0x000fe80000100a00 */
[----:B------:R-:W-:Y:S01]  /*f610*/  STL.64 [R1+0x1560], R56 ;  /* 0x0015603801007387 */ /* 0x000fe20000100a00 */
[----:B------:R-:W-:Y:S01]  /*f620*/  IMAD R61, R61, 0x2, R54 ;  /* 0x000000023d3d7824 */ /* 0x000fe200078e0236 */
[----:B------:R-:W4:Y:S02]  /*f630*/  LDC R65, c[0x0][0x3d8] ;  /* 0x0000f600ff417b82 */ /* 0x000f240000000800 */
[----:B------:R-:W-:Y:S04]  /*f640*/  STL.64 [R1+0x1550], R58 ;  /* 0x0015503a01007387 */ /* 0x000fe80000100a00 */
[----:B------:R-:W-:Y:S02]  /*f650*/  STL.64 [R1+0x1530], R74 ;  /* 0x0015304a01007387 */ /* 0x000fe40000100a00 */
[----:B------:R-:W0:Y:S02]  /*f660*/  LDC R106, c[0x0][0x3d8] ;  /* 0x0000f600ff6a7b82 */ /* 0x000e240000000800 */
[----:B------:R-:W-:Y:S04]  /*f670*/  STL.64 [R1+0x1570], R74 ;  /* 0x0015704a01007387 */ /* 0x000fe80000100a00 */
[----:B------:R-:W-:Y:S02]  /*f680*/  STL.64 [R1+0x1520], R78 ;  /* 0x0015204e01007387 */ /* 0x000fe40000100a00 */
[----:B------:R-:W0:Y:S02]  /*f690*/  LDC R70, c[0x0][0x3d8] ;  /* 0x0000f600ff467b82 */ /* 0x000e240000000800 */
[----:B------:R-:W-:Y:S04]  /*f6a0*/  STL [R1+0x1538], R78 ;  /* 0x0015384e01007387 */ /* 0x000fe80000100800 */
[----:B------:R-:W-:Y:S01]  /*f6b0*/  STL [R1+0x1558], R78 ;  /* 0x0015584e01007387 */ /* 0x000fe20000100800 */
[----:B------:R-:W0:Y:S01]  /*f6c0*/  @!P1 SYNCS.CCTL.IV [UR4+0x10000] ;  /* 0x01000000ff0099b1 */ /* 0x000e220008000004 */
[----:B------:R-:W-:-:S02]  /*f6d0*/  IMAD R105, R105, 0x2, R61 ;  /* 0x0000000269697824 */ /* 0x000fc400078e023d */
[----:B------:R0:W-:Y:S01]  /*f6e0*/  STL.64 [R1+0x14b8], R102 ;  /* 0x0014b86601007387 */ /* 0x0001e20000100a00 */
[----:B------:R-:W-:-:S03]  /*f6f0*/  NOP ;  /* 0x0000000000007918 */ /* 0x000fc60000000000 */
[----:B------:R0:W-:Y:S01]  /*f700*/  STL.64 [R1+0x1498], R120 ;  /* 0x0014987801007387 */ /* 0x0001e20000100a00 */
[----:B------:R-:W0:Y:S03]  /*f710*/  LDC R72, c[0x0][0x3d8] ;  /* 0x0000f600ff487b82 */ /* 0x000e260000000800 */
[----:B------:R-:W-:Y:S04]  /*f720*/  STL [R1+0x1370], R153 ;  /* 0x0013709901007387 */ /* 0x000fe80000100800 */
[----:B------:R-:W-:Y:S01]  /*f730*/  STL [R1+0x136c], R152 ;  /* 0x00136c9801007387 */ /* 0x000fe20000100800 */
[----:B------:R-:W0:Y:S03]  /*f740*/  LDC R111, c[0x0][0x3d8] ;  /* 0x0000f600ff6f7b82 */ /* 0x000e260000000800 */
[----:B------:R-:W-:Y:S04]  /*f750*/  STL [R1+0x1368], R151 ;  /* 0x0013689701007387 */ /* 0x000fe80000100800 */
[----:B------:R-:W-:Y:S01]  /*f760*/  STL [R1+0x1364], R150 ;  /* 0x0013649601007387 */ /* 0x000fe20000100800 */
[----:B------:R-:W1:Y:S03]  /*f770*/  LDC R107, c[0x0][0x3d8] ;  /* 0x0000f600ff6b7b82 */ /* 0x000e660000000800 */
        /* <DEDUP_REMOVED lines=9> */
[----:B-----5:R-:W-:Y:S04]  /*f810*/  STL [R1+0x1348], R132 ;  /* 0x0013488401007387 */ /* 0x020fe80000100800 */
[----:B---3--:R-:W-:Y:S01]  /*f820*/  STL [R1+0x13f0], R4 ;  /* 0x0013f00401007387 */ /* 0x008fe20000100800 */
[----:B------:R-:W3:Y:S03]  /*f830*/  LDC R83, c[0x0][0x3d8] ;  /* 0x0000f600ff537b82 */ /* 0x000ee60000000800 */
[----:B------:R-:W-:Y:S04]  /*f840*/  STL [R1+0x13ec], R5 ;  /* 0x0013ec0501007387 */ /* 0x000fe80000100800 */
[----:B------:R-:W-:Y:S01]  /*f850*/  STL.64 [R1+0x14c0], R4 ;  /* 0x0014c00401007387 */ /* 0x000fe20000100a00 */
[----:B0-----:R-:W-:Y:S01]  /*f860*/  PRMT R103, RZ, 0x7610, R103 ;  /* 0x00007610ff677816 */ /* 0x001fe20000000067 */
[----:B------:R-:W0:Y:S02]  /*f870*/  LDC R119, c[0x0][0x3d8] ;  /* 0x0000f600ff777b82 */ /* 0x000e240000000800 */
[----:B------:R-:W-:Y:S04]  /*f880*/  STL [R1+0x13e8], R6 ;  /* 0x0013e80601007387 */ /* 0x000fe80000100800 */
[----:B------:R-:W-:Y:S01]  /*f890*/  STL [R1+0x13e4], R7 ;  /* 0x0013e40701007387 */ /* 0x000fe20000100800 */
[----:B------:R-:W-:Y:S01]  /*f8a0*/  PRMT R120, RZ, 0x7610, R120 ;  /* 0x00007610ff787816 */ /* 0x000fe20000000078 */
[----:B------:R-:W0:Y:S02]  /*f8b0*/  LDC R85, c[0x0][0x3d8] ;  /* 0x0000f600ff557b82 */ /* 0x000e240000000800 */
[----:B------:R-:W-:Y:S04]  /*f8c0*/  STL.64 [R1+0x14c8], R6 ;  /* 0x0014c80601007387 */ /* 0x000fe80000100a00 */
[----:B------:R-:W-:Y:S01]  /*f8d0*/  STL.64 [R1+0x14f0], R6 ;  /* 0x0014f00601007387 */ /* 0x000fe20000100a00 */
[----:B------:R-:W-:Y:S01]  /*f8e0*/  PRMT R121, RZ, 0x7610, R121 ;  /* 0x00007610ff797816 */ /* 0x000fe20000000079 */
[----:B------:R-:W0:Y:S02]  /*f8f0*/  LDC R113, c[0x0][0x3d8] ;  /* 0x0000f600ff717b82 */ /* 0x000e240000000800 */
[----:B------:R-:W-:Y:S04]  /*f900*/  STL.64 [R1+0x1510], R6 ;  /* 0x0015100601007387 */ /* 0x000fe80000100a00 */
[----:B------:R-:W-:Y:S02]  /*f910*/  STL.64 [R1+0x1528], R6 ;  /* 0x0015280601007387 */ /* 0x000fe40000100a00 */
[----:B------:R-:W0:Y:S02]  /*f920*/  LDC R118, c[0x0][0x3d8] ;  /* 0x0000f600ff767b82 */ /* 0x000e240000000800 */
[----:B------:R-:W-:Y:S04]  /*f930*/  STL.64 [R1+0x1540], R6 ;  /* 0x0015400601007387 */ /* 0x000fe80000100a00 */
[----:B------:R-:W-:Y:S02]  /*f940*/  STL [R1+0x13e0], R8 ;  /* 0x0013e00801007387 */ /* 0x000fe40000100800 */
[----:B------:R-:W0:Y:S02]  /*f950*/  LDC R117, c[0x0][0x3d8] ;  /* 0x0000f600ff757b82 */ /* 0x000e240000000800 */
[----:B------:R-:W-:Y:S04]  /*f960*/  STL [R1+0x13dc], R9 ;  /* 0x0013dc0901007387 */ /* 0x000fe80000100800 */
        /* <DEDUP_REMOVED lines=10> */
[----:B------:R-:W-:Y:S02]  /*fa10*/  STL.64 [R1+0x14d8], R10 ;  /* 0x0014d80a01007387 */ /* 0x000fe40000100a00 */
[----:B------:R-:W0:Y:S02]  /*fa20*/  LDC R88, c[0x0][0x3d8] ;  /* 0x0000f600ff587b82 */ /* 0x000e240000000800 */
[----:B------:R-:W-:Y:S04]  /*fa30*/  STL [R1+0x13d0], R12 ;  /* 0x0013d00c01007387 */ /* 0x000fe80000100800 */
[----:B------:R-:W-:Y:S02]  /*fa40*/  STL [R1+0x13cc], R13 ;  /* 0x0013cc0d01007387 */ /* 0x000fe40000100800 */
[----:B------:R-:W0:Y:S02]  /*fa50*/  LDC R126, c[0x0][0x3d8] ;  /* 0x0000f600ff7e7b82 */ /* 0x000e240000000800 */
[----:B------:R-:W-:Y:S04]  /*fa60*/  STL.64 [R1+0x14e0], R12 ;  /* 0x0014e00c01007387 */ /* 0x000fe80000100a00 */
[----:B------:R-:W-:Y:S01]  /*fa70*/  STL [R1+0x1508], R12 ;  /* 0x0015080c01007387 */ /* 0x000fe20000100800 */
[----:B------:R-:W-:Y:S01]  /*fa80*/  PRMT R133, RZ, 0x7610, R133 ;  /* 0x00007610ff857816 */ /* 0x000fe20000000085 */
[----:B------:R-:W0:Y:S02]  /*fa90*/  LDC R89, c[0x0][0x3d8] ;  /* 0x0000f600ff597b82 */ /* 0x000e240000000800 */
[----:B------:R-:W-:Y:S04]  /*faa0*/  STL [R1+0x13c8], R14 ;  /* 0x0013c80e01007387 */ /* 0x000fe80000100800 */
[----:B------:R-:W-:Y:S02]  /*fab0*/  STL [R1+0x13c4], R15 ;  /* 0x0013c40f01007387 */ /* 0x000fe40000100800 */
        /* <DEDUP_REMOVED lines=8> */
[----:B------:R-:W-:Y:S01]  /*fb40*/  STL [R1+0x13b4], R19 ;  /* 0x0013b41301007387 */ /* 0x000fe20000100800 */
[----:B------:R-:W-:Y:S01]  /*fb50*/  PRMT R91, RZ, 0x7610, R91 ;  /* 0x00007610ff5b7816 */ /* 0x000fe2000000005b */
[----:B------:R-:W0:Y:S02]  /*fb60*/  LDC R138, c[0x0][0x3d8] ;  /* 0x0000f600ff8a7b82 */ /* 0x000e240000000800 */
[----:B------:R-:W-:Y:S04]  /*fb70*/  STL [R1+0x13b0], R20 ;  /* 0x0013b01401007387 */ /* 0x000fe80000100800 */
[----:B------:R-:W-:Y:S01]  /*fb80*/  STL [R1+0x13ac], R21 ;  /* 0x0013ac1501007387 */ /* 0x000fe20000100800 */
[----:B------:R-:W-:Y:S01]  /*fb90*/  PRMT R94, RZ, 0x7610, R94 ;  /* 0x00007610ff5e7816 */ /* 0x000fe2000000005e */
[----:B------:R-:W0:Y:S02]  /*fba0*/  LDC R90, c[0x0][0x3d8] ;  /* 0x0000f600ff5a7b82 */ /* 0x000e240000000800 */
[----:B------:R1:W-:Y:S06]  /*fbb0*/  STL.64 [R1+0x14b0], R20 ;  /* 0x0014b01401007387 */ /* 0x0003ec0000100a00 */
[----:B------:R-:W0:Y:S01]  /*fbc0*/  LDC R127, c[0x0][0x3d8] ;  /* 0x0000f600ff7f7b82 */ /* 0x000e220000000800 */
[----:B-1----:R-:W2:Y:S07]  /*fbd0*/  LDL.LU R21, [R1+0x548] ;  /* 0x0005480001157983 */ /* 0x002eae0000300800 */
[----:B------:R-:W1:Y:S01]  /*fbe0*/  LDC R137, c[0x0][0x3d8] ;  /* 0x0000f600ff897b82 */ /* 0x000e620000000800 */
[----:B------:R-:W-:Y:S04]  /*fbf0*/  STL [R1+0x13a8], R22 ;  /* 0x0013a81601007387 */ /* 0x000fe80000100800 */
[----:B------:R-:W-:Y:S03]  /*fc00*/  STL [R1+0x13a4], R23 ;  /* 0x0013a41701007387 */ /* 0x000fe60000100800 */
[----:B------:R-:W0:Y:S01]  /*fc10*/  LDC R136, c[0x0][0x3d8] ;  /* 0x0000f600ff887b82 */ /* 0x000e220000000800 */
[----:B------:R-:W-:Y:S04]  /*fc20*/  STL [R1+0x13a0], R24 ;  /* 0x0013a01801007387 */ /* 0x000fe80000100800 */
[----:B------:R3:W-:Y:S03]  /*fc30*/  STL [R1+0x139c], R25 ;  /* 0x00139c1901007387 */ /* 0x0007e60000100800 */
[----:B------:R-:W0:Y:S01]  /*fc40*/  LDC R140, c[0x0][0x3d8] ;  /* 0x0000f600ff8c7b82 */ /* 0x000e220000000800 */
[----:B------:R-:W-:Y:S04]  /*fc50*/  STL [R1+0x1398], R26 ;  /* 0x0013981a01007387 */ /* 0x000fe80000100800 */
[----:B------:R-:W-:Y:S03]  /*fc60*/  STL [R1+0x1394], R27 ;  /* 0x0013941b01007387 */ /* 0x000fe60000100800 */
[----:B------:R-:W0:Y:S01]  /*fc70*/  LDC R131, c[0x0][0x3d8] ;  /* 0x0000f600ff837b82 */ /* 0x000e220000000800 */
[----:B------:R4:W-:Y:S01]  /*fc80*/  STL [R1+0x1390], R28 ;  /* 0x0013901c01007387 */ /* 0x0009e20000100800 */
[----:B---3--:R-:W-:-:S03]  /*fc90*/  IMAD R25, R66, 0x2, R105 ;  /* 0x0000000242197824 */ /* 0x008fc600078e0269 */
[----:B------:R3:W-:Y:S01]  /*fca0*/  STL [R1+0x138c], R29 ;  /* 0x00138c1d01007387 */ /* 0x0007e20000100800 */
[----:B------:R-:W-:Y:S02]  /*fcb0*/  PRMT R14, RZ, 0x7610, R14 ;  /* 0x00007610ff0e7816 */ /* 0x000fe4000000000e */
[----:B------:R-:W0:Y:S01]  /*fcc0*/  LDC R95, c[0x0][0x3d8] ;  /* 0x0000f600ff5f7b82 */ /* 0x000e220000000800 */
[----:B------:R-:W-:Y:S01]  /*fcd0*/  STL [R1+0x1388], R30 ;  /* 0x0013881e01007387 */ /* 0x000fe20000100800 */
[----:B----4-:R-:W-:-:S03]  /*fce0*/  IADD3 R28, P4, PT, R53, R2, RZ ;  /* 0x00000002351c7210 */ /* 0x010fc60007f9e0ff */
[----:B------:R-:W-:Y:S01]  /*fcf0*/  STL [R1+0x1384], R31 ;  /* 0x0013841f01007387 */ /* 0x000fe20000100800 */
[----:B---3--:R-:W-:Y:S02]  /*fd00*/  LEA.HI.X.SX32 R29, R53, R0, 0x1, P4 ;  /* 0x00000000351d7211 */ /* 0x008fe400020f0eff */
[----:B------:R-:W3:Y:S01]  /*fd10*/  LDC R142, c[0x0][0x3d8] ;  /* 0x0000f600ff8e7b82 */ /* 0x000ee20000000800 */
[C---:B------:R-:W-:Y:S01]  /*fd20*/  IADD3 R26, P4, PT, R36.reuse, R2, RZ ;  /* 0x00000002241a7210 */ /* 0x040fe20007f9e0ff */
[----:B------:R-:W-:Y:S03]  /*fd30*/  STL [R1+0x1380], R32 ;  /* 0x0013802001007387 */ /* 0x000fe60000100800 */
[----:B------:R-:W-:Y:S01]  /*fd40*/  LEA.HI.X.SX32 R27, R36, R0, 0x1, P4 ;  /* 0x00000000241b7211 */ /* 0x000fe200020f0eff */
[----:B------:R-:W-:Y:S01]  /*fd50*/  IMAD R36, R69, 0x2, R25 ;  /* 0x0000000245247824 */ /* 0x000fe200078e0219 */
[----:B------:R-:W-:Y:S01]  /*fd60*/  STL [R1+0x137c], R33 ;  /* 0x00137c2101007387 */ /* 0x000fe20000100800 */
[----:B------:R-:W-:Y:S01]  /*fd70*/  PRMT R11, RZ, 0x7610, R11 ;  /* 0x00007610ff0b7816 */ /* 0x000fe2000000000b */
[----:B------:R-:W4:Y:S01]  /*fd80*/  LDC R69, c[0x0][0x3d8] ;  /* 0x0000f600ff457b82 */ /* 0x000f220000000800 */
[----:B------:R-:W-:Y:S01]  /*fd90*/  IMAD R66, R71, 0x2, R36 ;  /* 0x0000000247427824 */ /* 0x000fe200078e0224 */
[----:B------:R-:W-:Y:S03]  /*fda0*/  STL [R1+0x1378], R34 ;  /* 0x0013782201007387 */ /* 0x000fe60000100800 */
[----:B------:R-:W-:Y:S01]  /*fdb0*/  IMAD R108, R108, 0x2, R66 ;  /* 0x000000026c6c7824 */ /* 0x000fe200078e0242 */
[----:B------:R-:W-:Y:S01]  /*fdc0*/  STL [R1+0x1374], R35 ;  /* 0x0013742301007387 */ /* 0x000fe20000100800 */
[----:B------:R-:W-:Y:S01]  /*fdd0*/  PRMT R10, RZ, 0x7610, R10 ;  /* 0x00007610ff0a7816 */ /* 0x000fe2000000000a */
[----:B------:R-:W0:Y:S02]  /*fde0*/  LDC R71, c[0x0][0x3d8] ;  /* 0x0000f600ff477b82 */ /* 0x000e240000000800 */
[----:B------:R-:W-:Y:S01]  /*fdf0*/  STL.64 [R1+0x240], R28 ;  /* 0x0002401c01007387 */ /* 0x000fe20000100a00 */
[----:B------:R-:W-:-:S03]  /*fe00*/  IMAD R53, R62, 0x4, R108 ;  /* 0x000000043e357824 */ /* 0x000fc600078e026c */
[----:B------:R-:W-:Y:S02]  /*fe10*/  STL [R1+0x13f4], R25 ;  /* 0x0013f41901007387 */ /* 0x000fe40000100800 */
[----:B------:R-:W0:Y:S02]  /*fe20*/  LDC R139, c[0x0][0x3d8] ;  /* 0x0000f600ff8b7b82 */ /* 0x000e240000000800 */
[----:B------:R1:W-:Y:S04]  /*fe30*/  STL.64 [R1+0x220], R26 ;  /* 0x0002201a01007387 */ /* 0x0003e80000100a00 */
[----:B------:R1:W3:Y:S01]  /*fe40*/  @P2 LDG.E.U8 R14, desc[UR8][R26.64] ;  /* 0x000000081a0e2981 */ /* 0x0002e2000c1e1100 */
[----:B------:R-:W-:Y:S01]  /*fe50*/  IMAD R62, R65, 0x2, R53 ;  /* 0x00000002413e7824 */ /* 0x000fe200078e0235 */
[----:B------:R-:W-:Y:S01]  /*fe60*/  PRMT R96, RZ, 0x7610, R96 ;  /* 0x00007610ff607816 */ /* 0x000fe20000000060 */
[----:B------:R-:W0:Y:S01]  /*fe70*/  LDC R144, c[0x0][0x3d8] ;  /* 0x0000f600ff907b82 */ /* 0x000e220000000800 */
[----:B------:R1:W3:Y:S02]  /*fe80*/  @P2 LDG.E.U8 R11, desc[UR8][R28.64] ;  /* 0x000000081c0b2981 */ /* 0x0002e4000c1e1100 */
[----:B-1----:R-:W-:-:S02]  /*fe90*/  IADD3 R26, P4, PT, R37, R2, RZ ;  /* 0x00000002251a7210 */ /* 0x002fc40007f9e0ff */
[----:B------:R1:W-:Y:S01]  /*fea0*/  STL.64 [R1+0x14a0], R108 ;  /* 0x0014a06c01007387 */ /* 0x0003e20000100a00 */
[----:B------:R-:W-:Y:S02]  /*feb0*/  PRMT R97, RZ, 0x7610, R97 ;  /* 0x00007610ff617816 */ /* 0x000fe40000000061 */
[----:B------:R-:W0:Y:S01]  /*fec0*/  LDC R141, c[0x0][0x3d8] ;  /* 0x0000f600ff8d7b82 */ /* 0x000e220000000800 */
[----:B------:R-:W-:Y:S02]  /*fed0*/  LEA.HI.X.SX32 R27, R37, R0, 0x1, P4 ;  /* 0x00000000251b7211 */ /* 0x000fe400020f0eff */
[----:B------:R-:W-:Y:S01]  /*fee0*/  IADD3 R28, P4, PT, R38, R2, RZ ;  /* 0x00000002261c7210 */ /* 0x000fe20007f9e0ff */
[----:B------:R-:W-:-:S03]  /*fef0*/  IMAD R106, R106, 0x2, R62 ;  /* 0x000000026a6a7824 */ /* 0x000fc600078e023e */
[----:B------:R-:W-:Y:S01]  /*ff00*/  LEA.HI.X.SX32 R29, R38, R0, 0x1, P4 ;  /* 0x00000000261d7211 */ /* 0x000fe200020f0eff */
[----:B------:R-:W0:Y:S01]  /*ff10*/  LDC R156, c[0x0][0x3d8] ;  /* 0x0000f600ff9c7b82 */ /* 0x000e220000000800 */
[----:B-1----:R-:W-:Y:S02]  /*ff20*/  PRMT R109, RZ, 0x7610, R109 ;  /* 0x00007610ff6d7816 */ /* 0x002fe4000000006d */
[C---:B------:R-:W-:Y:S01]  /*ff30*/  IADD3 R30, P4, PT, R39.reuse, R2, RZ ;  /* 0x00000002271e7210 */ /* 0x040fe20007f9e0ff */
[----:B------:R1:W-:Y:S01]  /*ff40*/  STL.64 [R1+0xa00], R26 ;  /* 0x000a001a01007387 */ /* 0x0003e20000100a00 */
[----:B------:R-:W-:Y:S02]  /*ff50*/  PRMT R4, RZ, 0x7610, R4 ;  /* 0x00007610ff047816 */ /* 0x000fe40000000004 */
[----:B------:R-:W-:Y:S01]  /*ff60*/  PRMT R101, RZ, 0x7610, R101 ;  /* 0x00007610ff657816 */ /* 0x000fe20000000065 */
[----:B------:R1:W3:Y:S01]  /*ff70*/  @P2 LDG.E.U8 R109, desc[UR8][R26.64] ;  /* 0x000000081a6d2981 */ /* 0x0002e2000c1e1100 */
[----:B------:R-:W-:Y:S01]  /*ff80*/  LEA.HI.X.SX32 R31, R39, R0, 0x1, P4 ;  /* 0x00000000271f7211 */ /* 0x000fe200020f0eff */
[----:B------:R-:W0:Y:S02]  /*ff90*/  LDC R143, c[0x0][0x3d8] ;  /* 0x0000f600ff8f7b82 */ /* 0x000e240000000800 */
[----:B------:R4:W-:Y:S04]  /*ffa0*/  STL.64 [R1+0x9e0], R28 ;  /* 0x0009e01c01007387 */ /* 0x0009e80000100a00 */
[----:B------:R4:W3:Y:S01]  /*ffb0*/  @P2 LDG.E.U8 R10, desc[UR8][R28.64] ;  /* 0x000000081c0a2981 */ /* 0x0008e2000c1e1100 */
[----:B-1----:R-:W-:Y:S01]  /*ffc0*/  IMAD R26, R70, 0x2, R106 ;  /* 0x00000002461a7824 */ /* 0x002fe200078e026a */
[----:B------:R-:W-:-:S02]  /*ffd0*/  PRMT R99, RZ, 0x7610, R99 ;  /* 0x00007610ff637816 */ /* 0x000fc40000000063 */
[----:B------:R1:W3:Y:S01]  /*ffe0*/  @P2 LDG.E.U8 R4, desc[UR8][R30.64] ;  /* 0x000000081e042981 */ /* 0x0002e2000c1e1100 */
[----:B------:R-:W0:Y:S01]  /*fff0*/  LDC R70, c[0x0][0x3d8] ;  /* 0x0000f600ff467b82 */ /* 0x000e220000000800 */
[----:B----4-:R-:W-:Y:S02]  /*10000*/  IADD3 R28, P4, PT, R40, R2, RZ ;  /* 0x00000002281c7210 */ /* 0x010fe40007f9e0ff */
[----:B------:R-:W-:Y:S01]  /*10010*/  STL [R1+0x13f8], R26 ;  /* 0x0013f81a01007387 */ /* 0x000fe20000100800 */
[----:B------:R-:W-:-:S04]  /*10020*/  PRMT R100, RZ, 0x7610, R100 ;  /* 0x00007610ff647816 */ /* 0x000fc80000000064 */
[----:B------:R-:W4:Y:S01]  /*10030*/  LDC R155, c[0x0][0x3d8] ;  /* 0x0000f600ff9b7b82 */ /* 0x000f220000000800 */
[----:B------:R-:W-:Y:S01]  /*10040*/  LEA.HI.X.SX32 R29, R40, R0, 0x1, P4 ;  /* 0x00000000281d7211 */ /* 0x000fe200020f0eff */
[----:B------:R1:W-:Y:S04]  /*10050*/  STL.64 [R1+0x9c0], R30 ;  /* 0x0009c01e01007387 */ /* 0x0003e80000100a00 */
[----:B------:R1:W-:Y:S01]  /*10060*/  STL.64 [R1+0x9a0], R28 ;  /* 0x0009a01c01007387 */ /* 0x0003e20000100a00 */
[----:B------:R-:W-:Y:S01]  /*10070*/  IMAD R38, R69, 0x2, R26 ;  /* 0x0000000245267824 */ /* 0x000fe200078e021a */
[----:B------:R-:W2:Y:S02]  /*10080*/  LDC R40, c[0x0][0x3d8] ;  /* 0x0000f600ff287b82 */ /* 0x000ea40000000800 */
[----:B------:R1:W3:Y:S02]  /*10090*/  @P2 LDG.E.U8 R103, desc[UR8][R28.64] ;  /* 0x000000081c672981 */ /* 0x0002e4000c1e1100 */
[----:B-1----:R-:W-:-:S04]  /*100a0*/  IADD3 R30, P4, PT, R41, R2, RZ ;  /* 0x00000002291e7210 */ /* 0x002fc80007f9e0ff */
[----:B------:R-:W1:Y:S01]  /*100b0*/  LDC R69, c[0x0][0x3d8] ;  /* 0x0000f600ff457b82 */ /* 0x000e620000000800 */
[----:B------:R-:W-:Y:S02]  /*100c0*/  LEA.HI.X.SX32 R31, R41, R0, 0x1, P4 ;  /* 0x00000000291f7211 */ /* 0x000fe400020f0eff */
[----:B------:R-:W-:-:S04]  /*100d0*/  IADD3 R28, P4, PT, R42, R2, RZ ;  /* 0x000000022a1c7210 */ /* 0x000fc80007f9e0ff */
[----:B------:R-:W-:Y:S01]  /*100e0*/  LEA.HI.X.SX32 R29, R42, R0, 0x1, P4 ;  /* 0x000000002a1d7211 */ /* 0x000fe200020f0eff */
[----:B------:R-:W1:Y:S01]  /*100f0*/  LDC R98, c[0x0][0x3d8] ;  /* 0x0000f600ff627b82 */ /* 0x000e620000000800 */
[----:B------:R-:W-:-:S03]  /*10100*/  IADD3 R32, P4, PT, R43, R2, RZ ;  /* 0x000000022b207210 */ /* 0x000fc60007f9e0ff */
[----:B------:R-:W3:Y:S01]  /*10110*/  @P2 LDG.E.U8 R120, desc[UR8][R28.64] ;  /* 0x000000081c782981 */ /* 0x000ee2000c1e1100 */
[----:B------:R-:W-:Y:S01]  /*10120*/  LEA.HI.X.SX32 R33, R43, R0, 0x1, P4 ;  /* 0x000000002b217211 */ /* 0x000fe200020f0eff */
[----:B------:R-:W-:Y:S01]  /*10130*/  IMAD R72, R72, 0x2, R38 ;  /* 0x0000000248487824 */ /* 0x000fe200078e0226 */
[----:B------:R-:W-:Y:S01]  /*10140*/  PRMT R108, RZ, 0x7610, R108 ;  /* 0x00007610ff6c7816 */ /* 0x000fe2000000006c */
[----:B------:R-:W1:Y:S02]  /*10150*/  LDC R42, c[0x0][0x3d8] ;  /* 0x0000f600ff2a7b82 */ /* 0x000e640000000800 */
[----:B------:R-:W3:Y:S01]  /*10160*/  @P2 LDG.E.U8 R121, desc[UR8][R32.64] ;  /* 0x0000000820792981 */ /* 0x000ee2000c1e1100 */
[----:B------:R-:W-:-:S03]  /*10170*/  IMAD R111, R111, 0x2, R72 ;  /* 0x000000026f6f7824 */ /* 0x000fc600078e0248 */
[----:B------:R-:W3:Y:S01]  /*10180*/  @P2 LDG.E.U8 R108, desc[UR8][R30.64] ;  /* 0x000000081e6c2981 */ /* 0x000ee2000c1e1100 */
[----:B0-----:R-:W-:Y:S01]  /*10190*/  IMAD R37, R71, 0x4, R111 ;  /* 0x0000000447257824 */ /* 0x001fe200078e026f */
[----:B------:R-:W0:Y:S01]  /*101a0*/  LDC R43, c[0x0][0x3d8] ;  /* 0x0000f600ff2b7b82 */ /* 0x000e220000000800 */
[----:B------:R-:W-:-:S07]  /*101b0*/  PRMT R20, RZ, 0x7610, R20 ;  /* 0x00007610ff147816 */ /* 0x000fce0000000014 */
[----:B------:R-:W0:Y:S01]  /*101c0*/  LDC R154, c[0x0][0x3d8] ;  /* 0x0000f600ff9a7b82 */ /* 0x000e220000000800 */
[----:B------:R-:W-:Y:S02]  /*101d0*/  PRMT R75, RZ, 0x7610, R75 ;  /* 0x00007610ff4b7816 */ /* 0x000fe4000000004b */
[----:B------:R-:W-:-:S05]  /*101e0*/  PRMT R74, RZ, 0x7610, R74 ;  /* 0x00007610ff4a7816 */ /* 0x000fca000000004a */
[----:B------:R-:W0:Y:S08]  /*101f0*/  LDC R145, c[0x0][0x3d8] ;  /* 0x0000f600ff917b82 */ /* 0x000e300000000800 */
[----:B------:R-:W0:Y:S08]  /*10200*/  LDC R158, c[0x0][0x3d8] ;  /* 0x0000f600ff9e7b82 */ /* 0x000e300000000800 */
[----:B------:R-:W0:Y:S08]  /*10210*/  LDC R157, c[0x0][0x3d8] ;  /* 0x0000f600ff9d7b82 */ /* 0x000e300000000800 */
[----:B------:R-:W0:Y:S08]  /*10220*/  LDC R159, c[0x0][0x3d8] ;  /* 0x0000f600ff9f7b82 */ /* 0x000e300000000800 */
[----:B------:R-:W0:Y:S08]  /*10230*/  LDC R160, c[0x0][0x3d8] ;  /* 0x0000f600ffa07b82 */ /* 0x000e300000000800 */
[----:B------:R-:W0:Y:S01]  /*10240*/  LDC R161, c[0x0][0x3d8] ;  /* 0x0000f600ffa17b82 */ /* 0x000e220000000800 */
[----:B------:R-:W-:-:S02]  /*10250*/  PRMT R56, RZ, 0x7610, R56 ;  /* 0x00007610ff387816 */ /* 0x000fc40000000038 */
[----:B------:R-:W-:Y:S02]  /*10260*/  PRMT R59, RZ, 0x7610, R59 ;  /* 0x00007610ff3b7816 */ /* 0x000fe4000000003b */
[----:B------:R-:W-:-:S03]  /*10270*/  PRMT R57, RZ, 0x7610, R57 ;  /* 0x00007610ff397816 */ /* 0x000fc60000000039 */
[----:B------:R-:W0:Y:S08]  /*10280*/  LDC R163, c[0x0][0x3d8] ;  /* 0x0000f600ffa37b82 */ /* 0x000e300000000800 */
[----:B------:R-:W0:Y:S01]  /*10290*/  LDC R165, c[0x0][0x3d8] ;  /* 0x0000f600ffa57b82 */ /* 0x000e220000000800 */
[----:B------:R-:W-:Y:S02]  /*102a0*/  PRMT R79, RZ, 0x7610, R79 ;  /* 0x00007610ff4f7816 */ /* 0x000fe4000000004f */
[----:B------:R-:W-:-:S02]  /*102b0*/  PRMT R78, RZ, 0x7610, R78 ;  /* 0x00007610ff4e7816 */ /* 0x000fc4000000004e */
[----:B------:R-:W-:-:S03]  /*102c0*/  PRMT R58, RZ, 0x7610, R58 ;  /* 0x00007610ff3a7816 */ /* 0x000fc6000000003a */
[----:B------:R-:W0:Y:S01]  /*102d0*/  LDC R132, c[0x0][0x3d8] ;  /* 0x0000f600ff847b82 */ /* 0x000e220000000800 */
[----:B--2---:R2:W4:Y:S07]  /*102e0*/  @P2 LDG.E.U8 R21, desc[UR8][R76.64] ;  /* 0x000000084c152981 */ /* 0x00452e000c1e1100 */
[----:B--2---:R-:W2:Y:S08]  /*102f0*/  LDC R76, c[0x0][0x3d8] ;  /* 0x0000f600ff4c7b82 */ /* 0x004eb00000000800 */
[----:B------:R-:W0:Y:S01]  /*10300*/  LDC R77, c[0x0][0x3d8] ;  /* 0x0000f600ff4d7b82 */ /* 0x000e220000000800 */
[----:B--2---:R-:W-:-:S07]  /*10310*/  IMAD R65, R76, 0x2, R37 ;  /* 0x000000024c417824 */ /* 0x004fce00078e0225 */
[----:B------:R-:W2:Y:S01]  /*10320*/  LDC R76, c[0x0][0x3d8] ;  /* 0x0000f600ff4c7b82 */ /* 0x000ea20000000800 */
[----:B------:R-:W-:-:S04]  /*10330*/  IMAD R107, R107, 0x2, R65 ;  /* 0x000000026b6b7824 */ /* 0x000fc800078e0241 */
[----:B------:R-:W-:-:S04]  /*10340*/  IMAD R27, R70, 0x2, R107 ;  /* 0x00000002461b7824 */ /* 0x000fc800078e026b */
[----:B0-----:R-:W-:Y:S02]  /*10350*/  IMAD R39, R77, 0x2, R27 ;  /* 0x000000024d277824 */ /* 0x001fe400078e021b */
[----:B------:R-:W0:Y:S02]  /*10360*/  LDC R77, c[0x0][0x3d8] ;  /* 0x0000f600ff4d7b82 */ /* 0x000e240000000800 */
[----:B------:R-:W-:-:S04]  /*10370*/  IMAD R71, R80, 0x2, R39 ;  /* 0x0000000250477824 */ /* 0x000fc800078e0227 */
[----:B------:R-:W-:Y:S02]  /*10380*/  IMAD R114, R114, 0x2, R71 ;  /* 0x0000000272727824 */ /* 0x000fe400078e0247 */
[----:B------:R-:W0:Y:S02]  /*10390*/  LDC R80, c[0x0][0x3d8] ;  /* 0x0000f600ff507b82 */ /* 0x000e240000000800 */
[----:B------:R-:W-:-:S04]  /*103a0*/  IMAD R41, R40, 0x4, R114 ;  /* 0x0000000428297824 */ /* 0x000fc800078e0272 */
[----:B-1----:R-:W-:Y:S01]  /*103b0*/  IMAD R70, R69, 0x2, R41 ;  /* 0x0000000245467824 */ /* 0x002fe200078e0229 */
[----:B------:R-:W-:Y:S03]  /*103c0*/  STL.64 [R1+0x1480], R106 ;  /* 0x0014806a01007387 */ /* 0x000fe60000100a00 */
[----:B------:R-:W-:Y:S01]  /*103d0*/  IMAD R110, R110, 0x2, R70 ;  /* 0x000000026e6e7824 */ /* 0x000fe200078e0246 */
[----:B------:R1:W-:Y:S04]  /*103e0*/  STL.64 [R1+0x980], R30 ;  /* 0x0009801e01007387 */ /* 0x0003e80000100a00 */
[----:B------:R-:W-:Y:S04]  /*103f0*/  STL [R1+0x13fc], R27 ;  /* 0x0013fc1b01007387 */ /* 0x000fe80000100800 */
[----:B------:R2:W-:Y:S01]  /*10400*/  STL.64 [R1+0x960], R28 ;  /* 0x0009601c01007387 */ /* 0x0005e20000100a00 */
[----:B-1----:R-:W-:Y:S01]  /*10410*/  IADD3 R30, P4, PT, R44, R2, RZ ;  /* 0x000000022c1e7210 */ /* 0x002fe20007f9e0ff */
[----:B--2---:R-:W-:-:S03]  /*10420*/  IMAD R28, R76, 0x2, R110 ;  /* 0x000000024c1c7824 */ /* 0x004fc600078e026e */
[----:B------:R-:W-:Y:S01]  /*10430*/  LEA.HI.X.SX32 R31, R44, R0, 0x1, P4 ;  /* 0x000000002c1f7211 */ /* 0x000fe200020f0eff */
[----:B------:R-:W-:Y:S01]  /*10440*/  STL.64 [R1+0x1488], R114 ;  /* 0x0014887201007387 */ /* 0x000fe20000100a00 */
[----:B------:R-:W1:Y:S01]  /*10450*/  LDC R44, c[0x0][0x3d8] ;  /* 0x0000f600ff2c7b82 */ /* 0x000e620000000800 */
[----:B------:R-:W-:Y:S02]  /*10460*/  IMAD R40, R83, 0x2, R28 ;  /* 0x0000000253287824 */ /* 0x000fe400078e021c */
[----:B------:R2:W-:Y:S02]  /*10470*/  STL.64 [R1+0x940], R32 ;  /* 0x0009402001007387 */ /* 0x0005e40000100a00 */
[----:B0-----:R-:W-:Y:S02]  /*10480*/  IMAD R77, R77, 0x2, R40 ;  /* 0x000000024d4d7824 */ /* 0x001fe400078e0228 */
[----:B------:R0:W4:Y:S01]  /*10490*/  @P2 LDG.E.U8 R20, desc[UR8][R30.64] ;  /* 0x000000081e142981 */ /* 0x000122000c1e1100 */
[----:B------:R-:W3:Y:S01]  /*104a0*/  LDC R83, c[0x0][0x3d8] ;  /* 0x0000f600ff537b82 */ /* 0x000ee20000000800 */
[----:B------:R-:W-:Y:S01]  /*104b0*/  IMAD R119, R119, 0x2, R77 ;  /* 0x0000000277777824 */ /* 0x000fe200078e024d */
[----:B--2---:R-:W-:-:S06]  /*104c0*/  IADD3 R32, P4, PT, R3, R2, RZ ;  /* 0x0000000203207210 */ /* 0x004fcc0007f9e0ff */
[----:B------:R-:W2:Y:S01]  /*104d0*/  LDC R76, c[0x0][0x3d8] ;  /* 0x0000f600ff4c7b82 */ /* 0x000ea20000000800 */
[----:B------:R-:W-:Y:S01]  /*104e0*/  LEA.HI.X.SX32 R33, R3, R0, 0x1, P4 ;  /* 0x0000000003217211 */ /* 0x000fe200020f0eff */
[----:B------:R-:W-:-:S04]  /*104f0*/  IMAD R3, R80, 0x4, R119 ;  /* 0x0000000450037824 */ /* 0x000fc800078e0277 */
[----:B------:R-:W-:Y:S01]  /*10500*/  IMAD R69, R85, 0x2, R3 ;  /* 0x0000000255457824 */ /* 0x000fe200078e0203 */
[----:B------:R-:W-:Y:S01]  /*10510*/  STL.64 [R1+0x1478], R110 ;  /* 0x0014786e01007387 */ /* 0x000fe20000100a00 */
[----:B------:R-:W2:Y:S02]  /*10520*/  LDC R85, c[0x0][0x3d8] ;  /* 0x0000f600ff557b82 */ /* 0x000ea40000000800 */
[----:B------:R-:W-:Y:S01]  /*10530*/  IMAD R113, R113, 0x2, R69 ;  /* 0x0000000271717824 */ /* 0x000fe200078e0245 */
[----:B------:R0:W-:Y:S03]  /*10540*/  STL.64 [R1+0x920], R30 ;  /* 0x0009201e01007387 */ /* 0x0001e60000100a00 */
[----:B------:R-:W-:Y:S01]  /*10550*/  IMAD R29, R42, 0x2, R113 ;  /* 0x000000022a1d7824 */ /* 0x000fe200078e0271 */
[----:B------:R0:W4:Y:S01]  /*10560*/  @P2 LDG.E.U8 R102, desc[UR8][R32.64] ;  /* 0x0000000820662981 */ /* 0x000122000c1e1100 */
[----:B------:R-:W2:Y:S02]  /*10570*/  LDC R42, c[0x0][0x3d8] ;  /* 0x0000f600ff2a7b82 */ /* 0x000ea40000000800 */
[----:B-1----:R-:W-:Y:S01]  /*10580*/  IMAD R44, R44, 0x2, R29 ;  /* 0x000000022c2c7824 */ /* 0x002fe200078e021d */
[----:B0-----:R-:W-:-:S04]  /*10590*/  IADD3 R30, P4, PT, R45, R2, RZ ;  /* 0x000000022d1e7210 */ /* 0x001fc80007f9e0ff */
[----:B------:R-:W-:Y:S02]  /*105a0*/  LEA.HI.X.SX32 R31, R45, R0, 0x1, P4 ;  /* 0x000000002d1f7211 */ /* 0x000fe400020f0eff */
[----:B------:R-:W0:Y:S01]  /*105b0*/  LDC R45, c[0x0][0x3d8] ;  /* 0x0000f600ff2d7b82 */ /* 0x000e220000000800 */
[----:B------:R-:W-:-:S04]  /*105c0*/  IMAD R80, R43, 0x2, R44 ;  /* 0x000000022b507824 */ /* 0x000fc800078e022c */
[----:B------:R-:W-:-:S04]  /*105d0*/  IMAD R118, R118, 0x2, R80 ;  /* 0x0000000276767824 */ /* 0x000fc800078e0250 */
[----:B---3--:R-:W-:Y:S01]  /*105e0*/  IMAD R43, R83, 0x4, R118 ;  /* 0x00000004532b7824 */ /* 0x008fe200078e0276 */
[----:B------:R1:W-:Y:S04]  /*105f0*/  STL.64 [R1+0x14a8], R120 ;  /* 0x0014a87801007387 */ /* 0x0003e80000100a00 */
[----:B------:R-:W-:Y:S04]  /*10600*/  STL [R1+0x1400], R28 ;  /* 0x0014001c01007387 */ /* 0x000fe80000100800 */
[----:B------:R3:W-:Y:S01]  /*10610*/  STL.64 [R1+0x900], R32 ;  /* 0x0009002001007387 */ /* 0x0007e20000100a00 */
[----:B-1----:R-:W-:-:S03]  /*10620*/  PRMT R120, RZ, 0x7610, R120 ;  /* 0x00007610ff787816 */ /* 0x002fc60000000078 */
[----:B------:R1:W-:Y:S04]  /*10630*/  STL.64 [R1+0x8e0], R30 ;  /* 0x0008e01e01007387 */ /* 0x0003e80000100a00 */
[----:B------:R1:W4:Y:S01]  /*10640*/  @P2 LDG.E.U8 R120, desc[UR8][R30.64] ;  /* 0x000000081e782981 */ /* 0x000322000c1e1100 */
[----:B---3--:R-:W-:-:S04]  /*10650*/  IADD3 R32, P4, PT, R46, R2, RZ ;  /* 0x000000022e207210 */ /* 0x008fc80007f9e0ff */
[----:B------:R-:W-:Y:S01]  /*10660*/  LEA.HI.X.SX32 R33, R46, R0, 0x1, P4 ;  /* 0x000000002e217211 */ /* 0x000fe200020f0eff */
[----:B--2---:R-:W-:Y:S01]  /*10670*/  IMAD R76, R76, 0x2, R43 ;  /* 0x000000024c4c7824 */ /* 0x004fe200078e022b */
[----:B------:R-:W-:Y:S01]  /*10680*/  PRMT R110, RZ, 0x7610, R110 ;  /* 0x00007610ff6e7816 */ /* 0x000fe2000000006e */
[----:B------:R-:W-:Y:S01]  /*10690*/  STL.64 [R1+0x1490], R112 ;  /* 0x0014907001007387 */ /* 0x000fe20000100a00 */
[C---:B-1----:R-:W-:Y:S01]  /*106a0*/  IADD3 R30, P4, PT, R47.reuse, R2, RZ ;  /* 0x000000022f1e7210 */ /* 0x042fe20007f9e0ff */
[----:B------:R-:W1:Y:S03]  /*106b0*/  LDC R46, c[0x0][0x3d8] ;  /* 0x0000f600ff2e7b82 */ /* 0x000e660000000800 */
[----:B------:R-:W-:Y:S01]  /*106c0*/  LEA.HI.X.SX32 R31, R47, R0, 0x1, P4 ;  /* 0x000000002f1f7211 */ /* 0x000fe200020f0eff */
[----:B------:R-:W-:-:S04]  /*106d0*/  IMAD R117, R117, 0x2, R76 ;  /* 0x0000000275757824 */ /* 0x000fc800078e024c */
[----:B------:R-:W2:Y:S01]  /*106e0*/  LDC R47, c[0x0][0x3d8] ;  /* 0x0000f600ff2f7b82 */ /* 0x000ea20000000800 */
[----:B------:R-:W-:Y:S04]  /*106f0*/  STL [R1+0x1404], R29 ;  /* 0x0014041d01007387 */ /* 0x000fe80000100800 */
[----:B------:R-:W-:Y:S04]  /*10700*/  STL.64 [R1+0x8c0], R32 ;  /* 0x0008c02001007387 */ /* 0x000fe80000100a00 */
[----:B------:R0:W-:Y:S04]  /*10710*/  STL.64 [R1+0x8a0], R30 ;  /* 0x0008a01e01007387 */ /* 0x0001e80000100a00 */
[----:B------:R0:W3:Y:S01]  /*10720*/  @P2 LDG.E.U8 R110, desc[UR8][R30.64] ;  /* 0x000000081e6e2981 */ /* 0x0000e2000c1e1100 */
[----:B------:R-:W-:-:S02]  /*10730*/  PRMT R111, RZ, 0x7610, R111 ;  /* 0x00007610ff6f7816 */ /* 0x000fc4000000006f */
[----:B------:R-:W-:-:S04]  /*10740*/  IADD3 R92, P4, PT, R48, R2, RZ ;  /* 0x00000002305c7210 */ /* 0x000fc80007f9e0ff */
[----:B------:R0:W3:Y:S02]  /*10750*/  @P2 LDG.E.U8 R111, desc[UR8][R32.64] ;  /* 0x00000008206f2981 */ /* 0x0000e4000c1e1100 */
[----:B0-----:R-:W-:Y:S01]  /*10760*/  IMAD R30, R45, 0x2, R117 ;  /* 0x000000022d1e7824 */ /* 0x001fe200078e0275 */
[----:B------:R-:W-:Y:S01]  /*10770*/  LEA.HI.X.SX32 R93, R48, R0, 0x1, P4 ;  /* 0x00000000305d7211 */ /* 0x000fe200020f0eff */
[----:B------:R-:W0:Y:S02]  /*10780*/  LDC R45, c[0x0][0x3d8] ;  /* 0x0000f600ff2d7b82 */ /* 0x000e240000000800 */
[----:B------:R-:W-:Y:S01]  /*10790*/  IMAD R42, R42, 0x2, R30 ;  /* 0x000000022a2a7824 */ /* 0x000fe200078e021e */
[----:B------:R-:W-:Y:S03]  /*107a0*/  STL.64 [R1+0x1468], R118 ;  /* 0x0014687601007387 */ /* 0x000fe60000100a00 */
[----:B------:R-:W-:Y:S01]  /*107b0*/  IMAD R83, R85, 0x2, R42 ;  /* 0x0000000255537824 */ /* 0x000fe200078e022a */
[C---:B------:R-:W-:Y:S01]  /*107c0*/  IADD3 R32, P4, PT, R49.reuse, R2, RZ ;  /* 0x0000000231207210 */ /* 0x040fe20007f9e0ff */
[----:B------:R-:W0:Y:S01]  /*107d0*/  LDC R85, c[0x0][0x3d8] ;  /* 0x0000f600ff557b82 */ /* 0x000e220000000800 */
[----:B------:R-:W-:Y:S01]  /*107e0*/  PRMT R107, RZ, 0x7610, R107 ;  /* 0x00007610ff6b7816 */ /* 0x000fe2000000006b */
[----:B------:R-:W-:Y:S01]  /*107f0*/  IMAD R124, R124, 0x2, R83 ;  /* 0x000000027c7c7824 */ /* 0x000fe200078e0253 */
[----:B------:R-:W-:Y:S01]  /*10800*/  LEA.HI.X.SX32 R33, R49, R0, 0x1, P4 ;  /* 0x0000000031217211 */ /* 0x000fe200020f0eff */
[----:B------:R1:W3:Y:S02]  /*10810*/  @P2 LDG.E.U8 R133, desc[UR8][R92.64] ;  /* 0x000000085c852981 */ /* 0x0002e4000c1e1100 */
[----:B--2---:R-:W-:-:S02]  /*10820*/  IMAD R47, R47, 0x4, R124 ;  /* 0x000000042f2f7824 */ /* 0x004fc400078e027c */
[----:B------:R1:W-:Y:S01]  /*10830*/  STL.64 [R1+0x880], R92 ;  /* 0x0008805c01007387 */ /* 0x0003e20000100a00 */
[----:B------:R-:W2:Y:S01]  /*10840*/  LDC R48, c[0x0][0x3d8] ;  /* 0x0000f600ff307b82 */ /* 0x000ea20000000800 */
[----:B------:R-:W-:Y:S02]  /*10850*/  IMAD R49, R87, 0x2, R47 ;  /* 0x0000000257317824 */ /* 0x000fe400078e022f */
[----:B------:R0:W3:Y:S02]  /*10860*/  @P2 LDG.E.U8 R107, desc[UR8][R32.64] ;  /* 0x00000008206b2981 */ /* 0x0000e4000c1e1100 */
[----:B------:R-:W-:Y:S02]  /*10870*/  IMAD R116, R116, 0x2, R49 ;  /* 0x0000000274747824 */ /* 0x000fe400078e0231 */
[----:B------:R-:W-:Y:S01]  /*10880*/  STL [R1+0x1408], R30 ;  /* 0x0014081e01007387 */ /* 0x000fe20000100800 */
[----:B------:R-:W2:Y:S01]  /*10890*/  LDC R87, c[0x0][0x3d8] ;  /* 0x0000f600ff577b82 */ /* 0x000ea20000000800 */
[----:B------:R-:W-:Y:S01]  /*108a0*/  IMAD R31, R88, 0x2, R116 ;  /* 0x00000002581f7824 */ /* 0x000fe200078e0274 */
[----:B-1----:R-:W-:Y:S01]  /*108b0*/  IADD3 R92, P4, PT, R50, R2, RZ ;  /* 0x00000002325c7210 */ /* 0x002fe20007f9e0ff */
[----:B------:R1:W-:Y:S02]  /*108c0*/  STL.64 [R1+0x860], R32 ;  /* 0x0008602001007387 */ /* 0x0003e40000100a00 */
[----:B------:R-:W-:Y:S01]  /*108d0*/  IMAD R46, R46, 0x2, R31 ;  /* 0x000000022e2e7824 */ /* 0x000fe200078e021f */
[----:B------:R-:W-:-:S02]  /*108e0*/  LEA.HI.X.SX32 R93, R50, R0, 0x1, P4 ;  /* 0x00000000325d7211 */ /* 0x000fc400020f0eff */
[----:B------:R-:W2:Y:S01]  /*108f0*/  LDC R88, c[0x0][0x3d8] ;  /* 0x0000f600ff587b82 */ /* 0x000ea20000000800 */
[----:B0-----:R-:W-:Y:S01]  /*10900*/  IMAD R85, R85, 0x2, R46 ;  /* 0x0000000255557824 */ /* 0x001fe200078e022e */
[----:B------:R-:W-:Y:S02]  /*10910*/  PRMT R5, RZ, 0x7610, R5 ;  /* 0x00007610ff057816 */ /* 0x000fe40000000005 */
[C---:B-1----:R-:W-:Y:S01]  /*10920*/  IADD3 R32, P4, PT, R51.reuse, R2, RZ ;  /* 0x0000000233207210 */ /* 0x042fe20007f9e0ff */
[----:B------:R-:W-:Y:S01]  /*10930*/  IMAD R126, R126, 0x2, R85 ;  /* 0x000000027e7e7824 */ /* 0x000fe200078e0255 */
[----:B------:R-:W-:Y:S02]  /*10940*/  PRMT R112, RZ, 0x7610, R112 ;  /* 0x00007610ff707816 */ /* 0x000fe40000000070 */
[----:B------:R-:W0:Y:S01]  /*10950*/  LDC R118, c[0x0][0x3d8] ;  /* 0x0000f600ff767b82 */ /* 0x000e220000000800 */
[----:B------:R-:W-:Y:S02]  /*10960*/  LEA.HI.X.SX32 R33, R51, R0, 0x1, P4 ;  /* 0x0000000033217211 */ /* 0x000fe400020f0eff */
[----:B------:R-:W-:Y:S01]  /*10970*/  IADD3 R50, P4, PT, R52, R2, RZ ;  /* 0x0000000234327210 */ /* 0x000fe20007f9e0ff */
[----:B------:R-:W-:Y:S01]  /*10980*/  STL.64 [R1+0x840], R92 ;  /* 0x0008405c01007387 */ /* 0x000fe20000100a00 */
[----:B------:R-:W-:-:S02]  /*10990*/  IMAD R45, R45, 0x4, R126 ;  /* 0x000000042d2d7824 */ /* 0x000fc400078e027e */
[----:B------:R-:W-:Y:S01]  /*109a0*/  LEA.HI.X.SX32 R51, R52, R0, 0x1, P4 ;  /* 0x0000000034337211 */ /* 0x000fe200020f0eff */
[----:B------:R1:W-:Y:S01]  /*109b0*/  STL.64 [R1+0x820], R32 ;  /* 0x0008202001007387 */ /* 0x0003e20000100a00 */
[----:B------:R-:W-:Y:S01]  /*109c0*/  PRMT R119, RZ, 0x7610, R119 ;  /* 0x00007610ff777816 */ /* 0x000fe20000000077 */
[----:B------:R-:W0:Y:S02]  /*109d0*/  LDC R52, c[0x0][0x3d8] ;  /* 0x0000f600ff347b82 */ /* 0x000e240000000800 */
[----:B------:R-:W-:Y:S04]  /*109e0*/  STL.64 [R1+0x1470], R116 ;  /* 0x0014707401007387 */ /* 0x000fe80000100a00 */
[----:B------:R1:W3:Y:S04]  /*109f0*/  @P2 LDG.E.U8 R5, desc[UR8][R32.64] ;  /* 0x0000000820052981 */ /* 0x0002e8000c1e1100 */
[----:B------:R-:W-:Y:S04]  /*10a00*/  STL [R1+0x140c], R31 ;  /* 0x00140c1f01007387 */ /* 0x000fe80000100800 */
[----:B------:R2:W-:Y:S01]  /*10a10*/  STL.64 [R1+0x800], R50 ;  /* 0x0008003201007387 */ /* 0x0005e20000100a00 */
[----:B-1----:R-:W-:-:S03]  /*10a20*/  IADD3 R32, P4, PT, R54, R2, RZ ;  /* 0x0000000236207210 */ /* 0x002fc60007f9e0ff */
[----:B------:R2:W3:Y:S01]  /*10a30*/  @P2 LDG.E.U8 R112, desc[UR8][R50.64] ;  /* 0x0000000832702981 */ /* 0x0004e2000c1e1100 */
[----:B------:R-:W-:Y:S02]  /*10a40*/  LEA.HI.X.SX32 R33, R54, R0, 0x1, P4 ;  /* 0x0000000036217211 */ /* 0x000fe400020f0eff */
[----:B------:R-:W-:Y:S01]  /*10a50*/  PRMT R121, RZ, 0x7610, R121 ;  /* 0x00007610ff797816 */ /* 0x000fe20000000079 */
[----:B------:R-:W1:Y:S01]  /*10a60*/  LDC R54, c[0x0][0x3d8] ;  /* 0x0000f600ff367b82 */ /* 0x000e620000000800 */
[----:B--2---:R-:W-:-:S07]  /*10a70*/  IMAD R50, R89, 0x2, R45 ;  /* 0x0000000259327824 */ /* 0x004fce00078e022d */
[----:B------:R-:W2:Y:S01]  /*10a80*/  LDC R51, c[0x0][0x3d8] ;  /* 0x0000f600ff337b82 */ /* 0x000ea20000000800 */
[----:B------:R-:W-:Y:S01]  /*10a90*/  IMAD R123, R123, 0x2, R50 ;  /* 0x000000027b7b7824 */ /* 0x000fe200078e0232 */
[C---:B------:R-:W-:Y:S01]  /*10aa0*/  IADD3 R134, P4, PT, R36.reuse, R2, RZ ;  /* 0x0000000224867210 */ /* 0x040fe20007f9e0ff */
[----:B------:R0:W-:Y:S04]  /*10ab0*/  STL.64 [R1+0x7e0], R32 ;  /* 0x0007e02001007387 */ /* 0x0001e80000100a00 */
[----:B------:R0:W3:Y:S01]  /*10ac0*/  @P2 LDG.E.U8 R119, desc[UR8][R32.64] ;  /* 0x0000000820772981 */ /* 0x0000e2000c1e1100 */
[----:B------:R-:W-:Y:S01]  /*10ad0*/  LEA.HI.X.SX32 R135, R36, R0, 0x1, P4 ;  /* 0x0000000024877211 */ /* 0x000fe200020f0eff */
[----:B------:R-:W1:Y:S01]  /*10ae0*/  LDC R89, c[0x0][0x3d8] ;  /* 0x0000f600ff597b82 */ /* 0x000e620000000800 */
[----:B------:R-:W-:Y:S01]  /*10af0*/  PRMT R116, RZ, 0x7610, R116 ;  /* 0x00007610ff747816 */ /* 0x000fe20000000074 */
[----:B------:R0:W3:Y:S02]  /*10b00*/  @P2 LDG.E.U8 R121, desc[UR8][R92.64] ;  /* 0x000000085c792981 */ /* 0x0000e4000c1e1100 */
[----:B0-----:R-:W-:Y:S01]  /*10b10*/  IMAD R32, R48, 0x2, R123 ;  /* 0x0000000230207824 */ /* 0x001fe200078e027b */
[----:B------:R-:W-:Y:S01]  /*10b20*/  PRMT R117, RZ, 0x7610, R117 ;  /* 0x00007610ff757816 */ /* 0x000fe20000000075 */
[----:B------:R0:W-:Y:S01]  /*10b30*/  STL.64 [R1+0x7c0], R134 ;  /* 0x0007c08601007387 */ /* 0x0001e20000100a00 */
[----:B------:R-:W-:Y:S01]  /*10b40*/  IADD3 R92, P4, PT, R53, R2, RZ ;  /* 0x00000002355c7210 */ /* 0x000fe20007f9e0ff */
[----:B------:R-:W-:-:S02]  /*10b50*/  IMAD R36, R87, 0x2, R32 ;  /* 0x0000000257247824 */ /* 0x000fc400078e0220 */
[----:B------:R0:W3:Y:S01]  /*10b60*/  @P2 LDG.E.U8 R116, desc[UR8][R134.64] ;  /* 0x0000000886742981 */ /* 0x0000e2000c1e1100 */
[----:B------:R-:W-:Y:S01]  /*10b70*/  PRMT R34, RZ, 0x7610, R34 ;  /* 0x00007610ff227816 */ /* 0x000fe20000000022 */
[----:B------:R-:W1:Y:S01]  /*10b80*/  LDC R87, c[0x0][0x3d8] ;  /* 0x0000f600ff577b82 */ /* 0x000e620000000800 */
[----:B------:R-:W-:Y:S01]  /*10b90*/  LEA.HI.X.SX32 R93, R53, R0, 0x1, P4 ;  /* 0x00000000355d7211 */ /* 0x000fe200020f0eff */
[----:B------:R-:W-:Y:S01]  /*10ba0*/  IMAD R53, R88, 0x2, R36 ;  /* 0x0000000258357824 */ /* 0x000fe200078e0224 */
[----:B------:R-:W-:Y:S03]  /*10bb0*/  STL [R1+0x1410], R32 ;  /* 0x0014102001007387 */ /* 0x000fe60000100800 */
[----:B------:R-:W-:Y:S01]  /*10bc0*/  IMAD R128, R128, 0x2, R53 ;  /* 0x0000000280807824 */ /* 0x000fe200078e0235 */
[C---:B0-----:R-:W-:Y:S01]  /*10bd0*/  IADD3 R134, P4, PT, R38.reuse, R2, RZ ;  /* 0x0000000226867210 */ /* 0x041fe20007f9e0ff */
[----:B------:R0:W-:Y:S02]  /*10be0*/  STL.64 [R1+0x7a0], R92 ;  /* 0x0007a05c01007387 */ /* 0x0001e40000100a00 */
[----:B--2---:R-:W-:Y:S01]  /*10bf0*/  IMAD R48, R51, 0x4, R128 ;  /* 0x0000000433307824 */ /* 0x004fe200078e0280 */
[----:B------:R-:W-:Y:S01]  /*10c00*/  LEA.HI.X.SX32 R135, R38, R0, 0x1, P4 ;  /* 0x0000000026877211 */ /* 0x000fe200020f0eff */
[----:B------:R0:W2:Y:S01]  /*10c10*/  @P2 LDG.E.U8 R117, desc[UR8][R92.64] ;  /* 0x000000085c752981 */ /* 0x0000a2000c1e1100 */
[----:B------:R-:W-:Y:S01]  /*10c20*/  PRMT R88, RZ, 0x7610, R88 ;  /* 0x00007610ff587816 */ /* 0x000fe20000000058 */
[----:B------:R-:W-:Y:S01]  /*10c30*/  IMAD R52, R52, 0x2, R48 ;  /* 0x0000000234347824 */ /* 0x000fe200078e0230 */
[----:B------:R-:W4:Y:S01]  /*10c40*/  LDC R51, c[0x0][0x3d8] ;  /* 0x0000f600ff337b82 */ /* 0x000f220000000800 */
[----:B------:R-:W2:Y:S01]  /*10c50*/  @P2 LDG.E.U8 R91, desc[UR8][R134.64] ;  /* 0x00000008865b2981 */ /* 0x000ea2000c1e1100 */
[----:B0-----:R-:W-:-:S04]  /*10c60*/  IADD3 R92, P4, PT, R37, R2, RZ ;  /* 0x00000002255c7210 */ /* 0x001fc80007f9e0ff */
[----:B------:R-:W-:Y:S01]  /*10c70*/  LEA.HI.X.SX32 R93, R37, R0, 0x1, P4 ;  /* 0x00000000255d7211 */ /* 0x000fe200020f0eff */
[----:B------:R-:W-:-:S04]  /*10c80*/  IMAD R125, R125, 0x2, R52 ;  /* 0x000000027d7d7824 */ /* 0x000fc800078e0234 */
[----:B------:R0:W2:Y:S04]  /*10c90*/  @P2 LDG.E.U8 R88, desc[UR8][R92.64] ;  /* 0x000000085c582981 */ /* 0x0000a8000c1e1100 */
[----:B------:R-:W-:Y:S04]  /*10ca0*/  STL.64 [R1+0x780], R134 ;  /* 0x0007808601007387 */ /* 0x000fe80000100a00 */
[----:B------:R0:W-:Y:S01]  /*10cb0*/  STL.64 [R1+0x1460], R124 ;  /* 0x0014607c01007387 */ /* 0x0001e20000100a00 */
[----:B-1----:R-:W-:Y:S02]  /*10cc0*/  IMAD R33, R54, 0x2, R125 ;  /* 0x0000000236217824 */ /* 0x002fe400078e027d */
[----:B------:R-:W1:Y:S01]  /*10cd0*/  LDC R54, c[0x0][0x3d8] ;  /* 0x0000f600ff367b82 */ /* 0x000e620000000800 */
[----:B------:R0:W-:Y:S02]  /*10ce0*/  STL.64 [R1+0x760], R92 ;  /* 0x0007605c01007387 */ /* 0x0001e40000100a00 */
[----:B0-----:R-:W-:-:S04]  /*10cf0*/  IADD3 R124, P4, PT, R39, R2, RZ ;  /* 0x00000002277c7210 */ /* 0x001fc80007f9e0ff */
[----:B------:R-:W-:Y:S02]  /*10d00*/  LEA.HI.X.SX32 R125, R39, R0, 0x1, P4 ;  /* 0x00000000277d7211 */ /* 0x000fe400020f0eff */
[C---:B------:R-:W-:Y:S02]  /*10d10*/  IADD3 R92, P4, PT, R41.reuse, R2, RZ ;  /* 0x00000002295c7210 */ /* 0x040fe40007f9e0ff */
[----:B------:R-:W-:Y:S01]  /*10d20*/  PRMT R39, RZ, 0x7610, R39 ;  /* 0x00007610ff277816 */ /* 0x000fe20000000027 */
[----:B------:R0:W3:Y:S01]  /*10d30*/  @P2 LDG.E.U8 R94, desc[UR8][R124.64] ;  /* 0x000000087c5e2981 */ /* 0x0000e2000c1e1100 */
[----:B------:R-:W-:-:S05]  /*10d40*/  LEA.HI.X.SX32 R93, R41, R0, 0x1, P4 ;  /* 0x00000000295d7211 */ /* 0x000fca00020f0eff */
[----:B------:R0:W3:Y:S01]  /*10d50*/  @P2 LDG.E.U8 R34, desc[UR8][R92.64] ;  /* 0x000000085c222981 */ /* 0x0000e2000c1e1100 */
[----:B------:R-:W-:-:S04]  /*10d60*/  IADD3 R134, P4, PT, R40, R2, RZ ;  /* 0x0000000228867210 */ /* 0x000fc80007f9e0ff */
[----:B------:R-:W-:Y:S01]  /*10d70*/  LEA.HI.X.SX32 R135, R40, R0, 0x1, P4 ;  /* 0x0000000028877211 */ /* 0x000fe200020f0eff */
[----:B------:R-:W-:Y:S01]  /*10d80*/  IMAD R37, R89, 0x2, R33 ;  /* 0x0000000259257824 */ /* 0x000fe200078e0221 */
[----:B------:R-:W-:Y:S01]  /*10d90*/  STL [R1+0x1414], R33 ;  /* 0x0014142101007387 */ /* 0x000fe20000100800 */
[----:B------:R-:W0:Y:S03]  /*10da0*/  LDC R89, c[0x0][0x3d8] ;  /* 0x0000f600ff597b82 */ /* 0x000e260000000800 */
[----:B------:R-:W3:Y:S01]  /*10db0*/  @P2 LDG.E.U8 R39, desc[UR8][R134.64] ;  /* 0x0000000886272981 */ /* 0x000ee2000c1e1100 */
[----:B------:R-:W-:-:S04]  /*10dc0*/  IMAD R87, R87, 0x2, R37 ;  /* 0x0000000257577824 */ /* 0x000fc800078e0225 */
[----:B------:R-:W-:Y:S01]  /*10dd0*/  IMAD R138, R138, 0x2, R87 ;  /* 0x000000028a8a7824 */ /* 0x000fe200078e0257 */
[----:B------:R-:W-:Y:S01]  /*10de0*/  PRMT R35, RZ, 0x7610, R35 ;  /* 0x00007610ff237816 */ /* 0x000fe20000000023 */
[----:B------:R-:W0:Y:S02]  /*10df0*/  LDC R40, c[0x0][0x3d8] ;  /* 0x0000f600ff287b82 */ /* 0x000e240000000800 */
[----:B------:R-:W-:-:S04]  /*10e00*/  IMAD R38, R90, 0x4, R138 ;  /* 0x000000045a267824 */ /* 0x000fc800078e028a */
[----:B----4-:R-:W-:Y:S02]  /*10e10*/  IMAD R51, R51, 0x2, R38 ;  /* 0x0000000233337824 */ /* 0x010fe400078e0226 */
[----:B------:R-:W4:Y:S02]  /*10e20*/  LDC R90, c[0x0][0x3d8] ;  /* 0x0000f600ff5a7b82 */ /* 0x000f240000000800 */
[----:B------:R-:W-:Y:S01]  /*10e30*/  IMAD R127, R127, 0x2, R51 ;  /* 0x000000027f7f7824 */ /* 0x000fe200078e0233 */
[----:B--2---:R2:W-:Y:S05]  /*10e40*/  STL [R1+0x3c8], R88 ;  /* 0x0003c85801007387 */ /* 0x0045ea0000100800 */
[----:B--2---:R-:W2:Y:S01]  /*10e50*/  LDC R88, c[0x0][0x3d8] ;  /* 0x0000f600ff587b82 */ /* 0x004ea20000000800 */
[----:B------:R0:W-:Y:S04]  /*10e60*/  STL [R1+0x3cc], R91 ;  /* 0x0003cc5b01007387 */ /* 0x0001e80000100800 */
[----:B------:R1:W-:Y:S03]  /*10e70*/  STL.64 [R1+0x740], R124 ;  /* 0x0007407c01007387 */ /* 0x0003e60000100a00 */
[----:B0-----:R-:W0:Y:S01]  /*10e80*/  LDC R91, c[0x0][0x3d8] ;  /* 0x0000f600ff5b7b82 */ /* 0x001e220000000800 */
[----:B------:R4:W-:Y:S01]  /*10e90*/  STL.64 [R1+0x720], R92 ;  /* 0x0007205c01007387 */ /* 0x0009e20000100a00 */
[----:B-1----:R-:W-:-:S06]  /*10ea0*/  IADD3 R124, P4, PT, R3, R2, RZ ;  /* 0x00000002037c7210 */ /* 0x002fcc0007f9e0ff */
[----:B----4-:R-:W1:Y:S01]  /*10eb0*/  LDC R92, c[0x0][0x3d8] ;  /* 0x0000f600ff5c7b82 */ /* 0x010e620000000800 */
[----:B---3--:R3:W-:Y:S01]  /*10ec0*/  STL [R1+0x3a8], R34 ;  /* 0x0003a82201007387 */ /* 0x0087e20000100800 */
[----:B------:R-:W-:-:S06]  /*10ed0*/  LEA.HI.X.SX32 R125, R3, R0, 0x1, P4 ;  /* 0x00000000037d7211 */ /* 0x000fcc00020f0eff */
[----:B------:R-:W4:Y:S01]  /*10ee0*/  LDC R93, c[0x0][0x3d8] ;  /* 0x0000f600ff5d7b82 */ /* 0x000f220000000800 */
[----:B---3--:R-:W-:Y:S01]  /*10ef0*/  IMAD R34, R54, 0x2, R127 ;  /* 0x0000000236227824 */ /* 0x008fe200078e027f */
[----:B------:R3:W-:Y:S03]  /*10f00*/  STL [R1+0x3ac], R94 ;  /* 0x0003ac5e01007387 */ /* 0x0007e60000100800 */
[----:B--2---:R-:W-:Y:S01]  /*10f10*/  IMAD R41, R88, 0x2, R34 ;  /* 0x0000000258297824 */ /* 0x004fe200078e0222 */
[----:B------:R-:W-:Y:S02]  /*10f20*/  STL [R1+0x1418], R34 ;  /* 0x0014182201007387 */ /* 0x000fe40000100800 */
[----:B------:R-:W2:Y:S01]  /*10f30*/  LDC R88, c[0x0][0x3d8] ;  /* 0x0000f600ff587b82 */ /* 0x000ea20000000800 */
[----:B------:R-:W-:Y:S01]  /*10f40*/  IMAD R89, R89, 0x2, R41 ;  /* 0x0000000259597824 */ /* 0x000fe200078e0229 */
[----:B------:R0:W-:Y:S03]  /*10f50*/  STL.64 [R1+0x700], R134 ;  /* 0x0007008601007387 */ /* 0x0001e60000100a00 */
[----:B------:R-:W-:Y:S01]  /*10f60*/  IMAD R137, R137, 0x2, R89 ;  /* 0x0000000289897824 */ /* 0x000fe200078e0259 */
[----:B------:R-:W-:Y:S02]  /*10f70*/  STL.64 [R1+0x6e0], R124 ;  /* 0x0006e07c01007387 */ /* 0x000fe40000100a00 */
[----:B---3--:R-:W3:Y:S02]  /*10f80*/  LDC R94, c[0x0][0x3d8] ;  /* 0x0000f600ff5e7b82 */ /* 0x008ee40000000800 */
[----:B------:R1:W-:Y:S01]  /*10f90*/  STL [R1+0x38c], R39 ;  /* 0x00038c2701007387 */ /* 0x0003e20000100800 */
[----:B0-----:R-:W-:-:S03]  /*10fa0*/  IADD3 R134, P4, PT, R44, R2, RZ ;  /* 0x000000022c867210 */ /* 0x001fc60007f9e0ff */
[----:B------:R0:W2:Y:S01]  /*10fb0*/  @P2 LDG.E.U8 R35, desc[UR8][R124.64] ;  /* 0x000000087c232981 */ /* 0x0000a2000c1e1100 */
[----:B-1----:R-:W-:Y:S01]  /*10fc0*/  IMAD R39, R91, 0x4, R137 ;  /* 0x000000045b277824 */ /* 0x002fe200078e0289 */
[----:B------:R-:W-:Y:S02]  /*10fd0*/  LEA.HI.X.SX32 R135, R44, R0, 0x1, P4 ;  /* 0x000000002c877211 */ /* 0x000fe400020f0eff */
[----:B------:R-:W-:Y:S01]  /*10fe0*/  PRMT R91, RZ, 0x7610, R91 ;  /* 0x00007610ff5b7816 */ /* 0x000fe2000000005b */
[----:B------:R-:W-:Y:S01]  /*10ff0*/  IMAD R54, R90, 0x2, R39 ;  /* 0x000000025a367824 */ /* 0x000fe200078e0227 */
[----:B------:R-:W-:Y:S01]  /*11000*/  PRMT R90, RZ, 0x7610, R90 ;  /* 0x00007610ff5a7816 */ /* 0x000fe2000000005a */
[----:B------:R-:W1:Y:S05]  /*11010*/  LDC R44, c[0x0][0x3d8] ;  /* 0x0000f600ff2c7b82 */ /* 0x000e6a0000000800 */
[----:B------:R1:W3:Y:S01]  /*11020*/  @P2 LDG.E.U8 R90, desc[UR8][R134.64] ;  /* 0x00000008865a2981 */ /* 0x0002e2000c1e1100 */
[----:B0-----:R-:W-:-:S04]  /*11030*/  IADD3 R124, P4, PT, R43, R2, RZ ;  /* 0x000000022b7c7210 */ /* 0x001fc80007f9e0ff */
[----:B------:R-:W-:-:S05]  /*11040*/  LEA.HI.X.SX32 R125, R43, R0, 0x1, P4 ;  /* 0x000000002b7d7211 */ /* 0x000fca00020f0eff */
[----:B------:R0:W3:Y:S01]  /*11050*/  @P2 LDG.E.U8 R91, desc[UR8][R124.64] ;  /* 0x000000087c5b2981 */ /* 0x0000e2000c1e1100 */
[----:B------:R-:W-:-:S03]  /*11060*/  IMAD R136, R136, 0x2, R54 ;  /* 0x0000000288887824 */ /* 0x000fc600078e0236 */
[----:B--2---:R2:W-:Y:S04]  /*11070*/  STL [R1+0x388], R35 ;  /* 0x0003882301007387 */ /* 0x0045e80000100800 */
[----:B------:R1:W-:Y:S01]  /*11080*/  STL.64 [R1+0x6c0], R134 ;  /* 0x0006c08601007387 */ /* 0x0003e20000100a00 */
[----:B--2---:R-:W-:Y:S02]  /*11090*/  IMAD R35, R92, 0x2, R136 ;  /* 0x000000025c237824 */ /* 0x004fe400078e0288 */
[----:B------:R-:W2:Y:S02]  /*110a0*/  LDC R92, c[0x0][0x3d8] ;  /* 0x0000f600ff5c7b82 */ /* 0x000ea40000000800 */
[----:B----4-:R-:W-:Y:S01]  /*110b0*/  IMAD R3, R93, 0x2, R35 ;  /* 0x000000025d037824 */ /* 0x010fe200078e0223 */
[----:B------:R-:W-:Y:S04]  /*110c0*/  STL [R1+0x141c], R35 ;  /* 0x00141c2301007387 */ /* 0x000fe80000100800 */
[----:B------:R-:W-:Y:S01]  /*110d0*/  STL.64 [R1+0x6a0], R124 ;  /* 0x0006a07c01007387 */ /* 0x000fe20000100a00 */
[----:B-1----:R-:W-:Y:S01]  /*110e0*/  IADD3 R134, P4, PT, R42, R2, RZ ;  /* 0x000000022a867210 */ /* 0x002fe20007f9e0ff */
[----:B------:R-:W1:Y:S02]  /*110f0*/  LDC R93, c[0x0][0x3d8] ;  /* 0x0000f600ff5d7b82 */ /* 0x000e640000000800 */
[----:B---3--:R3:W-:Y:S02]  /*11100*/  STL [R1+0x36c], R90 ;  /* 0x00036c5a01007387 */ /* 0x0087e40000100800 */
[----:B---3--:R-:W-:-:S04]  /*11110*/  IMAD R90, R94, 0x2, R3 ;  /* 0x000000025e5a7824 */ /* 0x008fc800078e0203 */
[----:B------:R-:W-:Y:S01]  /*11120*/  IMAD R140, R140, 0x2, R90 ;  /* 0x000000028c8c7824 */ /* 0x000fe200078e025a */
[----:B------:R-:W-:-:S03]  /*11130*/  LEA.HI.X.SX32 R135, R42, R0, 0x1, P4 ;  /* 0x000000002a877211 */ /* 0x000fc600020f0eff */
[----:B------:R-:W-:Y:S01]  /*11140*/  IMAD R43, R40, 0x4, R140 ;  /* 0x00000004282b7824 */ /* 0x000fe200078e028c */
[----:B0-----:R-:W-:-:S03]  /*11150*/  IADD3 R124, P4, PT, R47, R2, RZ ;  /* 0x000000022f7c7210 */ /* 0x001fc60007f9e0ff */
[----:B------:R-:W-:Y:S01]  /*11160*/  IMAD R88, R88, 0x2, R43 ;  /* 0x0000000258587824 */ /* 0x000fe200078e022b */
[----:B------:R-:W-:Y:S02]  /*11170*/  PRMT R94, RZ, 0x7610, R94 ;  /* 0x00007610ff5e7816 */ /* 0x000fe4000000005e */
[----:B------:R-:W-:Y:S01]  /*11180*/  PRMT R40, RZ, 0x7610, R40 ;  /* 0x00007610ff287816 */ /* 0x000fe20000000028 */
[----:B------:R-:W-:Y:S01]  /*11190*/  IMAD R131, R131, 0x2, R88 ;  /* 0x0000000283837824 */ /* 0x000fe200078e0258 */
[----:B------:R-:W-:Y:S01]  /*111a0*/  LEA.HI.X.SX32 R125, R47, R0, 0x1, P4 ;  /* 0x000000002f7d7211 */ /* 0x000fe200020f0eff */
[----:B------:R0:W-:Y:S01]  /*111b0*/  STL [R1+0x368], R91 ;  /* 0x0003685b01007387 */ /* 0x0001e20000100800 */
[----:B------:R-:W3:Y:S01]  /*111c0*/  LDC R47, c[0x0][0x3d8] ;  /* 0x0000f600ff2f7b82 */ /* 0x000ee20000000800 */
[----:B------:R-:W-:Y:S02]  /*111d0*/  IMAD R153, R95, 0x2, R131 ;  /* 0x000000025f997824 */ /* 0x000fe400078e0283 */
[----:B------:R-:W4:Y:S04]  /*111e0*/  @P2 LDG.E.U8 R94, desc[UR8][R124.64] ;  /* 0x000000087c5e2981 */ /* 0x000f28000c1e1100 */
[----:B------:R1:W-:Y:S01]  /*111f0*/  STL.64 [R1+0x680], R134 ;  /* 0x0006808601007387 */ /* 0x0003e20000100a00 */
[----:B------:R-:W-:-:S03]  /*11200*/  IMAD R42, R44, 0x2, R153 ;  /* 0x000000022c2a7824 */ /* 0x000fc600078e0299 */
[----:B------:R1:W2:Y:S01]  /*11210*/  @P2 LDG.E.U8 R40, desc[UR8][R134.64] ;  /* 0x0000000886282981 */ /* 0x0002a2000c1e1100 */
[----:B------:R-:W-:Y:S01]  /*11220*/  PRMT R44, RZ, 0x7610, R44 ;  /* 0x00007610ff2c7816 */ /* 0x000fe2000000002c */
[----:B0-----:R-:W0:Y:S01]  /*11230*/  LDC R91, c[0x0][0x3d8] ;  /* 0x0000f600ff5b7b82 */ /* 0x001e220000000800 */
[----:B-1----:R-:W-:-:S07]  /*11240*/  IADD3 R134, P4, PT, R46, R2, RZ ;  /* 0x000000022e867210 */ /* 0x002fce0007f9e0ff */
[----:B------:R-:W1:Y:S01]  /*11250*/  LDC R95, c[0x0][0x3d8] ;  /* 0x0000f600ff5f7b82 */ /* 0x000e620000000800 */
[----:B------:R-:W-:-:S05]  /*11260*/  LEA.HI.X.SX32 R135, R46, R0, 0x1, P4 ;  /* 0x000000002e877211 */ /* 0x000fca00020f0eff */
[----:B------:R0:W3:Y:S02]  /*11270*/  @P2 LDG.E.U8 R44, desc[UR8][R134.64] ;  /* 0x00000008862c2981 */ /* 0x0000e4000c1e1100 */
[----:B------:R-:W1:Y:S02]  /*11280*/  LDC R46, c[0x0][0x3d8] ;  /* 0x0000f600ff2e7b82 */ /* 0x000e640000000800 */
[----:B------:R0:W-:Y:S02]  /*11290*/  STL.64 [R1+0x660], R124 ;  /* 0x0006607c01007387 */ /* 0x0001e40000100a00 */
[----:B0-----:R-:W-:-:S04]  /*112a0*/  IMAD R91, R91, 0x2, R42 ;  /* 0x000000025b5b7824 */ /* 0x001fc800078e022a */
[----:B------:R-:W-:Y:S01]  /*112b0*/  IMAD R142, R142, 0x2, R91 ;  /* 0x000000028e8e7824 */ /* 0x000fe200078e025b */
[----:B------:R-:W-:-:S04]  /*112c0*/  IADD3 R124, P4, PT, R45, R2, RZ ;  /* 0x000000022d7c7210 */ /* 0x000fc80007f9e0ff */
[----:B------:R-:W-:-:S05]  /*112d0*/  LEA.HI.X.SX32 R125, R45, R0, 0x1, P4 ;  /* 0x000000002d7d7211 */ /* 0x000fca00020f0eff */
[----:B------:R0:W3:Y:S04]  /*112e0*/  @P2 LDG.E.U8 R96, desc[UR8][R124.64] ;  /* 0x000000087c602981 */ /* 0x0000e8000c1e1100 */
[----:B----4-:R4:W-:Y:S04]  /*112f0*/  STL [R1+0x348], R94 ;  /* 0x0003485e01007387 */ /* 0x0109e80000100800 */
[----:B------:R-:W-:Y:S04]  /*11300*/  STL [R1+0x1420], R153 ;  /* 0x0014209901007387 */ /* 0x000fe80000100800 */
[----:B------:R-:W-:Y:S01]  /*11310*/  STL.64 [R1+0x640], R134 ;  /* 0x0006408601007387 */ /* 0x000fe20000100a00 */
[----:B----4-:R-:W4:Y:S03]  /*11320*/  LDC R94, c[0x0][0x3d8] ;  /* 0x0000f600ff5e7b82 */ /* 0x010f260000000800 */
[----:B--2---:R2:W-:Y:S02]  /*11330*/  STL [R1+0x34c], R40 ;  /* 0x00034c2801007387 */ /* 0x0045e40000100800 */
[----:B--2---:R-:W-:Y:S01]  /*11340*/  IMAD R40, R92, 0x4, R142 ;  /* 0x000000045c287824 */ /* 0x004fe200078e028e */
[----:B------:R-:W-:-:S02]  /*11350*/  IADD3 R134, P4, PT, R36, R2, RZ ;  /* 0x0000000224867210 */ /* 0x000fc40007f9e0ff */
[----:B------:R-:W2:Y:S01]  /*11360*/  LDC R92, c[0x0][0x3d8] ;  /* 0x0000f600ff5c7b82 */ /* 0x000ea20000000800 */
[----:B------:R-:W-:Y:S01]  /*11370*/  IMAD R45, R93, 0x2, R40 ;  /* 0x000000025d2d7824 */ /* 0x000fe200078e0228 */
[----:B---3--:R3:W-:Y:S01]  /*11380*/  STL [R1+0x32c], R44 ;  /* 0x00032c2c01007387 */ /* 0x0087e20000100800 */
[----:B------:R-:W-:Y:S02]  /*11390*/  LEA.HI.X.SX32 R135, R36, R0, 0x1, P4 ;  /* 0x0000000024877211 */ /* 0x000fe400020f0eff */
[----:B------:R-:W-:Y:S01]  /*113a0*/  IMAD R139, R139, 0x2, R45 ;  /* 0x000000028b8b7824 */ /* 0x000fe200078e022d */
[----:B------:R0:W-:Y:S02]  /*113b0*/  STL.64 [R1+0x620], R124 ;  /* 0x0006207c01007387 */ /* 0x0001e40000100a00 */
[----:B------:R-:W2:Y:S01]  /*113c0*/  LDC R93, c[0x0][0x3d8] ;  /* 0x0000f600ff5d7b82 */ /* 0x000ea20000000800 */
[----:B------:R-:W-:Y:S01]  /*113d0*/  IMAD R152, R47, 0x2, R139 ;  /* 0x000000022f987824 */ /* 0x000fe200078e028b */
[----:B------:R-:W-:-:S06]  /*113e0*/  PRMT R47, RZ, 0x7610, R47 ;  /* 0x00007610ff2f7816 */ /* 0x000fcc000000002f */
[----:B---3--:R-:W3:Y:S01]  /*113f0*/  LDC R44, c[0x0][0x3d8] ;  /* 0x0000f600ff2c7b82 */ /* 0x008ee20000000800 */
[----:B------:R1:W2:Y:S01]  /*11400*/  @P2 LDG.E.U8 R47, desc[UR8][R134.64] ;  /* 0x00000008862f2981 */ /* 0x0002a2000c1e1100 */
[----:B0-----:R-:W-:-:S04]  /*11410*/  IADD3 R124, P4, PT, R48, R2, RZ ;  /* 0x00000002307c7210 */ /* 0x001fc80007f9e0ff */
[----:B------:R-:W-:-:S05]  /*11420*/  LEA.HI.X.SX32 R125, R48, R0, 0x1, P4 ;  /* 0x00000000307d7211 */ /* 0x000fca00020f0eff */
[----:B------:R0:W2:Y:S01]  /*11430*/  @P2 LDG.E.U8 R97, desc[UR8][R124.64] ;  /* 0x000000087c612981 */ /* 0x0000a2000c1e1100 */
[----:B----4-:R-:W-:-:S03]  /*11440*/  IMAD R36, R94, 0x2, R152 ;  /* 0x000000025e247824 */ /* 0x010fc600078e0298 */
[----:B------:R4:W-:Y:S01]  /*11450*/  STL [R1+0x328], R96 ;  /* 0x0003286001007387 */ /* 0x0009e20000100800 */
[----:B-1----:R-:W-:Y:S01]  /*11460*/  IMAD R48, R95, 0x2, R36 ;  /* 0x000000025f307824 */ /* 0x002fe200078e0224 */
[----:B------:R-:W-:Y:S01]  /*11470*/  PRMT R94, RZ, 0x7610, R94 ;  /* 0x00007610ff5e7816 */ /* 0x000fe2000000005e */
[----:B------:R-:W1:Y:S01]  /*11480*/  LDC R95, c[0x0][0x3d8] ;  /* 0x0000f600ff5f7b82 */ /* 0x000e620000000800 */
[----:B------:R0:W-:Y:S01]  /*11490*/  STL.64 [R1+0x600], R134 ;  /* 0x0006008601007387 */ /* 0x0001e20000100a00 */
[----:B------:R-:W-:-:S03]  /*114a0*/  IMAD R144, R144, 0x2, R48 ;  /* 0x0000000290907824 */ /* 0x000fc600078e0230 */
[----:B------:R-:W-:Y:S03]  /*114b0*/  STL [R1+0x1424], R152 ;  /* 0x0014249801007387 */ /* 0x000fe60000100800 */
[----:B----4-:R-:W4:Y:S01]  /*114c0*/  LDC R96, c[0x0][0x3d8] ;  /* 0x0000f600ff607b82 */ /* 0x010f220000000800 */
[----:B------:R3:W-:Y:S01]  /*114d0*/  STL.64 [R1+0x5e0], R124 ;  /* 0x0005e07c01007387 */ /* 0x0007e20000100a00 */
[----:B0-----:R-:W-:-:S04]  /*114e0*/  IADD3 R134, P4, PT, R37, R2, RZ ;  /* 0x0000000225867210 */ /* 0x001fc80007f9e0ff */
[----:B------:R-:W-:Y:S01]  /*114f0*/  LEA.HI.X.SX32 R135, R37, R0, 0x1, P4 ;  /* 0x0000000025877211 */ /* 0x000fe200020f0eff */
[----:B---3--:R-:W-:Y:S01]  /*11500*/  IMAD R44, R44, 0x4, R144 ;  /* 0x000000042c2c7824 */ /* 0x008fe200078e0290 */
[----:B------:R-:W-:-:S04]  /*11510*/  IADD3 R124, P4, PT, R38, R2, RZ ;  /* 0x00000002267c7210 */ /* 0x000fc80007f9e0ff */
[----:B------:R-:W-:-:S05]  /*11520*/  LEA.HI.X.SX32 R125, R38, R0, 0x1, P4 ;  /* 0x00000000267d7211 */ /* 0x000fca00020f0eff */
[----:B------:R-:W3:Y:S04]  /*11530*/  @P2 LDG.E.U8 R94, desc[UR8][R124.64] ;  /* 0x000000087c5e2981 */ /* 0x000ee8000c1e1100 */
[----:B--2---:R0:W-:Y:S04]  /*11540*/  STL [R1+0x308], R97 ;  /* 0x0003086101007387 */ /* 0x0041e80000100800 */
[----:B------:R2:W-:Y:S01]  /*11550*/  STL [R1+0x30c], R47 ;  /* 0x00030c2f01007387 */ /* 0x0005e20000100800 */
[----:B0-----:R-:W0:Y:S01]  /*11560*/  LDC R97, c[0x0][0x3d8] ;  /* 0x0000f600ff617b82 */ /* 0x001e220000000800 */
[----:B--2---:R-:W-:Y:S01]  /*11570*/  IMAD R47, R46, 0x2, R44 ;  /* 0x000000022e2f7824 */ /* 0x004fe200078e022c */
[----:B------:R-:W-:-:S06]  /*11580*/  PRMT R46, RZ, 0x7610, R46 ;  /* 0x00007610ff2e7816 */ /* 0x000fcc000000002e */
[----:B------:R2:W4:Y:S01]  /*11590*/  @P2 LDG.E.U8 R46, desc[UR8][R134.64] ;  /* 0x00000008862e2981 */ /* 0x000522000c1e1100 */
[----:B------:R-:W-:-:S03]  /*115a0*/  IMAD R141, R141, 0x2, R47 ;  /* 0x000000028d8d7824 */ /* 0x000fc600078e022f */
[----:B------:R2:W-:Y:S01]  /*115b0*/  STL.64 [R1+0x5c0], R134 ;  /* 0x0005c08601007387 */ /* 0x0005e20000100a00 */
[----:B------:R-:W-:Y:S02]  /*115c0*/  IMAD R151, R93, 0x2, R141 ;  /* 0x000000025d977824 */ /* 0x000fe400078e028d */
[----:B------:R-:W0:Y:S01]  /*115d0*/  LDC R93, c[0x0][0x3d8] ;  /* 0x0000f600ff5d7b82 */ /* 0x000e220000000800 */
[----:B------:R1:W-:Y:S01]  /*115e0*/  STL.64 [R1+0x5a0], R124 ;  /* 0x0005a07c01007387 */ /* 0x0003e20000100a00 */
[----:B--2---:R-:W-:-:S03]  /*115f0*/  IADD3 R134, P4, PT, R41, R2, RZ ;  /* 0x0000000229867210 */ /* 0x004fc60007f9e0ff */
[----:B------:R-:W-:Y:S01]  /*11600*/  STL [R1+0x1428], R151 ;  /* 0x0014289701007387 */ /* 0x000fe20000100800 */
[----:B------:R-:W-:Y:S02]  /*11610*/  LEA.HI.X.SX32 R135, R41, R0, 0x1, P4 ;  /* 0x0000000029877211 */ /* 0x000fe400020f0eff */
[C---:B-1----:R-:W-:Y:S01]  /*11620*/  IADD3 R124, P4, PT, R39.reuse, R2, RZ ;  /* 0x00000002277c7210 */ /* 0x042fe20007f9e0ff */
[----:B---3--:R1:W-:Y:S03]  /*11630*/  STL [R1+0x2e8], R94 ;  /* 0x0002e85e01007387 */ /* 0x0083e60000100800 */
[----:B------:R-:W-:Y:S01]  /*11640*/  LEA.HI.X.SX32 R125, R39, R0, 0x1, P4 ;  /* 0x00000000277d7211 */ /* 0x000fe200020f0eff */
[----:B------:R2:W-:Y:S04]  /*11650*/  STL.64 [R1+0x580], R134 ;  /* 0x0005808601007387 */ /* 0x0005e80000100a00 */
[----:B------:R2:W3:Y:S01]  /*11660*/  @P2 LDG.E.U8 R101, desc[UR8][R134.64] ;  /* 0x0000000886652981 */ /* 0x0004e2000c1e1100 */
[----:B------:R-:W-:Y:S01]  /*11670*/  PRMT R39, RZ, 0x7610, R39 ;  /* 0x00007610ff277816 */ /* 0x000fe20000000027 */
[----:B----4-:R-:W-:Y:S01]  /*11680*/  IMAD R37, R96, 0x2, R151 ;  /* 0x0000000260257824 */ /* 0x010fe200078e0297 */
[----:B-1----:R-:W1:Y:S01]  /*11690*/  LDC R94, c[0x0][0x3d8] ;  /* 0x0000f600ff5e7b82 */ /* 0x002e620000000800 */
[----:B------:R4:W3:Y:S01]  /*116a0*/  @P2 LDG.E.U8 R99, desc[UR8][R124.64] ;  /* 0x000000087c632981 */ /* 0x0008e2000c1e1100 */
[----:B--2---:R-:W-:-:S06]  /*116b0*/  IADD3 R134, P4, PT, R3, R2, RZ ;  /* 0x0000000203867210 */ /* 0x004fcc0007f9e0ff */
[----:B------:R-:W2:Y:S01]  /*116c0*/  LDC R96, c[0x0][0x3d8] ;  /* 0x0000f600ff607b82 */ /* 0x000ea20000000800 */
[----:B------:R-:W-:-:S05]  /*116d0*/  LEA.HI.X.SX32 R135, R3, R0, 0x1, P4 ;  /* 0x0000000003877211 */ /* 0x000fca00020f0eff */
[----:B------:R-:W2:Y:S04]  /*116e0*/  @P2 LDG.E.U8 R39, desc[UR8][R134.64] ;  /* 0x0000000886272981 */ /* 0x000ea8000c1e1100 */
[----:B------:R-:W-:Y:S04]  /*116f0*/  STL [R1+0x2ec], R46 ;  /* 0x0002ec2e01007387 */ /* 0x000fe80000100800 */
[----:B------:R4:W-:Y:S02]  /*11700*/  STL.64 [R1+0x560], R124 ;  /* 0x0005607c01007387 */ /* 0x0009e40000100a00 */
[----:B----4-:R-:W-:-:S04]  /*11710*/  IADD3 R124, P4, PT, R43, R2, RZ ;  /* 0x000000022b7c7210 */ /* 0x010fc80007f9e0ff */
[----:B------:R-:W-:-:S05]  /*11720*/  LEA.HI.X.SX32 R125, R43, R0, 0x1, P4 ;  /* 0x000000002b7d7211 */ /* 0x000fca00020f0eff */
[----:B------:R4:W4:Y:S01]  /*11730*/  @P2 LDG.E.U8 R100, desc[UR8][R124.64] ;  /* 0x000000087c642981 */ /* 0x000922000c1e1100 */
[----:B------:R-:W-:-:S04]  /*11740*/  IMAD R92, R92, 0x2, R37 ;  /* 0x000000025c5c7824 */ /* 0x000fc800078e0225 */
[----:B------:R-:W-:-:S04]  /*11750*/  IMAD R156, R156, 0x2, R92 ;  /* 0x000000029c9c7824 */ /* 0x000fc800078e025c */
[----:B------:R-:W-:Y:S02]  /*11760*/  IMAD R38, R95, 0x4, R156 ;  /* 0x000000045f267824 */ /* 0x000fe400078e029c */
[----:B------:R-:W4:Y:S02]  /*11770*/  LDC R95, c[0x0][0x3d8] ;  /* 0x0000f600ff5f7b82 */ /* 0x000f240000000800 */
[----:B0-----:R-:W-:-:S04]  /*11780*/  IMAD R46, R97, 0x2, R38 ;  /* 0x00000002612e7824 */ /* 0x001fc800078e0226 */
[----:B------:R-:W-:Y:S01]  /*11790*/  IMAD R143, R143, 0x2, R46 ;  /* 0x000000028f8f7824 */ /* 0x000fe200078e022e */
[----:B---3--:R0:W-:Y:S01]  /*117a0*/  STL [R1+0x2c8], R99 ;  /* 0x0002c86301007387 */ /* 0x0081e20000100800 */
[----:B------:R-:W3:Y:S02]  /*117b0*/  LDC R97, c[0x0][0x3d8] ;  /* 0x0000f600ff617b82 */ /* 0x000ee40000000800 */
[----:B------:R-:W-:-:S04]  /*117c0*/  IMAD R150, R93, 0x2, R143 ;  /* 0x000000025d967824 */ /* 0x000fc800078e028f */
[----:B-1----:R-:W-:Y:S01]  /*117d0*/  IMAD R41, R94, 0x2, R150 ;  /* 0x000000025e297824 */ /* 0x002fe200078e0296 */
[----:B------:R-:W-:Y:S01]  /*117e0*/  STL [R1+0x142c], R150 ;  /* 0x00142c9601007387 */ /* 0x000fe20000100800 */
[----:B------:R-:W1:Y:S02]  /*117f0*/  LDC R93, c[0x0][0x3d8] ;  /* 0x0000f600ff5d7b82 */ /* 0x000e640000000800 */
[----:B--2---:R-:W-:Y:S01]  /*11800*/  IMAD R94, R96, 0x2, R41 ;  /* 0x00000002605e7824 */ /* 0x004fe200078e0229 */
[----:B------:R-:W-:Y:S03]  /*11810*/  STL.64 [R1+0x540], R134 ;  /* 0x0005408601007387 */ /* 0x000fe60000100a00 */
[----:B------:R-:W-:Y:S01]  /*11820*/  IMAD R155, R155, 0x2, R94 ;  /* 0x000000029b9b7824 */ /* 0x000fe200078e025e */
[----:B------:R4:W-:Y:S01]  /*11830*/  STL.64 [R1+0x520], R124 ;  /* 0x0005207c01007387 */ /* 0x0009e20000100a00 */
[----:B0-----:R-:W0:Y:S03]  /*11840*/  LDC R99, c[0x0][0x3d8] ;  /* 0x0000f600ff637b82 */ /* 0x001e260000000800 */
[----:B------:R2:W-:Y:S04]  /*11850*/  STL [R1+0x2ac], R39 ;  /* 0x0002ac2701007387 */ /* 0x0005e80000100800 */
[----:B------:R-:W-:Y:S01]  /*11860*/  STL [R1+0x2cc], R101 ;  /* 0x0002cc6501007387 */ /* 0x000fe20000100800 */
[----:B----4-:R-:W-:Y:S01]  /*11870*/  IADD3 R124, P4, PT, R42, R2, RZ ;  /* 0x000000022a7c7210 */ /* 0x010fe20007f9e0ff */
[----:B--2---:R-:W-:-:S03]  /*11880*/  IMAD R39, R98, 0x4, R155 ;  /* 0x0000000462277824 */ /* 0x004fc600078e029b */
[----:B------:R-:W-:Y:S01]  /*11890*/  LEA.HI.X.SX32 R125, R42, R0, 0x1, P4 ;  /* 0x000000002a7d7211 */ /* 0x000fe200020f0eff */
[----:B------:R-:W2:Y:S01]  /*118a0*/  LDC R98, c[0x0][0x3d8] ;  /* 0x0000f600ff627b82 */ /* 0x000ea20000000800 */
[----:B------:R-:W-:Y:S01]  /*118b0*/  IMAD R43, R95, 0x2, R39 ;  /* 0x000000025f2b7824 */ /* 0x000fe200078e0227 */
[----:B------:R-:W-:Y:S02]  /*118c0*/  PRMT R95, RZ, 0x7610, R95 ;  /* 0x00007610ff5f7816 */ /* 0x000fe4000000005f */
[----:B------:R-:W-:-:S04]  /*118d0*/  PRMT R96, RZ, 0x7610, R96 ;  /* 0x00007610ff607816 */ /* 0x000fc80000000060 */
[----:B------:R4:W2:Y:S04]  /*118e0*/  @P2 LDG.E.U8 R95, desc[UR8][R124.64] ;  /* 0x000000087c5f2981 */ /* 0x0008a8000c1e1100 */
[----:B------:R0:W-:Y:S02]  /*118f0*/  STL [R1+0x2a8], R100 ;  /* 0x0002a86401007387 */ /* 0x0001e40000100800 */
[----:B0-----:R-:W-:-:S04]  /*11900*/  IADD3 R100, P4, PT, R40, R2, RZ ;  /* 0x0000000228647210 */ /* 0x001fc80007f9e0ff */
[----:B------:R-:W-:Y:S01]  /*11910*/  LEA.HI.X.SX32 R101, R40, R0, 0x1, P4 ;  /* 0x0000000028657211 */ /* 0x000fe200020f0eff */
[----:B------:R-:W-:Y:S01]  /*11920*/  IMAD R154, R154, 0x2, R43 ;  /* 0x000000029a9a7824 */ /* 0x000fe200078e022b */
[----:B------:R4:W-:Y:S01]  /*11930*/  STL.64 [R1+0x500], R124 ;  /* 0x0005007c01007387 */ /* 0x0009e20000100a00 */
[----:B------:R-:W0:Y:S03]  /*11940*/  LDC R40, c[0x0][0x3d8] ;  /* 0x0000f600ff287b82 */ /* 0x000e260000000800 */
[----:B------:R1:W2:Y:S01]  /*11950*/  @P2 LDG.E.U8 R96, desc[UR8][R100.64] ;  /* 0x0000000864602981 */ /* 0x0002a2000c1e1100 */
[----:B---3--:R-:W-:Y:S01]  /*11960*/  IMAD R149, R97, 0x2, R154 ;  /* 0x0000000261957824 */ /* 0x008fe200078e029a */
[----:B------:R-:W-:Y:S02]  /*11970*/  PRMT R97, RZ, 0x7610, R97 ;  /* 0x00007610ff617816 */ /* 0x000fe40000000061 */
[----:B----4-:R-:W-:-:S04]  /*11980*/  IADD3 R124, P4, PT, R36, R2, RZ ;  /* 0x00000002247c7210 */ /* 0x010fc80007f9e0ff */
[----:B------:R-:W-:Y:S01]  /*11990*/  LEA.HI.X.SX32 R125, R36, R0, 0x1, P4 ;  /* 0x00000000247d7211 */ /* 0x000fe200020f0eff */
[----:B------:R-:W-:Y:S04]  /*119a0*/  STL [R1+0x1430], R149 ;  /* 0x0014309501007387 */ /* 0x000fe80000100800 */
[----:B------:R3:W4:Y:S04]  /*119b0*/  @P2 LDG.E.U8 R97, desc[UR8][R124.64] ;  /* 0x000000087c612981 */ /* 0x000728000c1e1100 */
[----:B------:R1:W-:Y:S02]  /*119c0*/  STL.64 [R1+0x4e0], R100 ;  /* 0x0004e06401007387 */ /* 0x0003e40000100a00 */
[----:B-1----:R-:W-:-:S04]  /*119d0*/  IADD3 R100, P4, PT, R44, R2, RZ ;  /* 0x000000022c647210 */ /* 0x002fc80007f9e0ff */
[----:B------:R-:W-:Y:S01]  /*119e0*/  LEA.HI.X.SX32 R101, R44, R0, 0x1, P4 ;  /* 0x000000002c657211 */ /* 0x000fe200020f0eff */
[----:B--2---:R-:W-:Y:S01]  /*119f0*/  STL [R1+0x28c], R95 ;  /* 0x00028c5f01007387 */ /* 0x004fe20000100800 */
[----:B------:R-:W-:-:S03]  /*11a00*/  PRMT R44, RZ, 0x7610, R44 ;  /* 0x00007610ff2c7816 */ /* 0x000fc6000000002c */
[----:B------:R1:W2:Y:S04]  /*11a10*/  @P2 LDG.E.U8 R75, desc[UR8][R100.64] ;  /* 0x00000008644b2981 */ /* 0x0002a8000c1e1100 */
[----:B------:R0:W-:Y:S04]  /*11a20*/  STL [R1+0x288], R96 ;  /* 0x0002886001007387 */ /* 0x0001e80000100800 */
[----:B------:R3:W-:Y:S04]  /*11a30*/  STL.64 [R1+0x4c0], R124 ;  /* 0x0004c07c01007387 */ /* 0x0007e80000100a00 */
[----:B------:R1:W-:Y:S01]  /*11a40*/  STL.64 [R1+0x4a0], R100 ;  /* 0x0004a06401007387 */ /* 0x0003e20000100a00 */
[----:B------:R-:W-:Y:S01]  /*11a50*/  IMAD R3, R99, 0x2, R149 ;  /* 0x0000000263037824 */ /* 0x000fe200078e0295 */
[----:B0-----:R-:W0:Y:S01]  /*11a60*/  LDC R96, c[0x0][0x3d8] ;  /* 0x0000f600ff607b82 */ /* 0x001e220000000800 */
[----:B---3--:R-:W-:-:S07]  /*11a70*/  IADD3 R124, P4, PT, R37, R2, RZ ;  /* 0x00000002257c7210 */ /* 0x008fce0007f9e0ff */
[----:B------:R-:W3:Y:S01]  /*11a80*/  LDC R99, c[0x0][0x3d8] ;  /* 0x0000f600ff637b82 */ /* 0x000ee20000000800 */
[----:B------:R-:W-:Y:S02]  /*11a90*/  LEA.HI.X.SX32 R125, R37, R0, 0x1, P4 ;  /* 0x00000000257d7211 */ /* 0x000fe400020f0eff */
[----:B-1----:R-:W-:-:S03]  /*11aa0*/  IADD3 R100, P4, PT, R38, R2, RZ ;  /* 0x0000000226647210 */ /* 0x002fc60007f9e0ff */
[----:B------:R1:W2:Y:S01]  /*11ab0*/  @P2 LDG.E.U8 R44, desc[UR8][R124.64] ;  /* 0x000000087c2c2981 */ /* 0x0002a2000c1e1100 */
[----:B------:R-:W-:Y:S01]  /*11ac0*/  LEA.HI.X.SX32 R101, R38, R0, 0x1, P4 ;  /* 0x0000000026657211 */ /* 0x000fe200020f0eff */
[----:B------:R-:W-:Y:S01]  /*11ad0*/  IMAD R95, R145, 0x2, R3 ;  /* 0x00000002915f7824 */ /* 0x000fe200078e0203 */
[----:B------:R-:W-:Y:S01]  /*11ae0*/  PRMT R115, RZ, 0x7610, R115 ;  /* 0x00007610ff737816 */ /* 0x000fe20000000073 */
[----:B----4-:R4:W-:Y:S01]  /*11af0*/  STL [R1+0x26c], R97 ;  /* 0x00026c6101007387 */ /* 0x0109e20000100800 */
[----:B------:R-:W-:Y:S01]  /*11b00*/  PRMT R7, RZ, 0x7610, R7 ;  /* 0x00007610ff077816 */ /* 0x000fe20000000007 */
[----:B------:R-:W1:Y:S02]  /*11b10*/  LDC R38, c[0x0][0x3d8] ;  /* 0x0000f600ff267b82 */ /* 0x000e640000000800 */
[----:B------:R0:W2:Y:S01]  /*11b20*/  @P2 LDG.E.U8 R74, desc[UR8][R100.64] ;  /* 0x00000008644a2981 */ /* 0x0000a2000c1e1100 */
[----:B------:R-:W-:-:S04]  /*11b30*/  IMAD R158, R158, 0x2, R95 ;  /* 0x000000029e9e7824 */ /* 0x000fc800078e025f */
[----:B------:R-:W-:Y:S01]  /*11b40*/  IMAD R42, R93, 0x4, R158 ;  /* 0x000000045d2a7824 */ /* 0x000fe200078e029e */
[----:B----4-:R-:W4:Y:S03]  /*11b50*/  LDC R97, c[0x0][0x3d8] ;  /* 0x0000f600ff617b82 */ /* 0x010f260000000800 */
[----:B------:R-:W-:-:S04]  /*11b60*/  IMAD R93, R98, 0x2, R42 ;  /* 0x00000002625d7824 */ /* 0x000fc800078e022a */
[----:B------:R-:W-:Y:S01]  /*11b70*/  IMAD R145, R157, 0x2, R93 ;  /* 0x000000029d917824 */ /* 0x000fe200078e025d */
[----:B------:R-:W2:Y:S03]  /*11b80*/  LDC R98, c[0x0][0x3d8] ;  /* 0x0000f600ff627b82 */ /* 0x000ea60000000800 */
[----:B------:R-:W-:-:S05]  /*11b90*/  IMAD R148, R159, 0x2, R145 ;  /* 0x000000029f947824 */ /* 0x000fca00078e0291 */
[----:B------:R-:W2:Y:S01]  /*11ba0*/  LDC R157, c[0x0][0x3d8] ;  /* 0x0000f600ff9d7b82 */ /* 0x000ea20000000800 */
[----:B------:R-:W-:-:S04]  /*11bb0*/  IMAD R40, R40, 0x2, R148 ;  /* 0x0000000228287824 */ /* 0x000fc800078e0294 */
[----:B0-----:R-:W-:-:S03]  /*11bc0*/  IMAD R96, R96, 0x2, R40 ;  /* 0x0000000260607824 */ /* 0x001fc600078e0228 */
[----:B------:R-:W0:Y:S01]  /*11bd0*/  LDC R159, c[0x0][0x3d8] ;  /* 0x0000f600ff9f7b82 */ /* 0x000e220000000800 */
[----:B------:R-:W-:Y:S01]  /*11be0*/  IMAD R160, R160, 0x2, R96 ;  /* 0x00000002a0a07824 */ /* 0x000fe200078e0260 */
[----:B------:R-:W-:Y:S03]  /*11bf0*/  STL [R1+0x1434], R148 ;  /* 0x0014349401007387 */ /* 0x000fe60000100800 */
[----:B---3--:R-:W-:Y:S01]  /*11c00*/  IMAD R36, R99, 0x4, R160 ;  /* 0x0000000463247824 */ /* 0x008fe200078e02a0 */
[----:B------:R1:W-:Y:S02]  /*11c10*/  STL.64 [R1+0x480], R124 ;  /* 0x0004807c01007387 */ /* 0x0003e40000100a00 */
[----:B------:R-:W3:Y:S02]  /*11c20*/  LDC R99, c[0x0][0x3d8] ;  /* 0x0000f600ff637b82 */ /* 0x000ee40000000800 */
[----:B------:R4:W-:Y:S01]  /*11c30*/  STL.64 [R1+0x460], R100 ;  /* 0x0004606401007387 */ /* 0x0009e20000100a00 */
[----:B-1----:R-:W-:-:S04]  /*11c40*/  IADD3 R124, P4, PT, R41, R2, RZ ;  /* 0x00000002297c7210 */ /* 0x002fc80007f9e0ff */
[----:B------:R-:W-:Y:S01]  /*11c50*/  LEA.HI.X.SX32 R125, R41, R0, 0x1, P4 ;  /* 0x00000000297d7211 */ /* 0x000fe200020f0eff */
[----:B----4-:R-:W1:Y:S08]  /*11c60*/  LDC R100, c[0x0][0x3d8] ;  /* 0x0000f600ff647b82 */ /* 0x010e700000000800 */
[----:B------:R-:W4:Y:S01]  /*11c70*/  LDC R101, c[0x0][0x3d8] ;  /* 0x0000f600ff657b82 */ /* 0x000f220000000800 */
[----:B--2---:R2:W-:Y:S02]  /*11c80*/  STL [R1+0x20c], R44 ;  /* 0x00020c2c01007387 */ /* 0x0045e40000100800 */
[----:B--2---:R-:W-:-:S02]  /*11c90*/  IMAD R44, R161, 0x2, R36 ;  /* 0x00000002a12c7824 */ /* 0x004fc400078e0224 */
[----:B------:R2:W-:Y:S03]  /*11ca0*/  STL [R1+0x208], R74 ;  /* 0x0002084a01007387 */ /* 0x0005e60000100800 */
[----:B------:R-:W0:Y:S01]  /*11cb0*/  LDC R161, c[0x0][0x3d8] ;  /* 0x0000f600ffa17b82 */ /* 0x000e220000000800 */
[----:B------:R-:W-:Y:S01]  /*11cc0*/  IMAD R157, R157, 0x2, R44 ;  /* 0x000000029d9d7824 */ /* 0x000fe200078e022c */
[----:B------:R1:W-:Y:S03]  /*11cd0*/  STL [R1+0x268], R75 ;  /* 0x0002684b01007387 */ /* 0x0003e60000100800 */
[----:B------:R-:W-:Y:S01]  /*11ce0*/  IMAD R147, R97, 0x2, R157 ;  /* 0x0000000261937824 */ /* 0x000fe200078e029d */
[----:B------:R-:W-:Y:S02]  /*11cf0*/  PRMT R97, RZ, 0x7610, R97 ;  /* 0x00007610ff617816 */ /* 0x000fe40000000061 */
[----:B--2---:R-:W-:-:S04]  /*11d00*/  IADD3 R74, P4, PT, R39, R2, RZ ;  /* 0x00000002274a7210 */ /* 0x004fc80007f9e0ff */
[----:B-1----:R-:W-:Y:S01]  /*11d10*/  LEA.HI.X.SX32 R75, R39, R0, 0x1, P4 ;  /* 0x00000000274b7211 */ /* 0x002fe200020f0eff */
[----:B------:R1:W2:Y:S04]  /*11d20*/  @P2 LDG.E.U8 R97, desc[UR8][R124.64] ;  /* 0x000000087c612981 */ /* 0x0002a8000c1e1100 */
[----:B------:R1:W-:Y:S01]  /*11d30*/  STL.64 [R1+0x440], R124 ;  /* 0x0004407c01007387 */ /* 0x0003e20000100a00 */
[----:B------:R-:W-:Y:S01]  /*11d40*/  IMAD R37, R98, 0x2, R147 ;  /* 0x0000000262257824 */ /* 0x000fe200078e0293 */
[----:B------:R-:W0:Y:S02]  /*11d50*/  LDC R39, c[0x0][0x3d8] ;  /* 0x0000f600ff277b82 */ /* 0x000e240000000800 */
[----:B------:R3:W4:Y:S04]  /*11d60*/  @P2 LDG.E.U8 R56, desc[UR8][R74.64] ;  /* 0x000000084a382981 */ /* 0x000728000c1e1100 */
[----:B------:R-:W-:Y:S02]  /*11d70*/  STL [R1+0x1438], R147 ;  /* 0x0014389301007387 */ /* 0x000fe40000100800 */
[----:B------:R-:W0:Y:S01]  /*11d80*/  LDC R98, c[0x0][0x3d8] ;  /* 0x0000f600ff627b82 */ /* 0x000e220000000800 */
[C---:B-1----:R-:W-:Y:S01]  /*11d90*/  IADD3 R124, P4, PT, R3.reuse, R2, RZ ;  /* 0x00000002037c7210 */ /* 0x042fe20007f9e0ff */
[----:B------:R3:W-:Y:S03]  /*11da0*/  STL.64 [R1+0x420], R74 ;  /* 0x0004204a01007387 */ /* 0x0007e60000100a00 */
[----:B------:R-:W-:-:S05]  /*11db0*/  LEA.HI.X.SX32 R125, R3, R0, 0x1, P4 ;  /* 0x00000000037d7211 */ /* 0x000fca00020f0eff */
[----:B------:R1:W4:Y:S01]  /*11dc0*/  @P2 LDG.E.U8 R115, desc[UR8][R124.64] ;  /* 0x000000087c732981 */ /* 0x000322000c1e1100 */
[----:B---3--:R-:W-:-:S04]  /*11dd0*/  IADD3 R74, P4, PT, R42, R2, RZ ;  /* 0x000000022a4a7210 */ /* 0x008fc80007f9e0ff */
[----:B------:R-:W-:Y:S02]  /*11de0*/  LEA.HI.X.SX32 R75, R42, R0, 0x1, P4 ;  /* 0x000000002a4b7211 */ /* 0x000fe400020f0eff */
[----:B------:R-:W-:-:S03]  /*11df0*/  IADD3 R134, P4, PT, R40, R2, RZ ;  /* 0x0000000228867210 */ /* 0x000fc60007f9e0ff */
[----:B------:R3:W3:Y:S01]  /*11e00*/  @P2 LDG.E.U8 R59, desc[UR8][R74.64] ;  /* 0x000000084a3b2981 */ /* 0x0006e2000c1e1100 */
[----:B------:R-:W-:-:S05]  /*11e10*/  LEA.HI.X.SX32 R135, R40, R0, 0x1, P4 ;  /* 0x0000000028877211 */ /* 0x000fca00020f0eff */
[----:B------:R-:W3:Y:S04]  /*11e20*/  @P2 LDG.E.U8 R57, desc[UR8][R134.64] ;  /* 0x0000000886392981 */ /* 0x000ee8000c1e1100 */
[----:B--2---:R2:W-:Y:S04]  /*11e30*/  STL [R1+0x1fc], R97 ;  /* 0x0001fc6101007387 */ /* 0x0045e80000100800 */
[----:B----4-:R4:W-:Y:S01]  /*11e40*/  STL [R1+0x1f8], R56 ;  /* 0x0001f83801007387 */ /* 0x0109e20000100800 */
[----:B0-----:R-:W-:Y:S01]  /*11e50*/  IMAD R41, R159, 0x2, R37 ;  /* 0x000000029f297824 */ /* 0x001fe200078e0225 */
[----:B--2---:R-:W0:Y:S02]  /*11e60*/  LDC R97, c[0x0][0x3d8] ;  /* 0x0000f600ff617b82 */ /* 0x004e240000000800 */
[----:B------:R1:W-:Y:S04]  /*11e70*/  STL.64 [R1+0x400], R124 ;  /* 0x0004007c01007387 */ /* 0x0003e80000100a00 */
[----:B------:R3:W-:Y:S01]  /*11e80*/  STL.64 [R1+0x3e0], R74 ;  /* 0x0003e04a01007387 */ /* 0x0007e20000100a00 */
[----:B------:R-:W-:Y:S01]  /*11e90*/  IMAD R163, R163, 0x2, R41 ;  /* 0x00000002a3a37824 */ /* 0x000fe200078e0229 */
[----:B----4-:R-:W2:Y:S08]  /*11ea0*/  LDC R56, c[0x0][0x3d8] ;  /* 0x0000f600ff387b82 */ /* 0x010eb00000000800 */
[----:B-1----:R-:W1:Y:S01]  /*11eb0*/  LDC R125, c[0x0][0x3d8] ;  /* 0x0000f600ff7d7b82 */ /* 0x002e620000000800 */
[----:B---3--:R-:W-:-:S04]  /*11ec0*/  IADD3 R74, P4, PT, R36, R2, RZ ;  /* 0x00000002244a7210 */ /* 0x008fc80007f9e0ff */
[----:B------:R-:W-:-:S05]  /*11ed0*/  LEA.HI.X.SX32 R75, R36, R0, 0x1, P4 ;  /* 0x00000000244b7211 */ /* 0x000fca00020f0eff */
[----:B------:R3:W4:Y:S01]  /*11ee0*/  @P2 LDG.E.U8 R7, desc[UR8][R74.64] ;  /* 0x000000084a072981 */ /* 0x000722000c1e1100 */
[----:B------:R-:W-:-:S04]  /*11ef0*/  IMAD R38, R38, 0x4, R163 ;  /* 0x0000000426267824 */ /* 0x000fc800078e02a3 */
[----:B------:R-:W-:-:S04]  /*11f00*/  IMAD R99, R99, 0x2, R38 ;  /* 0x0000000263637824 */ /* 0x000fc800078e0226 */
[----:B------:R-:W-:-:S04]  /*11f10*/  IMAD R159, R161, 0x2, R99 ;  /* 0x00000002a19f7824 */ /* 0x000fc800078e0263 */
[----:B------:R-:W-:Y:S02]  /*11f20*/  IMAD R146, R165, 0x2, R159 ;  /* 0x00000002a5927824 */ /* 0x000fe400078e029f */
[----:B------:R-:W1:Y:S02]  /*11f30*/  LDC R165, c[0x0][0x3d8] ;  /* 0x0000f600ffa57b82 */ /* 0x000e640000000800 */
[----:B------:R-:W-:-:S04]  /*11f40*/  IMAD R3, R100, 0x2, R146 ;  /* 0x0000000264037824 */ /* 0x000fc800078e0292 */
[----:B------:R-:W-:Y:S02]  /*11f50*/  IMAD R42, R39, 0x2, R3 ;  /* 0x00000002272a7824 */ /* 0x000fe400078e0203 */
[----:B------:R-:W3:Y:S02]  /*11f60*/  LDC R100, c[0x0][0x3d8] ;  /* 0x0000f600ff647b82 */ /* 0x000ee40000000800 */
[----:B0-----:R-:W-:-:S04]  /*11f70*/  IMAD R124, R97, 0x2, R42 ;  /* 0x00000002617c7824 */ /* 0x001fc800078e022a */
[----:B------:R-:W-:Y:S01]  /*11f80*/  IMAD R39, R98, 0x4, R124 ;  /* 0x0000000462277824 */ /* 0x000fe200078e027c */
[----:B------:R0:W-:Y:S03]  /*11f90*/  STL [R1+0x1f4], R115 ;  /* 0x0001f47301007387 */ /* 0x0001e60000100800 */
[----:B------:R-:W-:Y:S01]  /*11fa0*/  IMAD R98, R101, 0x2, R39 ;  /* 0x0000000265627824 */ /* 0x000fe200078e0227 */
[----:B------:R-:W-:Y:S03]  /*11fb0*/  STL [R1+0x1f0], R59 ;  /* 0x0001f03b01007387 */ /* 0x000fe60000100800 */
[----:B--2---:R-:W-:Y:S01]  /*11fc0*/  IMAD R161, R56, 0x2, R98 ;  /* 0x0000000238a17824 */ /* 0x004fe200078e0262 */
[----:B------:R1:W-:Y:S01]  /*11fd0*/  STL.64 [R1+0x3c0], R134 ;  /* 0x0003c08601007387 */ /* 0x0003e20000100a00 */
[----:B------:R-:W2:Y:S03]  /*11fe0*/  LDC R56, c[0x0][0x3d8] ;  /* 0x0000f600ff387b82 */ /* 0x000ea60000000800 */
[----:B------:R-:W-:Y:S04]  /*11ff0*/  STL [R1+0x1ec], R57 ;  /* 0x0001ec3901007387 */ /* 0x000fe80000100800 */
[----:B------:R3:W-:Y:S01]  /*12000*/  STL.64 [R1+0x3a0], R74 ;  /* 0x0003a04a01007387 */ /* 0x0007e20000100a00 */
[----:B0-----:R-:W0:Y:S01]  /*12010*/  LDC R115, c[0x0][0x3d8] ;  /* 0x0000f600ff737b82 */ /* 0x001e220000000800 */
[----:B-1----:R-:W-:-:S07]  /*12020*/  IMAD R135, R165, 0x2, R161 ;  /* 0x00000002a5877824 */ /* 0x002fce00078e02a1 */
[----:B------:R-:W1:Y:S01]  /*12030*/  LDC R59, c[0x0][0x3d8] ;  /* 0x0000f600ff3b7b82 */ /* 0x000e620000000800 */
[----:B---3--:R-:W-:Y:S01]  /*12040*/  IADD3 R74, P4, PT, R37, R2, RZ ;  /* 0x00000002254a7210 */ /* 0x008fe20007f9e0ff */
[----:B------:R-:W-:-:S03]  /*12050*/  IMAD R40, R100, 0x2, R135 ;  /* 0x0000000264287824 */ /* 0x000fc600078e0287 */
[----:B------:R-:W-:-:S03]  /*12060*/  LEA.HI.X.SX32 R75, R37, R0, 0x1, P4 ;  /* 0x00000000254b7211 */ /* 0x000fc600020f0eff */
[----:B------:R-:W3:Y:S01]  /*12070*/  LDC R57, c[0x0][0x3d8] ;  /* 0x0000f600ff397b82 */ /* 0x000ee20000000800 */
[C---:B------:R-:W-:Y:S02]  /*12080*/  IADD3 R100, P4, PT, R38.reuse, R2, RZ ;  /* 0x0000000226647210 */ /* 0x040fe40007f9e0ff */
[----:B------:R-:W-:Y:S01]  /*12090*/  PRMT R37, RZ, 0x7610, R37 ;  /* 0x00007610ff257816 */ /* 0x000fe20000000025 */
[----:B------:R-:W2:Y:S01]  /*120a0*/  @P2 LDG.E.U8 R79, desc[UR8][R74.64] ;  /* 0x000000084a4f2981 */ /* 0x000ea2000c1e1100 */
[----:B------:R-:W-:-:S03]  /*120b0*/  LEA.HI.X.SX32 R101, R38, R0, 0x1, P4 ;  /* 0x0000000026657211 */ /* 0x000fc600020f0eff */
[----:B------:R-:W0:Y:S02]  /*120c0*/  LDC R134, c[0x0][0x3d8] ;  /* 0x0000f600ff867b82 */ /* 0x000e240000000800 */
[----:B------:R0:W2:Y:S04]  /*120d0*/  @P2 LDG.E.U8 R37, desc[UR8][R100.64] ;  /* 0x0000000864252981 */ /* 0x0000a8000c1e1100 */
[----:B----4-:R4:W-:Y:S02]  /*120e0*/  STL [R1+0x1e8], R7 ;  /* 0x0001e80701007387 */ /* 0x0109e40000100800 */
[----:B------:R-:W2:Y:S02]  /*120f0*/  LDC R165, c[0x0][0x3d8] ;  /* 0x0000f600ffa57b82 */ /* 0x000ea40000000800 */
[----:B------:R0:W-:Y:S01]  /*12100*/  STL.64 [R1+0x380], R74 ;  /* 0x0003804a01007387 */ /* 0x0001e20000100a00 */
[----:B------:R-:W-:-:S05]  /*12110*/  IMAD R97, R118, 0x2, R40 ;  /* 0x0000000276617824 */ /* 0x000fca00078e0228 */
[----:B----4-:R-:W4:Y:S01]  /*12120*/  LDC R7, c[0x0][0x3d8] ;  /* 0x0000f600ff077b82 */ /* 0x010f220000000800 */
[----:B0-----:R-:W4:Y:S01]  /*12130*/  LDL.LU.64 R74, [R1+0x1570] ;  /* 0x00157000014a7983 */ /* 0x001f220000300a00 */
[----:B------:R-:W-:Y:S01]  /*12140*/  IMAD R36, R115, 0x2, R97 ;  /* 0x0000000273247824 */ /* 0x000fe200078e0261 */
[----:B------:R-:W-:-:S05]  /*12150*/  PRMT R8, RZ, 0x7610, R8 ;  /* 0x00007610ff087816 */ /* 0x000fca0000000008 */
[----:B------:R-:W0:Y:S01]  /*12160*/  LDC R115, c[0x0][0x3d8] ;  /* 0x0000f600ff737b82 */ /* 0x000e220000000800 */
[----:B-1----:R-:W-:Y:S01]  /*12170*/  IMAD R36, R59, 0x4, R36 ;  /* 0x000000043b247824 */ /* 0x002fe200078e0224 */
[----:B------:R1:W-:Y:S03]  /*12180*/  STL.64 [R1+0x360], R100 ;  /* 0x0003606401007387 */ /* 0x0003e60000100a00 */
[----:B---3--:R-:W-:-:S03]  /*12190*/  IMAD R38, R57, 0x2, R36 ;  /* 0x0000000239267824 */ /* 0x008fc600078e0224 */
[----:B------:R-:W3:Y:S01]  /*121a0*/  LDC R59, c[0x0][0x3d8] ;  /* 0x0000f600ff3b7b82 */ /* 0x000ee20000000800 */
[----:B--2---:R-:W-:Y:S01]  /*121b0*/  IMAD R118, R56, 0x2, R38 ;  /* 0x0000000238767824 */ /* 0x004fe200078e0226 */
[----:B-1----:R-:W-:-:S04]  /*121c0*/  IADD3 R100, P4, PT, R3, R2, RZ ;  /* 0x0000000203647210 */ /* 0x002fc80007f9e0ff */
[----:B------:R-:W-:Y:S02]  /*121d0*/  LEA.HI.X.SX32 R101, R3, R0, 0x1, P4 ;  /* 0x0000000003657211 */ /* 0x000fe400020f0eff */
[C---:B------:R-:W-:Y:S01]  /*121e0*/  IADD3 R56, P4, PT, R39.reuse, R2, RZ ;  /* 0x0000000227387210 */ /* 0x040fe20007f9e0ff */
[----:B------:R-:W-:Y:S01]  /*121f0*/  IMAD R134, R134, 0x2, R118 ;  /* 0x0000000286867824 */ /* 0x000fe200078e0276 */
[----:B------:R-:W-:Y:S02]  /*12200*/  PRMT R3, RZ, 0x7610, R3 ;  /* 0x00007610ff037816 */ /* 0x000fe40000000003 */
[----:B------:R-:W-:-:S05]  /*12210*/  LEA.HI.X.SX32 R57, R39, R0, 0x1, P4 ;  /* 0x0000000027397211 */ /* 0x000fca00020f0eff */
[----:B------:R1:W2:Y:S04]  /*12220*/  @P2 LDG.E.U8 R3, desc[UR8][R56.64] ;  /* 0x0000000838032981 */ /* 0x0002a8000c1e1100 */
[----:B------:R0:W-:Y:S04]  /*12230*/  STL [R1+0x1e4], R79 ;  /* 0x0001e44f01007387 */ /* 0x0001e80000100800 */
[----:B------:R-:W-:Y:S04]  /*12240*/  STL.64 [R1+0x340], R100 ;  /* 0x0003406401007387 */ /* 0x000fe80000100a00 */
[----:B------:R-:W-:Y:S01]  /*12250*/  STL [R1+0x1e0], R37 ;  /* 0x0001e02501007387 */ /* 0x000fe20000100800 */
[----:B0-----:R-:W0:Y:S03]  /*12260*/  LDC R79, c[0x0][0x3d8] ;  /* 0x0000f600ff4f7b82 */ /* 0x001e260000000800 */
[----:B------:R-:W-:Y:S04]  /*12270*/  STL [R1+0x143c], R134 ;  /* 0x00143c8601007387 */ /* 0x000fe80000100800 */
[----:B------:R1:W-:Y:S02]  /*12280*/  STL.64 [R1+0x320], R56 ;  /* 0x0003203801007387 */ /* 0x0003e40000100a00 */
[----:B-1----:R-:W-:-:S04]  /*12290*/  IADD3 R56, P5, PT, R36, R2, RZ ;  /* 0x0000000224387210 */ /* 0x002fc80007fbe0ff */
[----:B------:R-:W-:-:S05]  /*122a0*/  LEA.HI.X.SX32 R57, R36, R0, 0x1, P5 ;  /* 0x0000000024397211 */ /* 0x000fca00028f0eff */
[----:B------:R-:W2:Y:S01]  /*122b0*/  @P2 LDG.E.U8 R58, desc[UR8][R56.64] ;  /* 0x00000008383a2981 */ /* 0x000ea2000c1e1100 */
[----:B----4-:R-:W-:-:S06]  /*122c0*/  PRMT R75, RZ, 0x7610, R75 ;  /* 0x00007610ff4b7816 */ /* 0x010fcc000000004b */
[----:B------:R1:W4:Y:S02]  /*122d0*/  @P2 LDG.E.U8 R75, desc[UR8][R100.64] ;  /* 0x00000008644b2981 */ /* 0x000324000c1e1100 */
[----:B-1----:R-:W-:-:S04]  /*122e0*/  IADD3 R100, P4, PT, R40, R2, RZ ;  /* 0x0000000228647210 */ /* 0x002fc80007f9e0ff */
[----:B------:R-:W-:-:S05]  /*122f0*/  LEA.HI.X.SX32 R101, R40, R0, 0x1, P4 ;  /* 0x0000000028657211 */ /* 0x000fca00020f0eff */
[----:B------:R-:W3:Y:S01]  /*12300*/  @P2 LDG.E.U8 R78, desc[UR8][R100.64] ;  /* 0x00000008644e2981 */ /* 0x000ee2000c1e1100 */
[----:B------:R-:W-:-:S04]  /*12310*/  IMAD R37, R132, 0x2, R134 ;  /* 0x0000000284257824 */ /* 0x000fc800078e0286 */
[----:B------:R-:W-:Y:S01]  /*12320*/  IMAD R39, R7, 0x2, R37 ;  /* 0x0000000207277824 */ /* 0x000fe200078e0225 */
[----:B------:R-:W-:Y:S01]  /*12330*/  PRMT R9, RZ, 0x7610, R9 ;  /* 0x00007610ff097816 */ /* 0x000fe20000000009 */
[----:B------:R-:W1:Y:S02]  /*12340*/  LDC R7, c[0x0][0x3d8] ;  /* 0x0000f600ff077b82 */ /* 0x000e640000000800 */
[----:B------:R-:W-:Y:S01]  /*12350*/  IMAD R165, R165, 0x2, R39 ;  /* 0x00000002a5a57824 */ /* 0x000fe200078e0227 */
[----:B----4-:R4:W-:Y:S04]  /*12360*/  STL [R1+0x1dc], R75 ;  /* 0x0001dc4b01007387 */ /* 0x0109e80000100800 */
[----:B--2---:R2:W-:Y:S04]  /*12370*/  STL [R1+0x1d8], R3 ;  /* 0x0001d80301007387 */ /* 0x0045e80000100800 */
[----:B------:R0:W-:Y:S01]  /*12380*/  STL.64 [R1+0x300], R100 ;  /* 0x0003006401007387 */ /* 0x0001e20000100a00 */
[----:B----4-:R-:W4:Y:S01]  /*12390*/  LDC R75, c[0x0][0x3d8] ;  /* 0x0000f600ff4b7b82 */ /* 0x010f220000000800 */
[----:B--2---:R-:W-:-:S02]  /*123a0*/  IMAD R3, R125, 0x4, R165 ;  /* 0x000000047d037824 */ /* 0x004fc400078e02a5 */
[----:B0-----:R-:W2:Y:S02]  /*123b0*/  LDL.LU.64 R100, [R1+0x1568] ;  /* 0x0015680001647983 */ /* 0x001ea40000300a00 */
[----:B------:R-:W-:Y:S02]  /*123c0*/  IMAD R36, R79, 0x2, R3 ;  /* 0x000000024f247824 */ /* 0x000fe400078e0203 */
[----:B------:R0:W-:Y:S04]  /*123d0*/  STL.64 [R1+0x2e0], R56 ;  /* 0x0002e03801007387 */ /* 0x0001e80000100a00 */
[----:B---3--:R3:W-:Y:S01]  /*123e0*/  STL [R1+0x1d4], R78 ;  /* 0x0001d44e01007387 */ /* 0x0087e20000100800 */
[----:B------:R-:W-:-:S03]  /*123f0*/  IMAD R40, R59, 0x2, R36 ;  /* 0x000000023b287824 */ /* 0x000fc600078e0224 */
[----:B0-----:R-:W2:Y:S01]  /*12400*/  LDL.LU.64 R56, [R1+0x1560] ;  /* 0x0015600001387983 */ /* 0x001ea20000300a00 */
[----:B---3--:R-:W-:-:S03]  /*12410*/  IADD3 R78, P4, PT, R37, R2, RZ ;  /* 0x00000002254e7210 */ /* 0x008fc60007f9e0ff */
[----:B------:R0:W-:Y:S01]  /*12420*/  STL [R1+0x1d0], R58 ;  /* 0x0001d03a01007387 */ /* 0x0001e20000100800 */
[----:B------:R-:W-:-:S05]  /*12430*/  LEA.HI.X.SX32 R79, R37, R0, 0x1, P4 ;  /* 0x00000000254f7211 */ /* 0x000fca00020f0eff */
[----:B------:R3:W2:Y:S01]  /*12440*/  @P2 LDG.E.U8 R9, desc[UR8][R78.64] ;  /* 0x000000084e092981 */ /* 0x0006a2000c1e1100 */
[----:B0-----:R-:W-:-:S04]  /*12450*/  IADD3 R58, P5, PT, R3, R2, RZ ;  /* 0x00000002033a7210 */ /* 0x001fc80007fbe0ff */
[----:B------:R-:W-:-:S05]  /*12460*/  LEA.HI.X.SX32 R59, R3, R0, 0x1, P5 ;  /* 0x00000000033b7211 */ /* 0x000fca00028f0eff */
[----:B------:R-:W2:Y:S01]  /*12470*/  @P2 LDG.E.U8 R8, desc[UR8][R58.64] ;  /* 0x000000083a082981 */ /* 0x000ea2000c1e1100 */
[----:B------:R-:W-:-:S04]  /*12480*/  IMAD R132, R115, 0x2, R40 ;  /* 0x0000000273847824 */ /* 0x000fc800078e0228 */
[----:B----4-:R-:W-:Y:S01]  /*12490*/  IMAD R3, R75, 0x2, R132 ;  /* 0x000000024b037824 */ /* 0x010fe200078e0284 */
[----:B------:R3:W-:Y:S01]  /*124a0*/  STL.64 [R1+0x2c0], R78 ;  /* 0x0002c04e01007387 */ /* 0x0007e20000100a00 */
[----:B------:R-:W-:-:S03]  /*124b0*/  PRMT R6, RZ, 0x7610, R6 ;  /* 0x00007610ff067816 */ /* 0x000fc60000000006 */
[----:B------:R-:W-:Y:S01]  /*124c0*/  STL [R1+0x1440], R132 ;  /* 0x0014408401007387 */ /* 0x000fe20000100800 */
[----:B---3--:R-:W-:-:S04]  /*124d0*/  IADD3 R78, P5, PT, R3, R2, RZ ;  /* 0x00000002034e7210 */ /* 0x008fc80007fbe0ff */
[----:B------:R-:W-:Y:S01]  /*124e0*/  LEA.HI.X.SX32 R79, R3, R0, 0x1, P5 ;  /* 0x00000000034f7211 */ /* 0x000fe200028f0eff */
[----:B------:R-:W-:Y:S04]  /*124f0*/  STL.64 [R1+0x2a0], R58 ;  /* 0x0002a03a01007387 */ /* 0x000fe80000100a00 */
[----:B------:R0:W-:Y:S04]  /*12500*/  STL.64 [R1+0x280], R78 ;  /* 0x0002804e01007387 */ /* 0x0001e80000100a00 */
[----:B------:R3:W4:Y:S04]  /*12510*/  @P2 LDG.E.U8 R6, desc[UR8][R78.64] ;  /* 0x000000084e062981 */ /* 0x000728000c1e1100 */
[----:B--2---:R2:W-:Y:S04]  /*12520*/  STL [R1+0x1c8], R8 ;  /* 0x0001c80801007387 */ /* 0x0045e80000100800 */
[----:B------:R1:W-:Y:S04]  /*12530*/  STL [R1+0x1cc], R9 ;  /* 0x0001cc0901007387 */ /* 0x0003e80000100800 */
[----:B0-----:R-:W3:Y:S01]  /*12540*/  LDL.LU R78, [R1+0x1558] ;  /* 0x00155800014e7983 */ /* 0x001ee20000300800 */
[----:B------:R-:W-:-:S02]  /*12550*/  IADD3 R58, P4, PT, R100, R2, RZ ;  /* 0x00000002643a7210 */ /* 0x000fc40007f9e0ff */
[----:B------:R-:W-:Y:S02]  /*12560*/  PRMT R74, RZ, 0x7610, R74 ;  /* 0x00007610ff4a7816 */ /* 0x000fe4000000004a */
[----:B------:R-:W-:Y:S02]  /*12570*/  LEA.HI.X.SX32 R59, R100, R0, 0x1, P4 ;  /* 0x00000000643b7211 */ /* 0x000fe400020f0eff */
[----:B--2---:R-:W-:-:S03]  /*12580*/  IADD3 R8, P4, PT, R56, R2, RZ ;  /* 0x0000000238087210 */ /* 0x004fc60007f9e0ff */
[----:B------:R-:W2:Y:S01]  /*12590*/  @P2 LDG.E.U8 R74, desc[UR8][R58.64] ;  /* 0x000000083a4a2981 */ /* 0x000ea2000c1e1100 */
[----:B-1----:R-:W-:Y:S02]  /*125a0*/  LEA.HI.X.SX32 R9, R56, R0, 0x1, P4 ;  /* 0x0000000038097211 */ /* 0x002fe400020f0eff */
[----:B---3--:R-:W-:-:S06]  /*125b0*/  PRMT R78, RZ, 0x7610, R78 ;  /* 0x00007610ff4e7816 */ /* 0x008fcc000000004e */
[----:B------:R-:W3:Y:S04]  /*125c0*/  @P2 LDG.E.U8 R78, desc[UR8][R8.64] ;  /* 0x00000008084e2981 */ /* 0x000ee8000c1e1100 */
[----:B------:R0:W-:Y:S04]  /*125d0*/  STL.64 [R1+0x258], R58 ;  /* 0x0002583a01007387 */ /* 0x0001e80000100a00 */
[----:B----4-:R1:W-:Y:S01]  /*125e0*/  STL [R1+0x1c4], R6 ;  /* 0x0001c40601007387 */ /* 0x0103e20000100800 */
[----:B------:R-:W-:Y:S01]  /*125f0*/  IMAD R37, R7, 0x2, R3 ;  /* 0x0000000207257824 */ /* 0x000fe200078e0203 */
[----:B------:R-:W-:-:S02]  /*12600*/  PRMT R114, RZ, 0x7610, R114 ;  /* 0x00007610ff727816 */ /* 0x000fc40000000072 */
[----:B0-----:R-:W4:Y:S01]  /*12610*/  LDL.LU.64 R58, [R1+0x1550] ;  /* 0x00155000013a7983 */ /* 0x001f220000300a00 */
[----:B-1----:R-:W-:-:S03]  /*12620*/  IADD3 R6, P5, PT, R55, R2, RZ ;  /* 0x0000000237067210 */ /* 0x002fc60007fbe0ff */
[----:B------:R0:W-:Y:S01]  /*12630*/  STL.64 [R1+0x238], R8 ;  /* 0x0002380801007387 */ /* 0x0001e20000100a00 */
[----:B------:R-:W-:-:S03]  /*12640*/  LEA.HI.X.SX32 R7, R55, R0, 0x1, P5 ;  /* 0x0000000037077211 */ /* 0x000fc600028f0eff */
[----:B--2---:R-:W-:Y:S04]  /*12650*/  STL [R1+0x1c0], R74 ;  /* 0x0001c04a01007387 */ /* 0x004fe80000100800 */
[----:B------:R-:W2:Y:S04]  /*12660*/  @P2 LDG.E.U8 R114, desc[UR8][R6.64] ;  /* 0x0000000806722981 */ /* 0x000ea8000c1e1100 */
[----:B0-----:R-:W2:Y:S04]  /*12670*/  LDL.LU.64 R8, [R1+0x1548] ;  /* 0x0015480001087983 */ /* 0x001ea80000300a00 */
[----:B------:R0:W-:Y:S04]  /*12680*/  STL.64 [R1+0x218], R6 ;  /* 0x0002180601007387 */ /* 0x0001e80000100a00 */
[----:B---3--:R1:W-:Y:S04]  /*12690*/  STL [R1+0x1bc], R78 ;  /* 0x0001bc4e01007387 */ /* 0x0083e80000100800 */
[----:B0-----:R-:W3:Y:S01]  /*126a0*/  LDL.LU.64 R6, [R1+0x1540] ;  /* 0x0015400001067983 */ /* 0x001ee20000300a00 */
[----:B-1----:R-:W-:-:S02]  /*126b0*/  IADD3 R78, P5, PT, R57, R2, RZ ;  /* 0x00000002394e7210 */ /* 0x002fc40007fbe0ff */
[C---:B----4-:R-:W-:Y:S02]  /*126c0*/  IADD3 R74, P4, PT, R58.reuse, R2, RZ ;  /* 0x000000023a4a7210 */ /* 0x050fe40007f9e0ff */
[-C--:B------:R-:W-:Y:S02]  /*126d0*/  LEA.HI.X.SX32 R79, R57, R0.reuse, 0x1, P5 ;  /* 0x00000000394f7211 */ /* 0x080fe400028f0eff */
[----:B------:R-:W-:-:S05]  /*126e0*/  LEA.HI.X.SX32 R75, R58, R0, 0x1, P4 ;  /* 0x000000003a4b7211 */ /* 0x000fca00020f0eff */
[----:B------:R-:W-:Y:S04]  /*126f0*/  STL.64 [R1+0x9f8], R74 ;  /* 0x0009f84a01007387 */ /* 0x000fe80000100a00 */
[----:B--2---:R-:W-:Y:S04]  /*12700*/  STL [R1+0x1b8], R114 ;  /* 0x0001b87201007387 */ /* 0x004fe80000100800 */
[----:B------:R0:W-:Y:S01]  /*12710*/  STL.64 [R1+0x9d8], R78 ;  /* 0x0009d84e01007387 */ /* 0x0001e20000100a00 */
[----:B---3--:R-:W-:Y:S02]  /*12720*/  PRMT R6, RZ, 0x7610, R6 ;  /* 0x00007610ff067816 */ /* 0x008fe40000000006 */
[----:B------:R-:W-:-:S04]  /*12730*/  PRMT R7, RZ, 0x7610, R7 ;  /* 0x00007610ff077816 */ /* 0x000fc80000000007 */
[----:B------:R-:W2:Y:S04]  /*12740*/  @P2 LDG.E.U8 R6, desc[UR8][R78.64] ;  /* 0x000000084e062981 */ /* 0x000ea8000c1e1100 */
[----:B------:R1:W3:Y:S04]  /*12750*/  @P2 LDG.E.U8 R7, desc[UR8][R74.64] ;  /* 0x000000084a072981 */ /* 0x0002e8000c1e1100 */
[----:B0-----:R-:W4:Y:S01]  /*12760*/  LDL.LU R78, [R1+0x1538] ;  /* 0x00153800014e7983 */ /* 0x001f220000300800 */
[----:B------:R-:W-:-:S04]  /*12770*/  IADD3 R114, P4, PT, R60, R2, RZ ;  /* 0x000000023c727210 */ /* 0x000fc80007f9e0ff */
[----:B------:R-:W-:Y:S02]  /*12780*/  LEA.HI.X.SX32 R115, R60, R0, 0x1, P4 ;  /* 0x000000003c737211 */ /* 0x000fe400020f0eff */
[C---:B-1----:R-:W-:Y:S02]  /*12790*/  IADD3 R74, P5, PT, R59.reuse, R2, RZ ;  /* 0x000000023b4a7210 */ /* 0x042fe40007fbe0ff */
[----:B------:R-:W-:Y:S01]  /*127a0*/  PRMT R16, RZ, 0x7610, R16 ;  /* 0x00007610ff107816 */ /* 0x000fe20000000010 */
[----:B------:R-:W-:Y:S01]  /*127b0*/  STL.64 [R1+0x9b8], R114 ;  /* 0x0009b87201007387 */ /* 0x000fe20000100a00 */
[----:B------:R-:W-:Y:S02]  /*127c0*/  PRMT R17, RZ, 0x7610, R17 ;  /* 0x00007610ff117816 */ /* 0x000fe40000000011 */
[----:B------:R-:W-:-:S04]  /*127d0*/  LEA.HI.X.SX32 R75, R59, R0, 0x1, P5 ;  /* 0x000000003b4b7211 */ /* 0x000fc800028f0eff */
[----:B------:R0:W4:Y:S04]  /*127e0*/  @P2 LDG.E.U8 R17, desc[UR8][R114.64] ;  /* 0x0000000872112981 */ /* 0x000128000c1e1100 */
[----:B------:R-:W4:Y:S04]  /*127f0*/  @P2 LDG.E.U8 R16, desc[UR8][R74.64] ;  /* 0x000000084a102981 */ /* 0x000f28000c1e1100 */
[----:B--2---:R1:W-:Y:S04]  /*12800*/  STL [R1+0x1b0], R6 ;  /* 0x0001b00601007387 */ /* 0x0043e80000100800 */
[----:B---3--:R2:W-:Y:S01]  /*12810*/  STL [R1+0x1b4], R7 ;  /* 0x0001b40701007387 */ /* 0x0085e20000100800 */
[----:B-1----:R-:W-:-:S02]  /*12820*/  IADD3 R6, P4, PT, R64, R2, RZ ;  /* 0x0000000240067210 */ /* 0x002fc40007f9e0ff */
[----:B----4-:R-:W-:Y:S02]  /*12830*/  PRMT R78, RZ, 0x7610, R78 ;  /* 0x00007610ff4e7816 */ /* 0x010fe4000000004e */
[----:B--2---:R-:W-:Y:S01]  /*12840*/  LEA.HI.X.SX32 R7, R64, R0, 0x1, P4 ;  /* 0x0000000040077211 */ /* 0x004fe200020f0eff */
[----:B------:R1:W-:Y:S04]  /*12850*/  STL.64 [R1+0x998], R74 ;  /* 0x0009984a01007387 */ /* 0x0003e80000100a00 */
[----:B------:R-:W2:Y:S04]  /*12860*/  @P2 LDG.E.U8 R78, desc[UR8][R6.64] ;  /* 0x00000008064e2981 */ /* 0x000ea8000c1e1100 */
[----:B-1----:R-:W3:Y:S01]  /*12870*/  LDL.LU.64 R74, [R1+0x1530] ;  /* 0x00153000014a7983 */ /* 0x002ee20000300a00 */
[----:B0-----:R-:W-:-:S03]  /*12880*/  IADD3 R114, P5, PT, R63, R2, RZ ;  /* 0x000000023f727210 */ /* 0x001fc60007fbe0ff */
[----:B------:R0:W-:Y:S01]  /*12890*/  STL.64 [R1+0x978], R6 ;  /* 0x0009780601007387 */ /* 0x0001e20000100a00 */
[----:B------:R-:W-:-:S03]  /*128a0*/  LEA.HI.X.SX32 R115, R63, R0, 0x1, P5 ;  /* 0x000000003f737211 */ /* 0x000fc600028f0eff */
[----:B------:R-:W-:Y:S04]  /*128b0*/  STL [R1+0x1a8], R16 ;  /* 0x0001a81001007387 */ /* 0x000fe80000100800 */
[----:B------:R-:W-:Y:S04]  /*128c0*/  STL [R1+0x1ac], R17 ;  /* 0x0001ac1101007387 */ /* 0x000fe80000100800 */
[----:B0-----:R-:W4:Y:S04]  /*128d0*/  LDL.LU.64 R6, [R1+0x1528] ;  /* 0x0015280001067983 */ /* 0x001f280000300a00 */
[----:B------:R-:W-:Y:S01]  /*128e0*/  STL.64 [R1+0x958], R114 ;  /* 0x0009587201007387 */ /* 0x000fe20000100a00 */
[----:B------:R-:W-:-:S02]  /*128f0*/  PRMT R8, RZ, 0x7610, R8 ;  /* 0x00007610ff087816 */ /* 0x000fc40000000008 */
[----:B------:R-:W-:Y:S01]  /*12900*/  PRMT R9, RZ, 0x7610, R9 ;  /* 0x00007610ff097816 */ /* 0x000fe20000000009 */
[----:B--2---:R0:W-:Y:S02]  /*12910*/  STL [R1+0x1a4], R78 ;  /* 0x0001a44e01007387 */ /* 0x0041e40000100800 */
[CC--:B0-----:R-:W-:Y:S02]  /*12920*/  IADD3 R78, P5, PT, R68.reuse, R2.reuse, RZ ;  /* 0x00000002444e7210 */ /* 0x0c1fe40007fbe0ff */
[C---:B---3--:R-:W-:Y:S02]  /*12930*/  IADD3 R16, P4, PT, R75.reuse, R2, RZ ;  /* 0x000000024b107210 */ /* 0x048fe40007f9e0ff */
[-C--:B------:R-:W-:Y:S02]  /*12940*/  LEA.HI.X.SX32 R79, R68, R0.reuse, 0x1, P5 ;  /* 0x00000000444f7211 */ /* 0x080fe400028f0eff */
[----:B------:R-:W-:-:S03]  /*12950*/  LEA.HI.X.SX32 R17, R75, R0, 0x1, P4 ;  /* 0x000000004b117211 */ /* 0x000fc600020f0eff */
[----:B------:R-:W2:Y:S04]  /*12960*/  @P2 LDG.E.U8 R8, desc[UR8][R78.64] ;  /* 0x000000084e082981 */ /* 0x000ea8000c1e1100 */
[----:B------:R-:W3:Y:S01]  /*12970*/  @P2 LDG.E.U8 R9, desc[UR8][R16.64] ;  /* 0x0000000810092981 */ /* 0x000ee2000c1e1100 */
[----:B------:R-:W-:-:S06]  /*12980*/  PRMT R113, RZ, 0x7610, R113 ;  /* 0x00007610ff717816 */ /* 0x000fcc0000000071 */
[----:B------:R0:W3:Y:S04]  /*12990*/  @P2 LDG.E.U8 R113, desc[UR8][R114.64] ;  /* 0x0000000872712981 */ /* 0x0000e8000c1e1100 */
[----:B------:R-:W-:Y:S01]  /*129a0*/  STL.64 [R1+0x938], R16 ;  /* 0x0009381001007387 */ /* 0x000fe20000100a00 */
[----:B0-----:R-:W-:-:S03]  /*129b0*/  IADD3 R114, P4, PT, R82, R2, RZ ;  /* 0x0000000252727210 */ /* 0x001fc60007f9e0ff */
[----:B------:R0:W-:Y:S01]  /*129c0*/  STL.64 [R1+0x918], R78 ;  /* 0x0009184e01007387 */ /* 0x0001e20000100a00 */
[----:B------:R-:W-:Y:S02]  /*129d0*/  LEA.HI.X.SX32 R115, R82, R0, 0x1, P4 ;  /* 0x0000000052737211 */ /* 0x000fe400020f0eff */
[----:B----4-:R-:W-:Y:S01]  /*129e0*/  PRMT R6, RZ, 0x7610, R6 ;  /* 0x00007610ff067816 */ /* 0x010fe20000000006 */
[----:B0-----:R-:W4:Y:S04]  /*129f0*/  LDL.LU.64 R78, [R1+0x1520] ;  /* 0x00152000014e7983 */ /* 0x001f280000300a00 */
[----:B------:R-:W-:Y:S01]  /*12a00*/  STL.64 [R1+0x8f8], R114 ;  /* 0x0008f87201007387 */ /* 0x000fe20000100a00 */
[----:B------:R-:W-:Y:S02]  /*12a10*/  IADD3 R16, P5, PT, R81, R2, RZ ;  /* 0x0000000251107210 */ /* 0x000fe40007fbe0ff */
[----:B------:R-:W-:-:S02]  /*12a20*/  PRMT R7, RZ, 0x7610, R7 ;  /* 0x00007610ff077816 */ /* 0x000fc40000000007 */
[----:B------:R-:W-:-:S05]  /*12a30*/  LEA.HI.X.SX32 R17, R81, R0, 0x1, P5 ;  /* 0x0000000051117211 */ /* 0x000fca00028f0eff */
[----:B------:R-:W4:Y:S04]  /*12a40*/  @P2 LDG.E.U8 R7, desc[UR8][R16.64] ;  /* 0x0000000810072981 */ /* 0x000f28000c1e1100 */
[----:B--2---:R0:W-:Y:S04]  /*12a50*/  STL [R1+0x198], R8 ;  /* 0x0001980801007387 */ /* 0x0041e80000100800 */
[----:B---3--:R1:W-:Y:S01]  /*12a60*/  STL [R1+0x19c], R9 ;  /* 0x00019c0901007387 */ /* 0x0083e20000100800 */
[----:B0-----:R-:W-:-:S04]  /*12a70*/  IADD3 R8, P4, PT, R84, R2, RZ ;  /* 0x0000000254087210 */ /* 0x001fc80007f9e0ff */
[----:B-1----:R-:W-:-:S05]  /*12a80*/  LEA.HI.X.SX32 R9, R84, R0, 0x1, P4 ;  /* 0x0000000054097211 */ /* 0x002fca00020f0eff */
[----:B------:R-:W2:Y:S01]  /*12a90*/  @P2 LDG.E.U8 R6, desc[UR8][R8.64] ;  /* 0x0000000808062981 */ /* 0x000ea2000c1e1100 */
[----:B------:R-:W-:-:S06]  /*12aa0*/  PRMT R106, RZ, 0x7610, R106 ;  /* 0x00007610ff6a7816 */ /* 0x000fcc000000006a */
[----:B------:R0:W3:Y:S04]  /*12ab0*/  @P2 LDG.E.U8 R106, desc[UR8][R114.64] ;  /* 0x00000008726a2981 */ /* 0x0000e8000c1e1100 */
[----:B------:R-:W-:Y:S01]  /*12ac0*/  STL.64 [R1+0x8d8], R16 ;  /* 0x0008d81001007387 */ /* 0x000fe20000100a00 */
[----:B0-----:R-:W-:-:S03]  /*12ad0*/  IADD3 R114, P5, PT, R67, R2, RZ ;  /* 0x0000000243727210 */ /* 0x001fc60007fbe0ff */
[----:B------:R0:W-:Y:S01]  /*12ae0*/  STL.64 [R1+0x8b8], R8 ;  /* 0x0008b80801007387 */ /* 0x0001e20000100a00 */
[----:B------:R-:W-:Y:S02]  /*12af0*/  LEA.HI.X.SX32 R115, R67, R0, 0x1, P5 ;  /* 0x0000000043737211 */ /* 0x000fe400028f0eff */
[----:B------:R-:W-:Y:S01]  /*12b00*/  PRMT R12, RZ, 0x7610, R12 ;  /* 0x00007610ff0c7816 */ /* 0x000fe2000000000c */
[----:B0-----:R-:W3:Y:S04]  /*12b10*/  LDL.LU.64 R8, [R1+0x1518] ;  /* 0x0015180001087983 */ /* 0x001ee80000300a00 */
[----:B------:R-:W-:Y:S04]  /*12b20*/  STL.64 [R1+0x898], R114 ;  /* 0x0008987201007387 */ /* 0x000fe80000100a00 */
[----:B------:R-:W-:Y:S01]  /*12b30*/  STL [R1+0x1a0], R113 ;  /* 0x0001a07101007387 */ /* 0x000fe20000100800 */
[----:B----4-:R-:W-:-:S02]  /*12b40*/  IADD3 R16, P4, PT, R79, R2, RZ ;  /* 0x000000024f107210 */ /* 0x010fc40007f9e0ff */
[----:B------:R-:W-:Y:S02]  /*12b50*/  PRMT R13, RZ, 0x7610, R13 ;  /* 0x00007610ff0d7816 */ /* 0x000fe4000000000d */
[----:B------:R-:W-:-:S05]  /*12b60*/  LEA.HI.X.SX32 R17, R79, R0, 0x1, P4 ;  /* 0x000000004f117211 */ /* 0x000fca00020f0eff */
[----:B------:R-:W4:Y:S04]  /*12b70*/  @P2 LDG.E.U8 R13, desc[UR8][R16.64] ;  /* 0x00000008100d2981 */ /* 0x000f28000c1e1100 */
[----:B--2---:R0:W-:Y:S04]  /*12b80*/  STL [R1+0x18c], R6 ;  /* 0x00018c0601007387 */ /* 0x0041e80000100800 */
[----:B------:R1:W-:Y:S01]  /*12b90*/  STL [R1+0x190], R7 ;  /* 0x0001900701007387 */ /* 0x0003e20000100800 */
[----:B0-----:R-:W-:-:S04]  /*12ba0*/  IADD3 R6, P5, PT, R78, R2, RZ ;  /* 0x000000024e067210 */ /* 0x001fc80007fbe0ff */
[----:B-1----:R-:W-:-:S05]  /*12bb0*/  LEA.HI.X.SX32 R7, R78, R0, 0x1, P5 ;  /* 0x000000004e077211 */ /* 0x002fca00028f0eff */
[----:B------:R-:W2:Y:S01]  /*12bc0*/  @P2 LDG.E.U8 R12, desc[UR8][R6.64] ;  /* 0x00000008060c2981 */ /* 0x000ea2000c1e1100 */
[----:B------:R-:W-:-:S06]  /*12bd0*/  PRMT R100, RZ, 0x7610, R100 ;  /* 0x00007610ff647816 */ /* 0x000fcc0000000064 */
[----:B------:R0:W4:Y:S04]  /*12be0*/  @P2 LDG.E.U8 R100, desc[UR8][R114.64] ;  /* 0x0000000872642981 */ /* 0x000128000c1e1100 */
[----:B------:R1:W-:Y:S01]  /*12bf0*/  STL.64 [R1+0x878], R16 ;  /* 0x0008781001007387 */ /* 0x0003e20000100a00 */
[----:B0-----:R-:W-:-:S03]  /*12c00*/  IADD3 R114, P4, PT, R86, R2, RZ ;  /* 0x0000000256727210 */ /* 0x001fc60007f9e0ff */
[----:B------:R0:W-:Y:S01]  /*12c10*/  STL.64 [R1+0x858], R6 ;  /* 0x0008580601007387 */ /* 0x0001e20000100a00 */
[----:B------:R-:W-:Y:S02]  /*12c20*/  LEA.HI.X.SX32 R115, R86, R0, 0x1, P4 ;  /* 0x0000000056737211 */ /* 0x000fe400020f0eff */
[----:B-1----:R-:W-:Y:S01]  /*12c30*/  IADD3 R16, P5, PT, R74, R2, RZ ;  /* 0x000000024a107210 */ /* 0x002fe20007fbe0ff */
[----:B0-----:R-:W4:Y:S04]  /*12c40*/  LDL.LU.64 R6, [R1+0x1510] ;  /* 0x0015100001067983 */ /* 0x001f280000300a00 */
[----:B------:R-:W-:Y:S04]  /*12c50*/  STL.64 [R1+0x838], R114 ;  /* 0x0008387201007387 */ /* 0x000fe80000100a00 */
[----:B---3--:R-:W-:Y:S01]  /*12c60*/  STL [R1+0x194], R106 ;  /* 0x0001946a01007387 */ /* 0x008fe20000100800 */
[----:B------:R-:W-:-:S02]  /*12c70*/  PRMT R8, RZ, 0x7610, R8 ;  /* 0x00007610ff087816 */ /* 0x000fc40000000008 */
[----:B------:R-:W-:Y:S02]  /*12c80*/  LEA.HI.X.SX32 R17, R74, R0, 0x1, P5 ;  /* 0x000000004a117211 */ /* 0x000fe400028f0eff */
[----:B------:R-:W-:-:S06]  /*12c90*/  PRMT R9, RZ, 0x7610, R9 ;  /* 0x00007610ff097816 */ /* 0x000fcc0000000009 */
[----:B------:R0:W3:Y:S04]  /*12ca0*/  @P2 LDG.E.U8 R9, desc[UR8][R16.64] ;  /* 0x0000000810092981 */ /* 0x0000e8000c1e1100 */
[----:B--2---:R1:W-:Y:S04]  /*12cb0*/  STL [R1+0x180], R12 ;  /* 0x0001800c01007387 */ /* 0x0043e80000100800 */
[----:B----4-:R2:W-:Y:S01]  /*12cc0*/  STL [R1+0x184], R13 ;  /* 0x0001840d01007387 */ /* 0x0105e20000100800 */
[----:B-1----:R-:W-:-:S04]  /*12cd0*/  IADD3 R12, P4, PT, R73, R2, RZ ;  /* 0x00000002490c7210 */ /* 0x002fc80007f9e0ff */
[----:B--2---:R-:W-:Y:S01]  /*12ce0*/  LEA.HI.X.SX32 R13, R73, R0, 0x1, P4 ;  /* 0x00000000490d7211 */ /* 0x004fe200020f0eff */
[----:B------:R-:W-:Y:S04]  /*12cf0*/  STL.64 [R1+0x818], R16 ;  /* 0x0008181001007387 */ /* 0x000fe80000100a00 */
[----:B------:R-:W2:Y:S04]  /*12d00*/  @P2 LDG.E.U8 R8, desc[UR8][R12.64] ;  /* 0x000000080c082981 */ /* 0x000ea8000c1e1100 */
[----:B------:R1:W-:Y:S04]  /*12d10*/  STL.64 [R1+0x7f8], R12 ;  /* 0x0007f80c01007387 */ /* 0x0003e80000100a00 */
[----:B-1----:R-:W4:Y:S01]  /*12d20*/  LDL.LU R12, [R1+0x1508] ;  /* 0x00150800010c7983 */ /* 0x002f220000300800 */
[----:B------:R-:W-:-:S02]  /*12d30*/  PRMT R81, RZ, 0x7610, R81 ;  /* 0x00007610ff517816 */ /* 0x000fc40000000051 */
[----:B0-----:R-:W-:-:S04]  /*12d40*/  IADD3 R16, P4, PT, R66, R2, RZ ;  /* 0x0000000242107210 */ /* 0x001fc80007f9e0ff */
[----:B------:R0:W4:Y:S01]  /*12d50*/  @P2 LDG.E.U8 R81, desc[UR8][R114.64] ;  /* 0x0000000872512981 */ /* 0x000122000c1e1100 */
[----:B------:R-:W-:Y:S02]  /*12d60*/  PRMT R6, RZ, 0x7610, R6 ;  /* 0x00007610ff067816 */ /* 0x000fe40000000006 */
[----:B------:R-:W-:Y:S02]  /*12d70*/  LEA.HI.X.SX32 R17, R66, R0, 0x1, P4 ;  /* 0x0000000042117211 */ /* 0x000fe400020f0eff */
[----:B------:R-:W-:-:S03]  /*12d80*/  PRMT R7, RZ, 0x7610, R7 ;  /* 0x00007610ff077816 */ /* 0x000fc60000000007 */
[----:B------:R-:W4:Y:S01]  /*12d90*/  @P2 LDG.E.U8 R6, desc[UR8][R16.64] ;  /* 0x0000000810062981 */ /* 0x000f22000c1e1100 */
[----:B0-----:R-:W-:-:S04]  /*12da0*/  IADD3 R114, P5, PT, R61, R2, RZ ;  /* 0x000000023d727210 */ /* 0x001fc80007fbe0ff */
[----:B------:R-:W-:-:S05]  /*12db0*/  LEA.HI.X.SX32 R115, R61, R0, 0x1, P5 ;  /* 0x000000003d737211 */ /* 0x000fca00028f0eff */
[----:B------:R-:W-:Y:S04]  /*12dc0*/  STL.64 [R1+0x7d8], R114 ;  /* 0x0007d87201007387 */ /* 0x000fe80000100a00 */
[----:B------:R-:W-:Y:S04]  /*12dd0*/  STL [R1+0x188], R100 ;  /* 0x0001886401007387 */ /* 0x000fe80000100800 */
[----:B------:R0:W4:Y:S04]  /*12de0*/  @P2 LDG.E.U8 R7, desc[UR8][R114.64] ;  /* 0x0000000872072981 */ /* 0x000128000c1e1100 */
[----:B--2---:R1:W-:Y:S04]  /*12df0*/  STL [R1+0x174], R8 ;  /* 0x0001740801007387 */ /* 0x0043e80000100800 */
[----:B---3--:R2:W-:Y:S01]  /*12e00*/  STL [R1+0x178], R9 ;  /* 0x0001780901007387 */ /* 0x0085e20000100800 */
[----:B-1----:R-:W-:-:S04]  /*12e10*/  IADD3 R8, P5, PT, R62, R2, RZ ;  /* 0x000000023e087210 */ /* 0x002fc80007fbe0ff */
[----:B--2---:R-:W-:Y:S02]  /*12e20*/  LEA.HI.X.SX32 R9, R62, R0, 0x1, P5 ;  /* 0x000000003e097211 */ /* 0x004fe400028f0eff */
[----:B----4-:R-:W-:-:S06]  /*12e30*/  PRMT R12, RZ, 0x7610, R12 ;  /* 0x00007610ff0c7816 */ /* 0x010fcc000000000c */
[----:B------:R-:W2:Y:S01]  /*12e40*/  @P2 LDG.E.U8 R12, desc[UR8][R8.64] ;  /* 0x00000008080c2981 */ /* 0x000ea2000c1e1100 */
[----:B0-----:R-:W-:-:S03]  /*12e50*/  IADD3 R114, P4, PT, R72, R2, RZ ;  /* 0x0000000248727210 */ /* 0x001fc60007f9e0ff */
[----:B------:R0:W-:Y:S01]  /*12e60*/  STL.64 [R1+0x7b8], R16 ;  /* 0x0007b81001007387 */ /* 0x0001e20000100a00 */
[----:B------:R-:W-:Y:S02]  /*12e70*/  LEA.HI.X.SX32 R115, R72, R0, 0x1, P4 ;  /* 0x0000000048737211 */ /* 0x000fe400020f0eff */
[----:B------:R-:W-:Y:S01]  /*12e80*/  PRMT R15, RZ, 0x7610, R15 ;  /* 0x00007610ff0f7816 */ /* 0x000fe2000000000f */
[----:B0-----:R-:W3:Y:S04]  /*12e90*/  LDL.LU.64 R16, [R1+0x1500] ;  /* 0x0015000001107983 */ /* 0x001ee80000300a00 */
[----:B------:R0:W-:Y:S04]  /*12ea0*/  STL.64 [R1+0x798], R8 ;  /* 0x0007980801007387 */ /* 0x0001e80000100a00 */
[----:B------:R1:W-:Y:S04]  /*12eb0*/  STL [R1+0x16c], R6 ;  /* 0x00016c0601007387 */ /* 0x0003e80000100800 */
[----:B------:R4:W-:Y:S04]  /*12ec0*/  STL [R1+0x170], R7 ;  /* 0x0001700701007387 */ /* 0x0009e80000100800 */
[----:B0-----:R-:W3:Y:S01]  /*12ed0*/  LDL.LU.64 R8, [R1+0x14f8] ;  /* 0x0014f80001087983 */ /* 0x001ee20000300a00 */
[----:B-1----:R-:W-:-:S03]  /*12ee0*/  IADD3 R6, P5, PT, R65, R2, RZ ;  /* 0x0000000241067210 */ /* 0x002fc60007fbe0ff */
[----:B------:R-:W-:Y:S01]  /*12ef0*/  STL [R1+0x17c], R81 ;  /* 0x00017c5101007387 */ /* 0x000fe20000100800 */
[----:B----4-:R-:W-:-:S03]  /*12f00*/  LEA.HI.X.SX32 R7, R65, R0, 0x1, P5 ;  /* 0x0000000041077211 */ /* 0x010fc600028f0eff */
[----:B------:R-:W-:Y:S04]  /*12f10*/  STL.64 [R1+0x778], R114 ;  /* 0x0007787201007387 */ /* 0x000fe80000100a00 */
[----:B------:R-:W4:Y:S04]  /*12f20*/  @P2 LDG.E.U8 R15, desc[UR8][R6.64] ;  /* 0x00000008060f2981 */ /* 0x000f28000c1e1100 */
[----:B--2---:R-:W-:Y:S04]  /*12f30*/  STL [R1+0x168], R12 ;  /* 0x0001680c01007387 */ /* 0x004fe80000100800 */
[----:B------:R0:W-:Y:S04]  /*12f40*/  STL.64 [R1+0x758], R6 ;  /* 0x0007580601007387 */ /* 0x0001e80000100a00 */
[----:B0-----:R-:W2:Y:S01]  /*12f50*/  LDL.LU.64 R6, [R1+0x14f0] ;  /* 0x0014f00001067983 */ /* 0x001ea20000300a00 */
[----:B------:R-:W-:-:S02]  /*12f60*/  PRMT R73, RZ, 0x7610, R73 ;  /* 0x00007610ff497816 */ /* 0x000fc40000000049 */
[----:B------:R-:W-:Y:S01]  /*12f70*/  IADD3 R12, P4, PT, R71, R2, RZ ;  /* 0x00000002470c7210 */ /* 0x000fe20007f9e0ff */
[----:B------:R-:W-:-:S03]  /*12f80*/  IMAD.MOV.U32 R106, RZ, RZ, R14 ;  /* 0x000000ffff6a7224 */ /* 0x000fc600078e000e */
[----:B------:R-:W-:Y:S01]  /*12f90*/  LEA.HI.X.SX32 R13, R71, R0, 0x1, P4 ;  /* 0x00000000470d7211 */ /* 0x000fe200020f0eff */
[----:B------:R0:W2:Y:S01]  /*12fa0*/  @P2 LDG.E.U8 R73, desc[UR8][R114.64] ;  /* 0x0000000872492981 */ /* 0x0000a2000c1e1100 */
[----:B------:R-:W-:-:S03]  /*12fb0*/  IADD3 R14, P4, PT, R77, R2, RZ ;  /* 0x000000024d0e7210 */ /* 0x000fc60007f9e0ff */
[----:B------:R1:W-:Y:S01]  /*12fc0*/  STL.64 [R1+0x738], R12 ;  /* 0x0007380c01007387 */ /* 0x0003e20000100a00 */
[----:B---3--:R-:W-:Y:S02]  /*12fd0*/  PRMT R9, RZ, 0x7610, R9 ;  /* 0x00007610ff097816 */ /* 0x008fe40000000009 */
[----:B0-----:R-:W-:-:S04]  /*12fe0*/  IADD3 R114, P5, PT, R70, R2, RZ ;  /* 0x0000000246727210 */ /* 0x001fc80007fbe0ff */
[----:B------:R-:W-:Y:S01]  /*12ff0*/  LEA.HI.X.SX32 R115, R70, R0, 0x1, P5 ;  /* 0x0000000046737211 */ /* 0x000fe200028f0eff */
[----:B------:R1:W3:Y:S04]  /*13000*/  @P2 LDG.E.U8 R9, desc[UR8][R12.64] ;  /* 0x000000080c092981 */ /* 0x0002e8000c1e1100 */
[----:B----4-:R0:W-:Y:S01]  /*13010*/  STL [R1+0x160], R15 ;  /* 0x0001600f01007387 */ /* 0x0101e20000100800 */
[----:B------:R-:W-:Y:S02]  /*13020*/  PRMT R8, RZ, 0x7610, R8 ;  /* 0x00007610ff087816 */ /* 0x000fe40000000008 */
[----:B-1----:R-:W-:Y:S02]  /*13030*/  IADD3 R12, P5, PT, R69, R2, RZ ;  /* 0x00000002450c7210 */ /* 0x002fe40007fbe0ff */
[----:B0-----:R-:W-:-:S02]  /*13040*/  LEA.HI.X.SX32 R15, R77, R0, 0x1, P4 ;  /* 0x000000004d0f7211 */ /* 0x001fc400020f0eff */
[----:B------:R-:W-:-:S05]  /*13050*/  LEA.HI.X.SX32 R13, R69, R0, 0x1, P5 ;  /* 0x00000000450d7211 */ /* 0x000fca00028f0eff */
[----:B------:R-:W4:Y:S01]  /*13060*/  @P2 LDG.E.U8 R8, desc[UR8][R12.64] ;  /* 0x000000080c082981 */ /* 0x000f22000c1e1100 */
[----:B--2---:R-:W-:Y:S02]  /*13070*/  PRMT R6, RZ, 0x7610, R6 ;  /* 0x00007610ff067816 */ /* 0x004fe40000000006 */
[----:B------:R-:W-:-:S04]  /*13080*/  PRMT R7, RZ, 0x7610, R7 ;  /* 0x00007610ff077816 */ /* 0x000fc80000000007 */
[----:B------:R-:W2:Y:S04]  /*13090*/  @P2 LDG.E.U8 R6, desc[UR8][R14.64] ;  /* 0x000000080e062981 */ /* 0x000ea8000c1e1100 */
[----:B------:R0:W3:Y:S04]  /*130a0*/  @P2 LDG.E.U8 R7, desc[UR8][R114.64] ;  /* 0x0000000872072981 */ /* 0x0000e8000c1e1100 */
[----:B------:R0:W-:Y:S04]  /*130b0*/  STL.64 [R1+0x718], R114 ;  /* 0x0007187201007387 */ /* 0x0001e80000100a00 */
[----:B------:R1:W-:Y:S01]  /*130c0*/  STL.64 [R1+0x6f8], R14 ;  /* 0x0006f80e01007387 */ /* 0x0003e20000100a00 */
[----:B0-----:R-:W-:-:S03]  /*130d0*/  IADD3 R114, P4, PT, R80, R2, RZ ;  /* 0x0000000250727210 */ /* 0x001fc60007f9e0ff */
[----:B-1----:R-:W4:Y:S01]  /*130e0*/  LDL.LU.64 R14, [R1+0x14e8] ;  /* 0x0014e800010e7983 */ /* 0x002f220000300a00 */
[----:B------:R-:W-:-:S03]  /*130f0*/  LEA.HI.X.SX32 R115, R80, R0, 0x1, P4 ;  /* 0x0000000050737211 */ /* 0x000fc600020f0eff */
[----:B------:R0:W-:Y:S01]  /*13100*/  STL.64 [R1+0x6d8], R12 ;  /* 0x0006d80c01007387 */ /* 0x0001e20000100a00 */
[----:B------:R-:W-:Y:S02]  /*13110*/  PRMT R68, RZ, 0x7610, R68 ;  /* 0x00007610ff447816 */ /* 0x000fe40000000044 */
[----:B------:R-:W-:-:S04]  /*13120*/  PRMT R132, RZ, 0x7610, R132 ;  /* 0x00007610ff847816 */ /* 0x000fc80000000084 */
[----:B------:R1:W4:Y:S01]  /*13130*/  @P2 LDG.E.U8 R68, desc[UR8][R114.64] ;  /* 0x0000000872442981 */ /* 0x000322000c1e1100 */
[----:B------:R-:W-:-:S03]  /*13140*/  PRMT R134, RZ, 0x7610, R134 ;  /* 0x00007610ff867816 */ /* 0x000fc60000000086 */
[----:B--2---:R2:W-:Y:S04]  /*13150*/  STL [R1+0x154], R6 ;  /* 0x0001540601007387 */ /* 0x0045e80000100800 */
[----:B---3--:R3:W-:Y:S04]  /*13160*/  STL [R1+0x158], R7 ;  /* 0x0001580701007387 */ /* 0x0087e80000100800 */
[----:B0-----:R-:W4:Y:S01]  /*13170*/  LDL.LU.64 R12, [R1+0x14e0] ;  /* 0x0014e000010c7983 */ /* 0x001f220000300a00 */
[----:B--2---:R-:W-:-:S03]  /*13180*/  IADD3 R6, P5, PT, R76, R2, RZ ;  /* 0x000000024c067210 */ /* 0x004fc60007fbe0ff */
[----:B------:R-:W-:Y:S04]  /*13190*/  STL [R1+0x164], R73 ;  /* 0x0001644901007387 */ /* 0x000fe80000100800 */
[----:B------:R-:W-:Y:S04]  /*131a0*/  STL.64 [R1+0x6b8], R114 ;  /* 0x0006b87201007387 */ /* 0x000fe80000100a00 */
[----:B----4-:R0:W-:Y:S01]  /*131b0*/  STL [R1+0x150], R8 ;  /* 0x0001500801007387 */ /* 0x0101e20000100800 */
[----:B---3--:R-:W-:-:S03]  /*131c0*/  LEA.HI.X.SX32 R7, R76, R0, 0x1, P5 ;  /* 0x000000004c077211 */ /* 0x008fc600028f0eff */
[----:B------:R2:W-:Y:S01]  /*131d0*/  STL [R1+0x15c], R9 ;  /* 0x00015c0901007387 */ /* 0x0005e20000100800 */
[-C--:B0-----:R-:W-:Y:S02]  /*131e0*/  IADD3 R8, P4, PT, R83, R2.reuse, RZ ;  /* 0x0000000253087210 */ /* 0x081fe40007f9e0ff */
[----:B-1----:R-:W-:Y:S02]  /*131f0*/  IADD3 R114, P5, PT, R49, R2, RZ ;  /* 0x0000000231727210 */ /* 0x002fe40007fbe0ff */
[-C--:B--2---:R-:W-:Y:S02]  /*13200*/  LEA.HI.X.SX32 R9, R83, R0.reuse, 0x1, P4 ;  /* 0x0000000053097211 */ /* 0x084fe400020f0eff */
[----:B------:R-:W-:-:S03]  /*13210*/  LEA.HI.X.SX32 R115, R49, R0, 0x1, P5 ;  /* 0x0000000031737211 */ /* 0x000fc600028f0eff */
[----:B------:R-:W2:Y:S04]  /*13220*/  @P2 LDG.E.U8 R132, desc[UR8][R8.64] ;  /* 0x0000000808842981 */ /* 0x000ea8000c1e1100 */
[----:B------:R-:W3:Y:S01]  /*13230*/  @P2 LDG.E.U8 R134, desc[UR8][R114.64] ;  /* 0x0000000872862981 */ /* 0x000ee2000c1e1100 */
[----:B------:R-:W-:-:S03]  /*13240*/  PRMT R3, RZ, 0x7610, R3 ;  /* 0x00007610ff037816 */ /* 0x000fc60000000003 */
[----:B------:R0:W-:Y:S04]  /*13250*/  STL.64 [R1+0x698], R6 ;  /* 0x0006980601007387 */ /* 0x0001e80000100a00 */
[----:B------:R0:W4:Y:S01]  /*13260*/  @P2 LDG.E.U8 R3, desc[UR8][R6.64] ;  /* 0x0000000806032981 */ /* 0x000122000c1e1100 */
[----:B------:R-:W-:-:S03]  /*13270*/  PRMT R147, RZ, 0x7610, R147 ;  /* 0x00007610ff937816 */ /* 0x000fc60000000093 */
[----:B------:R1:W-:Y:S01]  /*13280*/  STL.64 [R1+0x678], R8 ;  /* 0x0006780801007387 */ /* 0x0003e20000100a00 */
[----:B------:R-:W-:Y:S02]  /*13290*/  PRMT R148, RZ, 0x7610, R148 ;  /* 0x00007610ff947816 */ /* 0x000fe40000000094 */
[C---:B0-----:R-:W-:Y:S01]  /*132a0*/  IADD3 R6, P4, PT, R85.reuse, R2, RZ ;  /* 0x0000000255067210 */ /* 0x041fe20007f9e0ff */
[----:B------:R0:W-:Y:S03]  /*132b0*/  STL.64 [R1+0x658], R114 ;  /* 0x0006587201007387 */ /* 0x0001e60000100a00 */
[----:B------:R-:W-:Y:S02]  /*132c0*/  LEA.HI.X.SX32 R7, R85, R0, 0x1, P4 ;  /* 0x0000000055077211 */ /* 0x000fe400020f0eff */
[C---:B-1----:R-:W-:Y:S02]  /*132d0*/  IADD3 R8, P5, PT, R50.reuse, R2, RZ ;  /* 0x0000000232087210 */ /* 0x042fe40007fbe0ff */
[----:B------:R-:W-:Y:S01]  /*132e0*/  PRMT R149, RZ, 0x7610, R149 ;  /* 0x00007610ff957816 */ /* 0x000fe20000000095 */
[----:B------:R1:W4:Y:S01]  /*132f0*/  @P2 LDG.E.U8 R147, desc[UR8][R6.64] ;  /* 0x0000000806932981 */ /* 0x000322000c1e1100 */
[----:B------:R-:W-:Y:S01]  /*13300*/  LEA.HI.X.SX32 R9, R50, R0, 0x1, P5 ;  /* 0x0000000032097211 */ /* 0x000fe200028f0eff */
[----:B0-----:R-:W-:Y:S01]  /*13310*/  IMAD.MOV.U32 R114, RZ, RZ, R10 ;  /* 0x000000ffff727224 */ /* 0x001fe200078e000a */
[----:B------:R-:W-:Y:S01]  /*13320*/  IADD3 R10, P4, PT, R53, R2, RZ ;  /* 0x00000002350a7210 */ /* 0x000fe20007f9e0ff */
[----:B------:R-:W-:-:S02]  /*13330*/  IMAD.MOV.U32 R115, RZ, RZ, R106 ;  /* 0x000000ffff737224 */ /* 0x000fc400078e006a */
[----:B------:R0:W4:Y:S01]  /*13340*/  @P2 LDG.E.U8 R148, desc[UR8][R8.64] ;  /* 0x0000000808942981 */ /* 0x000122000c1e1100 */
[----:B------:R-:W-:Y:S02]  /*13350*/  IMAD.MOV.U32 R106, RZ, RZ, R109 ;  /* 0x000000ffff6a7224 */ /* 0x000fe400078e006d */
[----:B------:R-:W-:Y:S01]  /*13360*/  IMAD.MOV.U32 R109, RZ, RZ, R11 ;  /* 0x000000ffff6d7224 */ /* 0x000fe200078e000b */
[----:B------:R-:W-:Y:S02]  /*13370*/  LEA.HI.X.SX32 R11, R53, R0, 0x1, P4 ;  /* 0x00000000350b7211 */ /* 0x000fe400020f0eff */
[----:B------:R-:W-:Y:S02]  /*13380*/  PRMT R150, RZ, 0x7610, R150 ;  /* 0x00007610ff967816 */ /* 0x000fe40000000096 */
[----:B------:R-:W-:Y:S01]  /*13390*/  PRMT R151, RZ, 0x7610, R151 ;  /* 0x00007610ff977816 */ /* 0x000fe20000000097 */
[----:B------:R-:W4:Y:S04]  /*133a0*/  @P2 LDG.E.U8 R149, desc[UR8][R10.64] ;  /* 0x000000080a952981 */ /* 0x000f28000c1e1100 */
[----:B--2---:R-:W-:Y:S04]  /*133b0*/  STL [R1+0x1444], R132 ;  /* 0x0014448401007387 */ /* 0x004fe80000100800 */
[----:B------:R1:W-:Y:S04]  /*133c0*/  STL.64 [R1+0x638], R6 ;  /* 0x0006380601007387 */ /* 0x0003e80000100a00 */
[----:B---3--:R-:W-:Y:S04]  /*133d0*/  STL [R1+0x1448], R134 ;  /* 0x0014488601007387 */ /* 0x008fe80000100800 */
[----:B------:R0:W-:Y:S01]  /*133e0*/  STL.64 [R1+0x618], R8 ;  /* 0x0006180801007387 */ /* 0x0001e20000100a00 */
[----:B-1----:R-:W-:-:S04]  /*133f0*/  IADD3 R6, P5, PT, R52, R2, RZ ;  /* 0x0000000234067210 */ /* 0x002fc80007fbe0ff */
[----:B------:R-:W-:Y:S02]  /*13400*/  LEA.HI.X.SX32 R7, R52, R0, 0x1, P5 ;  /* 0x0000000034077211 */ /* 0x000fe400028f0eff */
[----:B0-----:R-:W-:-:S03]  /*13410*/  IADD3 R8, P4, PT, R87, R2, RZ ;  /* 0x0000000257087210 */ /* 0x001fc60007f9e0ff */
[----:B------:R0:W2:Y:S01]  /*13420*/  @P2 LDG.E.U8 R150, desc[UR8][R6.64] ;  /* 0x0000000806962981 */ /* 0x0000a2000c1e1100 */
[----:B------:R-:W-:-:S05]  /*13430*/  LEA.HI.X.SX32 R9, R87, R0, 0x1, P4 ;  /* 0x0000000057097211 */ /* 0x000fca00020f0eff */
[----:B------:R-:W3:Y:S04]  /*13440*/  @P2 LDG.E.U8 R151, desc[UR8][R8.64] ;  /* 0x0000000808972981 */ /* 0x000ee8000c1e1100 */
[----:B----4-:R-:W-:Y:S04]  /*13450*/  STL [R1+0x144c], R147 ;  /* 0x00144c9301007387 */ /* 0x010fe80000100800 */
[----:B------:R-:W-:Y:S04]  /*13460*/  STL [R1+0x14c], R68 ;  /* 0x00014c4401007387 */ /* 0x000fe80000100800 */
[----:B------:R1:W-:Y:S04]  /*13470*/  STL [R1+0x1450], R148 ;  /* 0x0014509401007387 */ /* 0x0003e80000100800 */
[----:B------:R4:W-:Y:S04]  /*13480*/  STL.64 [R1+0x5f8], R10 ;  /* 0x0005f80a01007387 */ /* 0x0009e80000100a00 */
[----:B------:R-:W-:Y:S01]  /*13490*/  STL [R1+0x148], R3 ;  /* 0x0001480301007387 */ /* 0x000fe20000100800 */
[----:B-1----:R-:W-:-:S02]  /*134a0*/  IADD3 R148, P5, PT, R51, R2, RZ ;  /* 0x0000000233947210 */ /* 0x002fc40007fbe0ff */
[----:B------:R-:W-:Y:S01]  /*134b0*/  PRMT R152, RZ, 0x7610, R152 ;  /* 0x00007610ff987816 */ /* 0x000fe20000000098 */
[----:B----4-:R-:W4:Y:S04]  /*134c0*/  LDL.LU.64 R10, [R1+0x14d8] ;  /* 0x0014d800010a7983 */ /* 0x010f280000300a00 */
[----:B------:R0:W-:Y:S04]  /*134d0*/  STL.64 [R1+0x5d8], R6 ;  /* 0x0005d80601007387 */ /* 0x0001e80000100a00 */
[----:B------:R1:W-:Y:S01]  /*134e0*/  STL [R1+0x1454], R149 ;  /* 0x0014549501007387 */ /* 0x0003e20000100800 */
[----:B------:R-:W-:-:S02]  /*134f0*/  PRMT R153, RZ, 0x7610, R153 ;  /* 0x00007610ff997816 */ /* 0x000fc40000000099 */
[----:B------:R-:W-:Y:S02]  /*13500*/  PRMT R35, RZ, 0x7610, R35 ;  /* 0x00007610ff237816 */ /* 0x000fe40000000023 */
[----:B0-----:R-:W-:Y:S02]  /*13510*/  IADD3 R6, P4, PT, R89, R2, RZ ;  /* 0x0000000259067210 */ /* 0x001fe40007f9e0ff */
[-C--:B-1----:R-:W-:Y:S02]  /*13520*/  LEA.HI.X.SX32 R149, R51, R0.reuse, 0x1, P5 ;  /* 0x0000000033957211 */ /* 0x082fe400028f0eff */
[----:B------:R-:W-:-:S03]  /*13530*/  LEA.HI.X.SX32 R7, R89, R0, 0x1, P4 ;  /* 0x0000000059077211 */ /* 0x000fc600020f0eff */
[----:B------:R0:W4:Y:S01]  /*13540*/  @P2 LDG.E.U8 R152, desc[UR8][R148.64] ;  /* 0x0000000894982981 */ /* 0x000122000c1e1100 */
[----:B------:R-:W-:-:S03]  /*13550*/  PRMT R34, RZ, 0x7610, R34 ;  /* 0x00007610ff227816 */ /* 0x000fc60000000022 */
[----:B------:R1:W4:Y:S01]  /*13560*/  @P2 LDG.E.U8 R153, desc[UR8][R6.64] ;  /* 0x0000000806992981 */ /* 0x000322000c1e1100 */
[----:B------:R-:W-:Y:S01]  /*13570*/  PRMT R33, RZ, 0x7610, R33 ;  /* 0x00007610ff217816 */ /* 0x000fe20000000021 */
[----:B------:R-:W-:Y:S01]  /*13580*/  IMAD.MOV.U32 R113, RZ, RZ, R4 ;  /* 0x000000ffff717224 */ /* 0x000fe200078e0004 */
[----:B------:R-:W-:Y:S01]  /*13590*/  PRMT R32, RZ, 0x7610, R32 ;  /* 0x00007610ff207816 */ /* 0x000fe20000000020 */
[----:B------:R-:W-:Y:S01]  /*135a0*/  IMAD.MOV.U32 R125, RZ, RZ, R5 ;  /* 0x000000ffff7d7224 */ /* 0x000fe200078e0005 */
[----:B------:R-:W-:Y:S02]  /*135b0*/  PRMT R31, RZ, 0x7610, R31 ;  /* 0x00007610ff1f7816 */ /* 0x000fe4000000001f */
[----:B------:R-:W-:Y:S02]  /*135c0*/  PRMT R30, RZ, 0x7610, R30 ;  /* 0x00007610ff1e7816 */ /* 0x000fe4000000001e */
[----:B------:R-:W-:Y:S01]  /*135d0*/  PRMT R27, RZ, 0x7610, R27 ;  /* 0x00007610ff1b7816 */ /* 0x000fe2000000001b */
[----:B--2---:R2:W-:Y:S04]  /*135e0*/  STL [R1+0x1458], R150 ;  /* 0x0014589601007387 */ /* 0x0045e80000100800 */
[----:B------:R0:W-:Y:S01]  /*135f0*/  STL.64 [R1+0x5b8], R8 ;  /* 0x0005b80801007387 */ /* 0x0001e20000100a00 */
[----:B--2---:R-:W-:-:S03]  /*13600*/  IADD3 R150, P5, PT, R54, R2, RZ ;  /* 0x0000000236967210 */ /* 0x004fc60007fbe0ff */
[----:B0-----:R-:W2:Y:S04]  /*13610*/  LDL.LU.64 R8, [R1+0x14d0] ;  /* 0x0014d00001087983 */ /* 0x001ea80000300a00 */
[----:B------:R0:W-:Y:S04]  /*13620*/  STL.64 [R1+0x598], R148 ;  /* 0x0005989401007387 */ /* 0x0001e80000100a00 */
[----:B---3--:R3:W-:Y:S04]  /*13630*/  STL [R1+0x145c], R151 ;  /* 0x00145c9701007387 */ /* 0x0087e80000100800 */
[----:B------:R1:W-:Y:S01]  /*13640*/  STL.64 [R1+0x578], R6 ;  /* 0x0005780601007387 */ /* 0x0003e20000100a00 */
[----:B0-----:R-:W-:-:S02]  /*13650*/  IADD3 R148, P4, PT, R90, R2, RZ ;  /* 0x000000025a947210 */ /* 0x001fc40007f9e0ff */
[-C--:B---3--:R-:W-:Y:S02]  /*13660*/  LEA.HI.X.SX32 R151, R54, R0.reuse, 0x1, P5 ;  /* 0x0000000036977211 */ /* 0x088fe400028f0eff */
[----:B------:R-:W-:-:S03]  /*13670*/  LEA.HI.X.SX32 R149, R90, R0, 0x1, P4 ;  /* 0x000000005a957211 */ /* 0x000fc600020f0eff */
[----:B------:R0:W-:Y:S01]  /*13680*/  STL.64 [R1+0x558], R150 ;  /* 0x0005589601007387 */ /* 0x0001e20000100a00 */
[----:B-1----:R-:W-:-:S03]  /*13690*/  IADD3 R6, P5, PT, R88, R2, RZ ;  /* 0x0000000258067210 */ /* 0x002fc60007fbe0ff */
[----:B------:R0:W3:Y:S01]  /*136a0*/  @P2 LDG.E.U8 R35, desc[UR8][R150.64] ;  /* 0x0000000896232981 */ /* 0x0000e2000c1e1100 */
[----:B------:R-:W-:-:S03]  /*136b0*/  LEA.HI.X.SX32 R7, R88, R0, 0x1, P5 ;  /* 0x0000000058077211 */ /* 0x000fc600028f0eff */
[----:B------:R1:W-:Y:S04]  /*136c0*/  STL.64 [R1+0x538], R148 ;  /* 0x0005389401007387 */ /* 0x0003e80000100a00 */
[----:B------:R1:W3:Y:S01]  /*136d0*/  @P2 LDG.E.U8 R34, desc[UR8][R148.64] ;  /* 0x0000000894222981 */ /* 0x0002e2000c1e1100 */
[----:B0-----:R-:W-:-:S03]  /*136e0*/  IADD3 R150, P4, PT, R91, R2, RZ ;  /* 0x000000025b967210 */ /* 0x001fc60007f9e0ff */
[----:B------:R-:W3:Y:S01]  /*136f0*/  @P2 LDG.E.U8 R33, desc[UR8][R6.64] ;  /* 0x0000000806212981 */ /* 0x000ee2000c1e1100 */
[----:B------:R-:W-:Y:S02]  /*13700*/  LEA.HI.X.SX32 R151, R91, R0, 0x1, P4 ;  /* 0x000000005b977211 */ /* 0x000fe400020f0eff */
[CC--:B------:R-:W-:Y:S02]  /*13710*/  IADD3 R4, P4, PT, R48.reuse, R2.reuse, RZ ;  /* 0x0000000230047210 */ /* 0x0c0fe40007f9e0ff */
[C---:B-1----:R-:W-:Y:S01]  /*13720*/  IADD3 R148, P5, PT, R45.reuse, R2, RZ ;  /* 0x000000022d947210 */ /* 0x042fe20007fbe0ff */
[----:B------:R0:W-:Y:S01]  /*13730*/  STL.64 [R1+0x518], R6 ;  /* 0x0005180601007387 */ /* 0x0001e20000100a00 */
[-C--:B------:R-:W-:Y:S02]  /*13740*/  LEA.HI.X.SX32 R5, R48, R0.reuse, 0x1, P4 ;  /* 0x0000000030057211 */ /* 0x080fe400020f0eff */
[----:B------:R-:W-:Y:S01]  /*13750*/  LEA.HI.X.SX32 R149, R45, R0, 0x1, P5 ;  /* 0x000000002d957211 */ /* 0x000fe200028f0eff */
[----:B------:R1:W3:Y:S04]  /*13760*/  @P2 LDG.E.U8 R32, desc[UR8][R150.64] ;  /* 0x0000000896202981 */ /* 0x0002e8000c1e1100 */
[----:B------:R1:W3:Y:S04]  /*13770*/  @P2 LDG.E.U8 R31, desc[UR8][R148.64] ;  /* 0x00000008941f2981 */ /* 0x0002e8000c1e1100 */
[----:B0-----:R-:W3:Y:S04]  /*13780*/  LDL.LU.64 R6, [R1+0x14c8] ;  /* 0x0014c80001067983 */ /* 0x001ee80000300a00 */
[----:B------:R1:W-:Y:S04]  /*13790*/  STL.64 [R1+0x4f8], R150 ;  /* 0x0004f89601007387 */ /* 0x0003e80000100a00 */
[----:B------:R0:W-:Y:S04]  /*137a0*/  STL.64 [R1+0x4d8], R148 ;  /* 0x0004d89401007387 */ /* 0x0001e80000100a00 */
[----:B------:R4:W-:Y:S01]  /*137b0*/  STL.64 [R1+0x4b8], R4 ;  /* 0x0004b80401007387 */ /* 0x0009e20000100a00 */
[----:B-1----:R-:W-:-:S03]  /*137c0*/  IADD3 R150, P5, PT, R47, R2, RZ ;  /* 0x000000022f967210 */ /* 0x002fc60007fbe0ff */
[----:B------:R4:W3:Y:S01]  /*137d0*/  @P2 LDG.E.U8 R30, desc[UR8][R4.64] ;  /* 0x00000008041e2981 */ /* 0x0008e2000c1e1100 */
[----:B------:R-:W-:Y:S02]  /*137e0*/  LEA.HI.X.SX32 R151, R47, R0, 0x1, P5 ;  /* 0x000000002f977211 */ /* 0x000fe400028f0eff */
[-C--:B0-----:R-:W-:Y:S02]  /*137f0*/  IADD3 R148, P4, PT, R92, R2.reuse, RZ ;  /* 0x000000025c947210 */ /* 0x081fe40007f9e0ff */
[----:B----4-:R-:W-:Y:S02]  /*13800*/  IADD3 R4, P5, PT, R46, R2, RZ ;  /* 0x000000022e047210 */ /* 0x010fe40007fbe0ff */
[-C--:B------:R-:W-:Y:S02]  /*13810*/  LEA.HI.X.SX32 R149, R92, R0.reuse, 0x1, P4 ;  /* 0x000000005c957211 */ /* 0x080fe400020f0eff */
[----:B------:R-:W-:Y:S01]  /*13820*/  LEA.HI.X.SX32 R5, R46, R0, 0x1, P5 ;  /* 0x000000002e057211 */ /* 0x000fe200028f0eff */
[----:B------:R-:W-:Y:S04]  /*13830*/  STL.64 [R1+0x498], R150 ;  /* 0x0004989601007387 */ /* 0x000fe80000100a00 */
[----:B------:R-:W-:Y:S04]  /*13840*/  STL.64 [R1+0x478], R148 ;  /* 0x0004789401007387 */ /* 0x000fe80000100a00 */
[----:B------:R0:W-:Y:S04]  /*13850*/  STL.64 [R1+0x458], R4 ;  /* 0x0004580401007387 */ /* 0x0001e80000100a00 */
[----:B------:R-:W4:Y:S04]  /*13860*/  @P2 LDG.E.U8 R27, desc[UR8][R4.64] ;  /* 0x00000008041b2981 */ /* 0x000f28000c1e1100 */
[----:B0-----:R-:W4:Y:S01]  /*13870*/  LDL.LU.64 R4, [R1+0x14c0] ;  /* 0x0014c00001047983 */ /* 0x001f220000300a00 */
[----:B------:R-:W-:-:S02]  /*13880*/  PRMT R29, RZ, 0x7610, R29 ;  /* 0x00007610ff1d7816 */ /* 0x000fc4000000001d */
[----:B------:R-:W-:-:S04]  /*13890*/  PRMT R28, RZ, 0x7610, R28 ;  /* 0x00007610ff1c7816 */ /* 0x000fc8000000001c */
[----:B------:R0:W4:Y:S01]  /*138a0*/  @P2 LDG.E.U8 R29, desc[UR8][R150.64] ;  /* 0x00000008961d2981 */ /* 0x000122000c1e1100 */
[----:B------:R-:W-:Y:S01]  /*138b0*/  IMAD.MOV.U32 R3, RZ, RZ, R113 ;  /* 0x000000ffff037224 */ /* 0x000fe200078e0071 */
[----:B------:R-:W-:Y:S01]  /*138c0*/  PRMT R26, RZ, 0x7610, R26 ;  /* 0x00007610ff1a7816 */ /* 0x000fe2000000001a */
[----:B------:R-:W-:Y:S01]  /*138d0*/  IMAD.MOV.U32 R113, RZ, RZ, R102 ;  /* 0x000000ffff717224 */ /* 0x000fe200078e0066 */
[----:B------:R1:W4:Y:S01]  /*138e0*/  @P2 LDG.E.U8 R28, desc[UR8][R148.64] ;  /* 0x00000008941c2981 */ /* 0x000322000c1e1100 */
[CC--:B0-----:R-:W-:Y:S01]  /*138f0*/  IADD3 R150, P4, PT, R94.reuse, R2.reuse, RZ ;  /* 0x000000025e967210 */ /* 0x0c1fe20007f9e0ff */
[----:B------:R-:W-:Y:S01]  /*13900*/  IMAD.MOV.U32 R100, RZ, RZ, R119 ;  /* 0x000000ffff647224 */ /* 0x000fe200078e0077 */
[----:B-1----:R-:W-:Y:S02]  /*13910*/  IADD3 R148, P5, PT, R43, R2, RZ ;  /* 0x000000022b947210 */ /* 0x002fe40007fbe0ff */
[----:B------:R-:W-:Y:S02]  /*13920*/  LEA.HI.X.SX32 R151, R94, R0, 0x1, P4 ;  /* 0x000000005e977211 */ /* 0x000fe400020f0eff */
[----:B------:R-:W-:Y:S01]  /*13930*/  IADD3 R102, P4, PT, R95, R2, RZ ;  /* 0x000000025f667210 */ /* 0x000fe20007f9e0ff */
[----:B------:R-:W-:Y:S01]  /*13940*/  IMAD.MOV.U32 R119, RZ, RZ, R103 ;  /* 0x000000ffff777224 */ /* 0x000fe200078e0067 */
[----:B------:R-:W-:Y:S01]  /*13950*/  PRMT R25, RZ, 0x7610, R25 ;  /* 0x00007610ff197816 */ /* 0x000fe20000000019 */
[----:B------:R0:W-:Y:S01]  /*13960*/  STL.64 [R1+0x438], R150 ;  /* 0x0004389601007387 */ /* 0x0001e20000100a00 */
[----:B------:R-:W-:-:S02]  /*13970*/  LEA.HI.X.SX32 R149, R43, R0, 0x1, P5 ;  /* 0x000000002b957211 */ /* 0x000fc400028f0eff */
[----:B------:R-:W-:Y:S01]  /*13980*/  LEA.HI.X.SX32 R103, R95, R0, 0x1, P4 ;  /* 0x000000005f677211 */ /* 0x000fe200020f0eff */
[----:B------:R0:W4:Y:S04]  /*13990*/  @P2 LDG.E.U8 R26, desc[UR8][R150.64] ;  /* 0x00000008961a2981 */ /* 0x000128000c1e1100 */
[----:B------:R1:W-:Y:S04]  /*139a0*/  STL.64 [R1+0x418], R148 ;  /* 0x0004189401007387 */ /* 0x0003e80000100a00 */
[----:B------:R1:W4:Y:S01]  /*139b0*/  @P2 LDG.E.U8 R25, desc[UR8][R148.64] ;  /* 0x0000000894192981 */ /* 0x000322000c1e1100 */
[----:B0-----:R-:W-:-:S03]  /*139c0*/  IADD3 R150, P5, PT, R93, R2, RZ ;  /* 0x000000025d967210 */ /* 0x001fc60007fbe0ff */
[----:B------:R0:W-:Y:S01]  /*139d0*/  STL.64 [R1+0x3f8], R102 ;  /* 0x0003f86601007387 */ /* 0x0001e20000100a00 */
[----:B------:R-:W-:Y:S02]  /*139e0*/  LEA.HI.X.SX32 R151, R93, R0, 0x1, P5 ;  /* 0x000000005d977211 */ /* 0x000fe400028f0eff */
[----:B-1----:R-:W-:-:S03]  /*139f0*/  IADD3 R148, P4, PT, R96, R2, RZ ;  /* 0x0000000260947210 */ /* 0x002fc60007f9e0ff */
[----:B------:R1:W-:Y:S01]  /*13a00*/  STL.64 [R1+0x3d8], R150 ;  /* 0x0003d89601007387 */ /* 0x0003e20000100a00 */
[----:B------:R-:W-:-:S05]  /*13a10*/  LEA.HI.X.SX32 R149, R96, R0, 0x1, P4 ;  /* 0x0000000060957211 */ /* 0x000fca00020f0eff */
[----:B------:R0:W-:Y:S01]  /*13a20*/  STL.64 [R1+0x3b8], R148 ;  /* 0x0003b89401007387 */ /* 0x0001e20000100a00 */
[----:B------:R-:W-:Y:S02]  /*13a30*/  PRMT R10, RZ, 0x7610, R10 ;  /* 0x00007610ff0a7816 */ /* 0x000fe4000000000a */
[----:B------:R-:W-:Y:S02]  /*13a40*/  PRMT R11, RZ, 0x7610, R11 ;  /* 0x00007610ff0b7816 */ /* 0x000fe4000000000b */
[----:B--2---:R-:W-:Y:S02]  /*13a50*/  PRMT R9, RZ, 0x7610, R9 ;  /* 0x00007610ff097816 */ /* 0x004fe40000000009 */
[----:B---3--:R-:W-:Y:S02]  /*13a60*/  PRMT R7, RZ, 0x7610, R7 ;  /* 0x00007610ff077816 */ /* 0x008fe40000000007 */
[----:B------:R-:W-:-:S06]  /*13a70*/  PRMT R6, RZ, 0x7610, R6 ;  /* 0x00007610ff067816 */ /* 0x000fcc0000000006 */
[----:B------:R-:W2:Y:S01]  /*13a80*/  @P2 LDG.E.U8 R6, desc[UR8][R148.64] ;  /* 0x0000000894062981 */ /* 0x000ea2000c1e1100 */
[----:B----4-:R-:W-:Y:S02]  /*13a90*/  PRMT R4, RZ, 0x7610, R4 ;  /* 0x00007610ff047816 */ /* 0x010fe40000000004 */
[----:B------:R-:W-:-:S04]  /*13aa0*/  PRMT R5, RZ, 0x7610, R5 ;  /* 0x00007610ff057816 */ /* 0x000fc80000000005 */
[----:B------:R0:W3:Y:S04]  /*13ab0*/  @P2 LDG.E.U8 R4, desc[UR8][R102.64] ;  /* 0x0000000866042981 */ /* 0x0000e8000c1e1100 */
[----:B------:R1:W4:Y:S01]  /*13ac0*/  @P2 LDG.E.U8 R5, desc[UR8][R150.64] ;  /* 0x0000000896052981 */ /* 0x000322000c1e1100 */
[----:B0-----:R-:W-:-:S04]  /*13ad0*/  IADD3 R102, P5, PT, R44, R2, RZ ;  /* 0x000000022c667210 */ /* 0x001fc80007fbe0ff */
[----:B------:R-:W-:Y:S02]  /*13ae0*/  LEA.HI.X.SX32 R103, R44, R0, 0x1, P5 ;  /* 0x000000002c677211 */ /* 0x000fe400028f0eff */
[----:B-1----:R-:W-:-:S03]  /*13af0*/  IADD3 R150, P4, PT, R41, R2, RZ ;  /* 0x0000000229967210 */ /* 0x002fc60007f9e0ff */
[----:B------:R0:W-:Y:S01]  /*13b00*/  STL.64 [R1+0x398], R102 ;  /* 0x0003986601007387 */ /* 0x0001e20000100a00 */
[----:B------:R-:W-:-:S03]  /*13b10*/  LEA.HI.X.SX32 R151, R41, R0, 0x1, P4 ;  /* 0x0000000029977211 */ /* 0x000fc600020f0eff */
[----:B------:R0:W2:Y:S01]  /*13b20*/  @P2 LDG.E.U8 R7, desc[UR8][R102.64] ;  /* 0x0000000866072981 */ /* 0x0000a2000c1e1100 */
[CC--:B------:R-:W-:Y:S02]  /*13b30*/  IADD3 R148, P5, PT, R42.reuse, R2.reuse, RZ ;  /* 0x000000022a947210 */ /* 0x0c0fe40007fbe0ff */
[C---:B0-----:R-:W-:Y:S02]  /*13b40*/  IADD3 R102, P4, PT, R99.reuse, R2, RZ ;  /* 0x0000000263667210 */ /* 0x041fe40007f9e0ff */
[-C--:B------:R-:W-:Y:S02]  /*13b50*/  LEA.HI.X.SX32 R149, R42, R0.reuse, 0x1, P5 ;  /* 0x000000002a957211 */ /* 0x080fe400028f0eff */
[----:B------:R-:W-:Y:S01]  /*13b60*/  LEA.HI.X.SX32 R103, R99, R0, 0x1, P4 ;  /* 0x0000000063677211 */ /* 0x000fe200020f0eff */
[----:B------:R-:W-:Y:S04]  /*13b70*/  STL.64 [R1+0x378], R150 ;  /* 0x0003789601007387 */ /* 0x000fe80000100a00 */
[----:B------:R0:W-:Y:S04]  /*13b80*/  STL.64 [R1+0x358], R102 ;  /* 0x0003586601007387 */ /* 0x0001e80000100a00 */
[----:B------:R0:W2:Y:S04]  /*13b90*/  @P2 LDG.E.U8 R9, desc[UR8][R102.64] ;  /* 0x0000000866092981 */ /* 0x0000a8000c1e1100 */
[----:B------:R1:W-:Y:S04]  /*13ba0*/  STL.64 [R1+0x338], R148 ;  /* 0x0003389401007387 */ /* 0x0003e80000100a00 */
[----:B------:R1:W2:Y:S01]  /*13bb0*/  @P2 LDG.E.U8 R10, desc[UR8][R148.64] ;  /* 0x00000008940a2981 */ /* 0x0002a2000c1e1100 */
[----:B0-----:R-:W-:-:S04]  /*13bc0*/  IADD3 R102, P4, PT, R98, R2, RZ ;  /* 0x0000000262667210 */ /* 0x001fc80007f9e0ff */
[----:B------:R-:W-:Y:S02]  /*13bd0*/  LEA.HI.X.SX32 R103, R98, R0, 0x1, P4 ;  /* 0x0000000062677211 */ /* 0x000fe400020f0eff */
[----:B-1----:R-:W-:-:S03]  /*13be0*/  IADD3 R148, P5, PT, R97, R2, RZ ;  /* 0x0000000261947210 */ /* 0x002fc60007fbe0ff */
[----:B------:R0:W-:Y:S01]  /*13bf0*/  STL.64 [R1+0x318], R102 ;  /* 0x0003186601007387 */ /* 0x0001e20000100a00 */
[----:B------:R-:W-:-:S03]  /*13c00*/  LEA.HI.X.SX32 R149, R97, R0, 0x1, P5 ;  /* 0x0000000061957211 */ /* 0x000fc600028f0eff */
[----:B------:R-:W2:Y:S04]  /*13c10*/  @P2 LDG.E.U8 R11, desc[UR8][R102.64] ;  /* 0x00000008660b2981 */ /* 0x000ea8000c1e1100 */
[----:B0-----:R-:W2:Y:S04]  /*13c20*/  LDL.LU.64 R102, [R1+0x14b8] ;  /* 0x0014b80001667983 */ /* 0x001ea80000300a00 */
[----:B------:R0:W-:Y:S04]  /*13c30*/  STL.64 [R1+0x2f8], R148 ;  /* 0x0002f89401007387 */ /* 0x0001e80000100a00 */
[----:B------:R-:W2:Y:S01]  /*13c40*/  LDL.LU R87, [R1+0x144] ;  /* 0x0001440001577983 */ /* 0x000ea20000300800 */
[----:B------:R-:W-:-:S02]  /*13c50*/  PRMT R8, RZ, 0x7610, R8 ;  /* 0x00007610ff087816 */ /* 0x000fc40000000008 */
[----:B------:R-:W-:-:S04]  /*13c60*/  PRMT R12, RZ, 0x7610, R12 ;  /* 0x00007610ff0c7816 */ /* 0x000fc8000000000c */
[----:B------:R1:W3:Y:S01]  /*13c70*/  @P2 LDG.E.U8 R8, desc[UR8][R150.64] ;  /* 0x0000000896082981 */ /* 0x0002e2000c1e1100 */
[----:B------:R-:W-:Y:S01]  /*13c80*/  IMAD.MOV.U32 R76, RZ, RZ, R20 ;  /* 0x000000ffff4c7224 */ /* 0x000fe200078e0014 */
[----:B------:R-:W-:Y:S01]  /*13c90*/  PRMT R14, RZ, 0x7610, R14 ;  /* 0x00007610ff0e7816 */ /* 0x000fe2000000000e */
[----:B------:R-:W-:Y:S01]  /*13ca0*/  IMAD.MOV.U32 R132, RZ, RZ, R21 ;  /* 0x000000ffff847224 */ /* 0x000fe200078e0015 */
[----:B------:R0:W3:Y:S01]  /*13cb0*/  @P2 LDG.E.U8 R12, desc[UR8][R148.64] ;  /* 0x00000008940c2981 */ /* 0x0000e2000c1e1100 */
[----:B-1----:R-:W-:-:S04]  /*13cc0*/  IADD3 R150, P4, PT, R38, R2, RZ ;  /* 0x0000000226967210 */ /* 0x002fc80007f9e0ff */
[----:B------:R-:W-:Y:S02]  /*13cd0*/  LEA.HI.X.SX32 R151, R38, R0, 0x1, P4 ;  /* 0x0000000026977211 */ /* 0x000fe400020f0eff */
[CC--:B------:R-:W-:Y:S02]  /*13ce0*/  IADD3 R20, P4, PT, R39.reuse, R2.reuse, RZ ;  /* 0x0000000227147210 */ /* 0x0c0fe40007f9e0ff */
[C---:B0-----:R-:W-:Y:S02]  /*13cf0*/  IADD3 R148, P5, PT, R36.reuse, R2, RZ ;  /* 0x0000000224947210 */ /* 0x041fe40007fbe0ff */
[-C--:B------:R-:W-:Y:S02]  /*13d00*/  LEA.HI.X.SX32 R21, R39, R0.reuse, 0x1, P4 ;  /* 0x0000000027157211 */ /* 0x080fe400020f0eff */
[----:B------:R-:W-:Y:S01]  /*13d10*/  PRMT R15, RZ, 0x7610, R15 ;  /* 0x00007610ff0f7816 */ /* 0x000fe2000000000f */
[----:B------:R-:W-:Y:S01]  /*13d20*/  STL.64 [R1+0x2d8], R150 ;  /* 0x0002d89601007387 */ /* 0x000fe20000100a00 */
[----:B------:R-:W-:-:S03]  /*13d30*/  LEA.HI.X.SX32 R149, R36, R0, 0x1, P5 ;  /* 0x0000000024957211 */ /* 0x000fc600028f0eff */
[----:B------:R0:W-:Y:S04]  /*13d40*/  STL.64 [R1+0x2b8], R20 ;  /* 0x0002b81401007387 */ /* 0x0001e80000100a00 */
[----:B------:R0:W3:Y:S01]  /*13d50*/  @P2 LDG.E.U8 R14, desc[UR8][R20.64] ;  /* 0x00000008140e2981 */ /* 0x0000e2000c1e1100 */
[----:B------:R-:W-:-:S03]  /*13d60*/  PRMT R164, RZ, 0x7610, R164 ;  /* 0x00007610ffa47816 */ /* 0x000fc600000000a4 */
[----:B------:R-:W-:Y:S04]  /*13d70*/  STL.64 [R1+0x298], R148 ;  /* 0x0002989401007387 */ /* 0x000fe80000100a00 */
[----:B------:R-:W3:Y:S01]  /*13d80*/  @P2 LDG.E.U8 R15, desc[UR8][R148.64] ;  /* 0x00000008940f2981 */ /* 0x000ee2000c1e1100 */
[----:B0-----:R-:W-:Y:S01]  /*13d90*/  IADD3 R20, P5, PT, R37, R2, RZ ;  /* 0x0000000225147210 */ /* 0x001fe20007fbe0ff */
[----:B------:R-:W-:-:S03]  /*13da0*/  IMAD.MOV.U32 R81, RZ, RZ, R119 ;  /* 0x000000ffff517224 */ /* 0x000fc600078e0077 */
[----:B------:R-:W-:Y:S01]  /*13db0*/  LEA.HI.X.SX32 R21, R37, R0, 0x1, P5 ;  /* 0x0000000025157211 */ /* 0x000fe200028f0eff */
[----:B------:R-:W-:Y:S01]  /*13dc0*/  IMAD.MOV.U32 R119, RZ, RZ, R114 ;  /* 0x000000ffff777224 */ /* 0x000fe200078e0072 */
[----:B------:R-:W-:Y:S01]  /*13dd0*/  PRMT R13, RZ, 0x7610, R13 ;  /* 0x00007610ff0d7816 */ /* 0x000fe2000000000d */
[----:B------:R-:W-:Y:S02]  /*13de0*/  IMAD.MOV.U32 R73, RZ, RZ, R113 ;  /* 0x000000ffff497224 */ /* 0x000fe400078e0071 */
[----:B------:R0:W-:Y:S01]  /*13df0*/  STL.64 [R1+0x278], R20 ;  /* 0x0002781401007387 */ /* 0x0001e20000100a00 */
[----:B------:R-:W-:Y:S01]  /*13e00*/  IMAD.MOV.U32 R113, RZ, RZ, R115 ;  /* 0x000000ffff717224 */ /* 0x000fe200078e0073 */
[----:B------:R-:W-:Y:S02]  /*13e10*/  PRMT R17, RZ, 0x7610, R17 ;  /* 0x00007610ff117816 */ /* 0x000fe40000000011 */
[----:B------:R0:W3:Y:S01]  /*13e20*/  @P2 LDG.E.U8 R164, desc[UR8][R20.64] ;  /* 0x0000000814a42981 */ /* 0x0000e2000c1e1100 */
[----:B------:R-:W-:-:S03]  /*13e30*/  PRMT R18, RZ, 0x7610, R18 ;  /* 0x00007610ff127816 */ /* 0x000fc60000000012 */
[----:B------:R1:W3:Y:S01]  /*13e40*/  @P2 LDG.E.U8 R13, desc[UR8][R150.64] ;  /* 0x00000008960d2981 */ /* 0x0002e2000c1e1100 */
[C---:B0-----:R-:W-:Y:S02]  /*13e50*/  IADD3 R20, P5, PT, R101.reuse, R2, RZ ;  /* 0x0000000265147210 */ /* 0x041fe40007fbe0ff */
[----:B------:R-:W-:Y:S02]  /*13e60*/  PRMT R16, RZ, 0x7610, R16 ;  /* 0x00007610ff107816 */ /* 0x000fe40000000010 */
[----:B------:R-:W-:Y:S01]  /*13e70*/  LEA.HI.X.SX32 R21, R101, R0, 0x1, P5 ;  /* 0x0000000065157211 */ /* 0x000fe200028f0eff */
[----:B------:R-:W-:-:S04]  /*13e80*/  IMAD.MOV.U32 R134, RZ, RZ, R100 ;  /* 0x000000ffff867224 */ /* 0x000fc800078e0064 */
[----:B------:R-:W3:Y:S01]  /*13e90*/  @P2 LDG.E.U8 R18, desc[UR8][R20.64] ;  /* 0x0000000814122981 */ /* 0x000ee2000c1e1100 */
[----:B--2---:R-:W-:-:S04]  /*13ea0*/  IADD3 R148, P4, PT, R87, R2, RZ ;  /* 0x0000000257947210 */ /* 0x004fc80007f9e0ff */
[----:B------:R-:W-:Y:S02]  /*13eb0*/  LEA.HI.X.SX32 R149, R87, R0, 0x1, P4 ;  /* 0x0000000057957211 */ /* 0x000fe400020f0eff */
[----:B------:R-:W-:-:S03]  /*13ec0*/  IADD3 R114, P4, PT, R102, R2, RZ ;  /* 0x0000000266727210 */ /* 0x000fc60007f9e0ff */
[----:B------:R0:W2:Y:S01]  /*13ed0*/  @P2 LDG.E.U8 R16, desc[UR8][R148.64] ;  /* 0x0000000894102981 */ /* 0x0000a2000c1e1100 */
[----:B------:R-:W-:Y:S02]  /*13ee0*/  LEA.HI.X.SX32 R115, R102, R0, 0x1, P4 ;  /* 0x0000000066737211 */ /* 0x000fe400020f0eff */
[C---:B-1----:R-:W-:Y:S01]  /*13ef0*/  IADD3 R150, P4, PT, R104.reuse, R2, RZ ;  /* 0x0000000268967210 */ /* 0x042fe20007f9e0ff */
[----:B------:R0:W-:Y:S04]  /*13f00*/  STL.64 [R1+0x250], R148 ;  /* 0x0002509401007387 */ /* 0x0001e80000100a00 */
[----:B------:R1:W-:Y:S01]  /*13f10*/  STL.64 [R1+0x230], R114 ;  /* 0x0002307201007387 */ /* 0x0003e20000100a00 */
[----:B------:R-:W-:-:S03]  /*13f20*/  LEA.HI.X.SX32 R151, R104, R0, 0x1, P4 ;  /* 0x0000000068977211 */ /* 0x000fc600020f0eff */
[----:B------:R1:W2:Y:S04]  /*13f30*/  @P2 LDG.E.U8 R17, desc[UR8][R114.64] ;  /* 0x0000000872112981 */ /* 0x0002a8000c1e1100 */
[----:B------:R4:W-:Y:S01]  /*13f40*/  STL.64 [R1+0x210], R20 ;  /* 0x0002101401007387 */ /* 0x0009e20000100a00 */
[----:B0-----:R-:W-:-:S03]  /*13f50*/  IMAD.MOV.U32 R149, RZ, RZ, R132 ;  /* 0x000000ffff957224 */ /* 0x001fc600078e0084 */
[----:B------:R-:W2:Y:S01]  /*13f60*/  LDL.LU R100, [R1+0x10] ;  /* 0x0000100001647983 */ /* 0x000ea20000300800 */
[----:B-1----:R-:W-:Y:S01]  /*13f70*/  IADD3 R114, P5, PT, R103, R2, RZ ;  /* 0x0000000267727210 */ /* 0x002fe20007fbe0ff */
[----:B------:R-:W-:-:S03]  /*13f80*/  IMAD.MOV.U32 R132, RZ, RZ, R125 ;  /* 0x000000ffff847224 */ /* 0x000fc600078e007d */
[----:B------:R-:W-:Y:S01]  /*13f90*/  LEA.HI.X.SX32 R115, R103, R0, 0x1, P5 ;  /* 0x0000000067737211 */ /* 0x000fe200028f0eff */
[----:B----4-:R-:W4:Y:S01]  /*13fa0*/  LDL.LU.64 R20, [R1+0x14b0] ;  /* 0x0014b00001147983 */ /* 0x010f220000300a00 */
[----:B------:R-:W-:-:S03]  /*13fb0*/  IMAD.MOV.U32 R125, RZ, RZ, R106 ;  /* 0x000000ffff7d7224 */ /* 0x000fc600078e006a */
[----:B------:R0:W-:Y:S04]  /*13fc0*/  STL.64 [R1+0x9f0], R150 ;  /* 0x0009f09601007387 */ /* 0x0001e80000100a00 */
[----:B------:R-:W0:Y:S04]  /*13fd0*/  LDL.LU R95, [R1+0xc] ;  /* 0x00000c00015f7983 */ /* 0x000e280000300800 */
[----:B------:R-:W3:Y:S04]  /*13fe0*/  LDL.LU R106, [R1+0x18] ;  /* 0x00001800016a7983 */ /* 0x000ee80000300800 */
[----:B------:R1:W-:Y:S04]  /*13ff0*/  STL.64 [R1+0x9d0], R114 ;  /* 0x0009d07201007387 */ /* 0x0003e80000100a00 */
[----:B------:R-:W1:Y:S01]  /*14000*/  LDL.LU R92, [R1+0x1c] ;  /* 0x00001c00015c7983 */ /* 0x000e620000300800 */
[----:B------:R-:W-:Y:S01]  /*14010*/  IMAD.MOV.U32 R68, RZ, RZ, R3 ;  /* 0x000000ffff447224 */ /* 0x000fe200078e0003 */
[----:B------:R-:W-:Y:S01]  /*14020*/  PRMT R19, RZ, 0x7610, R19 ;  /* 0x00007610ff137816 */ /* 0x000fe20000000013 */
[----:B------:R-:W-:-:S02]  /*14030*/  IMAD.MOV.U32 R148, RZ, RZ, R76 ;  /* 0x000000ffff947224 */ /* 0x000fc400078e004c */
[----:B------:R-:W-:Y:S01]  /*14040*/  IMAD.MOV.U32 R87, RZ, RZ, R149 ;  /* 0x000000ffff577224 */ /* 0x000fe200078e0095 */
[----:B------:R-:W-:Y:S01]  /*14050*/  PRMT R22, RZ, 0x7610, R22 ;  /* 0x00007610ff167816 */ /* 0x000fe20000000016 */
[----:B------:R-:W-:Y:S01]  /*14060*/  IMAD.MOV.U32 R147, RZ, RZ, R68 ;  /* 0x000000ffff937224 */ /* 0x000fe200078e0044 */
[----:B------:R0:W3:Y:S01]  /*14070*/  @P2 LDG.E.U8 R19, desc[UR8][R150.64] ;  /* 0x0000000896132981 */ /* 0x0000e2000c1e1100 */
[----:B------:R-:W-:Y:S01]  /*14080*/  IMAD.MOV.U32 R68, RZ, RZ, R116 ;  /* 0x000000ffff447224 */ /* 0x000fe200078e0074 */
[----:B------:R-:W-:Y:S01]  /*14090*/  PRMT R23, RZ, 0x7610, R23 ;  /* 0x00007610ff177816 */ /* 0x000fe20000000017 */
[----:B------:R-:W-:Y:S01]  /*140a0*/  IMAD.MOV.U32 R116, RZ, RZ, R120 ;  /* 0x000000ffff747224 */ /* 0x000fe200078e0078 */
[----:B------:R-:W-:Y:S01]  /*140b0*/  PRMT R24, RZ, 0x7610, R24 ;  /* 0x00007610ff187816 */ /* 0x000fe20000000018 */
[----:B------:R-:W-:Y:S01]  /*140c0*/  IMAD.MOV.U32 R76, RZ, RZ, R117 ;  /* 0x000000ffff4c7224 */ /* 0x000fe200078e0075 */
[----:B------:R-:W-:Y:S01]  /*140d0*/  PRMT R103, RZ, 0x7610, R103 ;  /* 0x00007610ff677816 */ /* 0x000fe20000000067 */
[----:B------:R-:W-:Y:S01]  /*140e0*/  IMAD.MOV.U32 R117, RZ, RZ, R121 ;  /* 0x000000ffff757224 */ /* 0x000fe200078e0079 */
[----:B------:R-:W-:Y:S01]  /*140f0*/  PRMT R162, RZ, 0x7610, R162 ;  /* 0x00007610ffa27816 */ /* 0x000fe200000000a2 */
[----:B------:R-:W0:Y:S01]  /*14100*/  LDC R3, c[0x0][0x3d8] ;  /* 0x0000f600ff037b82 */ /* 0x000e220000000800 */
[----:B--2---:R-:W-:-:S02]  /*14110*/  IADD3 R120, P4, PT, R100, R2, RZ ;  /* 0x0000000264787210 */ /* 0x004fc40007f9e0ff */
[----:B----4-:R-:W-:Y:S02]  /*14120*/  PRMT R20, RZ, 0x7610, R20 ;  /* 0x00007610ff147816 */ /* 0x010fe40000000014 */
[----:B------:R-:W-:Y:S02]  /*14130*/  LEA.HI.X.SX32 R121, R100, R0, 0x1, P4 ;  /* 0x0000000064797211 */ /* 0x000fe400020f0eff */
[----:B------:R-:W-:Y:S02]  /*14140*/  PRMT R21, RZ, 0x7610, R21 ;  /* 0x00007610ff157816 */ /* 0x000fe40000000015 */
[----:B------:R1:W2:Y:S01]  /*14150*/  @P2 LDG.E.U8 R20, desc[UR8][R114.64] ;  /* 0x0000000872142981 */ /* 0x0002a2000c1e1100 */
[----:B0-----:R-:W-:-:S03]  /*14160*/  IADD3 R150, P5, PT, R95, R2, RZ ;  /* 0x000000025f967210 */ /* 0x001fc60007fbe0ff */
[----:B------:R0:W-:Y:S01]  /*14170*/  STL.64 [R1+0x9b0], R120 ;  /* 0x0009b07801007387 */ /* 0x0001e20000100a00 */
[----:B------:R-:W-:-:S03]  /*14180*/  LEA.HI.X.SX32 R151, R95, R0, 0x1, P5 ;  /* 0x000000005f977211 */ /* 0x000fc600028f0eff */
[----:B------:R-:W4:Y:S01]  /*14190*/  @P2 LDG.E.U8 R21, desc[UR8][R120.64] ;  /* 0x0000000878152981 */ /* 0x000f22000c1e1100 */
[----:B------:R-:W-:-:S03]  /*141a0*/  IMAD.MOV.U32 R149, RZ, RZ, R148 ;  /* 0x000000ffff957224 */ /* 0x000fc600078e0094 */
[----:B------:R3:W2:Y:S01]  /*141b0*/  @P2 LDG.E.U8 R22, desc[UR8][R150.64] ;  /* 0x0000000896162981 */ /* 0x0006a2000c1e1100 */
[----:B-1----:R-:W-:-:S04]  /*141c0*/  IADD3 R114, P4, PT, R92, R2, RZ ;  /* 0x000000025c727210 */ /* 0x002fc80007f9e0ff */
[----:B------:R-:W-:Y:S01]  /*141d0*/  LEA.HI.X.SX32 R115, R92, R0, 0x1, P4 ;  /* 0x000000005c737211 */ /* 0x000fe200020f0eff */
[----:B0-----:R-:W2:Y:S04]  /*141e0*/  LDL.LU.64 R120, [R1+0x14a8] ;  /* 0x0014a80001787983 */ /* 0x001ea80000300a00 */
[----:B------:R0:W-:Y:S04]  /*141f0*/  STL.64 [R1+0x990], R150 ;  /* 0x0009909601007387 */ /* 0x0001e80000100a00 */
[----:B------:R-:W-:Y:S04]  /*14200*/  STL.64 [R1+0x970], R114 ;  /* 0x0009707201007387 */ /* 0x000fe80000100a00 */
[----:B------:R-:W2:Y:S04]  /*14210*/  LDL.LU R95, [R1+0x24] ;  /* 0x00002400015f7983 */ /* 0x000ea80000300800 */
[----:B------:R-:W4:Y:S01]  /*14220*/  LDL.LU R92, [R1+0x20] ;  /* 0x00002000015c7983 */ /* 0x000f220000300800 */
[----:B------:R-:W-:-:S02]  /*14230*/  IMAD.MOV.U32 R148, RZ, RZ, R147 ;  /* 0x000000ffff947224 */ /* 0x000fc400078e0093 */
[----:B------:R-:W-:Y:S01]  /*14240*/  IMAD.MOV.U32 R147, RZ, RZ, R134 ;  /* 0x000000ffff937224 */ /* 0x000fe200078e0086 */
[----:B------:R4:W4:Y:S01]  /*14250*/  @P2 LDG.E.U8 R23, desc[UR8][R114.64] ;  /* 0x0000000872172981 */ /* 0x000922000c1e1100 */
[----:B------:R-:W-:Y:S02]  /*14260*/  IMAD.MOV.U32 R134, RZ, RZ, R132 ;  /* 0x000000ffff867224 */ /* 0x000fe400078e0084 */
[----:B------:R-:W-:Y:S02]  /*14270*/  IMAD.MOV.U32 R132, RZ, RZ, R76 ;  /* 0x000000ffff847224 */ /* 0x000fe400078e004c */
[----:B------:R-:W-:Y:S02]  /*14280*/  IMAD.MOV.U32 R76, RZ, RZ, R73 ;  /* 0x000000ffff4c7224 */ /* 0x000fe400078e0049 */
[----:B------:R-:W-:Y:S02]  /*14290*/  IMAD.MOV.U32 R73, RZ, RZ, R81 ;  /* 0x000000ffff497224 */ /* 0x000fe400078e0051 */
[----:B------:R-:W-:-:S02]  /*142a0*/  IMAD.MOV.U32 R81, RZ, RZ, R112 ;  /* 0x000000ffff517224 */ /* 0x000fc400078e0070 */
[----:B------:R-:W-:Y:S02]  /*142b0*/  IMAD.MOV.U32 R112, RZ, RZ, R113 ;  /* 0x000000ffff707224 */ /* 0x000fe400078e0071 */
[----:B------:R-:W-:Y:S01]  /*142c0*/  IMAD.MOV.U32 R113, RZ, RZ, R108 ;  /* 0x000000ffff717224 */ /* 0x000fe200078e006c */
[C---:B---3--:R-:W-:Y:S01]  /*142d0*/  IADD3 R108, P5, PT, R106.reuse, R2, RZ ;  /* 0x000000026a6c7210 */ /* 0x048fe20007fbe0ff */
[----:B0-----:R-:W-:Y:S02]  /*142e0*/  IMAD.MOV.U32 R150, RZ, RZ, R87 ;  /* 0x000000ffff967224 */ /* 0x001fe400078e0057 */
[----:B------:R-:W-:Y:S02]  /*142f0*/  IMAD.MOV.U32 R87, RZ, RZ, R149 ;  /* 0x000000ffff577224 */ /* 0x000fe400078e0095 */
[----:B------:R-:W-:Y:S02]  /*14300*/  IMAD.MOV.U32 R149, RZ, RZ, R148 ;  /* 0x000000ffff957224 */ /* 0x000fe400078e0094 */
[----:B------:R-:W-:Y:S01]  /*14310*/  IMAD.MOV.U32 R100, RZ, RZ, R109 ;  /* 0x000000ffff647224 */ /* 0x000fe200078e006d */
[----:B------:R-:W-:Y:S01]  /*14320*/  LEA.HI.X.SX32 R109, R106, R0, 0x1, P5 ;  /* 0x000000006a6d7211 */ /* 0x000fe200028f0eff */
[----:B------:R-:W-:-:S02]  /*14330*/  IMAD.MOV.U32 R148, RZ, RZ, R147 ;  /* 0x000000ffff947224 */ /* 0x000fc400078e0093 */
[----:B------:R-:W-:Y:S02]  /*14340*/  IMAD.MOV.U32 R147, RZ, RZ, R134 ;  /* 0x000000ffff937224 */ /* 0x000fe400078e0086 */
[----:B------:R-:W-:Y:S01]  /*14350*/  IMAD.MOV.U32 R134, RZ, RZ, R76 ;  /* 0x000000ffff867224 */ /* 0x000fe200078e004c */
[----:B------:R-:W3:Y:S01]  /*14360*/  @P2 LDG.E.U8 R24, desc[UR8][R108.64] ;  /* 0x000000086c182981 */ /* 0x000ee2000c1e1100 */
[----:B------:R-:W-:Y:S02]  /*14370*/  IMAD.MOV.U32 R76, RZ, RZ, R73 ;  /* 0x000000ffff4c7224 */ /* 0x000fe400078e0049 */
[----:B------:R-:W-:Y:S02]  /*14380*/  IMAD.MOV.U32 R73, RZ, RZ, R81 ;  /* 0x000000ffff497224 */ /* 0x000fe400078e0051 */
[----:B------:R-:W-:Y:S01]  /*14390*/  IMAD.MOV.U32 R81, RZ, RZ, R107 ;  /* 0x000000ffff517224 */ /* 0x000fe200078e006b */
[----:B------:R0:W-:Y:S04]  /*143a0*/  STL.64 [R1+0x950], R108 ;  /* 0x0009506c01007387 */ /* 0x0001e80000100a00 */
[----:B0-----:R-:W3:Y:S01]  /*143b0*/  LDL.LU.64 R108, [R1+0x14a0] ;  /* 0x0014a000016c7983 */ /* 0x001ee20000300a00 */
[----:B--2---:R-:W-:-:S02]  /*143c0*/  IADD3 R106, P4, PT, R95, R2, RZ ;  /* 0x000000025f6a7210 */ /* 0x004fc40007f9e0ff */
[C---:B----4-:R-:W-:Y:S02]  /*143d0*/  IADD3 R114, P5, PT, R92.reuse, R2, RZ ;  /* 0x000000025c727210 */ /* 0x050fe40007fbe0ff */
[-C--:B------:R-:W-:Y:S02]  /*143e0*/  LEA.HI.X.SX32 R107, R95, R0.reuse, 0x1, P4 ;  /* 0x000000005f6b7211 */ /* 0x080fe400020f0eff */
[----:B------:R-:W-:Y:S01]  /*143f0*/  LEA.HI.X.SX32 R115, R92, R0, 0x1, P5 ;  /* 0x000000005c737211 */ /* 0x000fe200028f0eff */
[----:B------:R-:W-:Y:S02]  /*14400*/  IMAD.MOV.U32 R95, RZ, RZ, R100 ;  /* 0x000000ffff5f7224 */ /* 0x000fe400078e0064 */
[----:B------:R-:W-:Y:S01]  /*14410*/  STL.64 [R1+0x930], R106 ;  /* 0x0009306a01007387 */ /* 0x000fe20000100a00 */
[----:B------:R-:W-:Y:S02]  /*14420*/  IMAD.MOV.U32 R100, RZ, RZ, R117 ;  /* 0x000000ffff647224 */ /* 0x000fe400078e0075 */
[----:B------:R-:W-:Y:S01]  /*14430*/  IMAD.MOV.U32 R117, RZ, RZ, R133 ;  /* 0x000000ffff757224 */ /* 0x000fe200078e0085 */
[----:B------:R-:W-:Y:S04]  /*14440*/  STL.64 [R1+0x910], R114 ;  /* 0x0009107201007387 */ /* 0x000fe80000100a00 */
[----:B------:R-:W2:Y:S01]  /*14450*/  LDL.LU R133, [R1+0x14] ;  /* 0x0000140001857983 */ /* 0x000ea20000300800 */
[----:B------:R-:W-:-:S02]  /*14460*/  IMAD.MOV.U32 R92, RZ, RZ, R150 ;  /* 0x000000ffff5c7224 */ /* 0x000fc400078e0096 */
[----:B------:R-:W-:Y:S01]  /*14470*/  IMAD.MOV.U32 R150, RZ, RZ, R149 ;  /* 0x000000ffff967224 */ /* 0x000fe200078e0095 */
[----:B------:R-:W-:Y:S01]  /*14480*/  PRMT R104, RZ, 0x7610, R104 ;  /* 0x00007610ff687816 */ /* 0x000fe20000000068 */
[----:B------:R-:W-:Y:S01]  /*14490*/  IMAD.MOV.U32 R151, RZ, RZ, R87 ;  /* 0x000000ffff977224 */ /* 0x000fe200078e0057 */
[----:B------:R0:W4:Y:S01]  /*144a0*/  @P2 LDG.E.U8 R162, desc[UR8][R106.64] ;  /* 0x000000086aa22981 */ /* 0x000122000c1e1100 */
[----:B------:R-:W-:Y:S02]  /*144b0*/  IMAD.MOV.U32 R149, RZ, RZ, R134 ;  /* 0x000000ffff957224 */ /* 0x000fe400078e0086 */
[----:B------:R-:W-:Y:S01]  /*144c0*/  IMAD.MOV.U32 R87, RZ, RZ, R147 ;  /* 0x000000ffff577224 */ /* 0x000fe200078e0093 */
[----:B------:R1:W3:Y:S01]  /*144d0*/  @P2 LDG.E.U8 R104, desc[UR8][R114.64] ;  /* 0x0000000872682981 */ /* 0x0002e2000c1e1100 */
[----:B------:R-:W-:Y:S02]  /*144e0*/  IMAD.MOV.U32 R134, RZ, RZ, R73 ;  /* 0x000000ffff867224 */ /* 0x000fe400078e0049 */
[----:B------:R-:W-:-:S02]  /*144f0*/  IMAD.MOV.U32 R147, RZ, RZ, R76 ;  /* 0x000000ffff937224 */ /* 0x000fc400078e004c */
[----:B------:R-:W-:Y:S02]  /*14500*/  IMAD.MOV.U32 R73, RZ, RZ, R81 ;  /* 0x000000ffff497224 */ /* 0x000fe400078e0051 */
[----:B------:R-:W-:Y:S02]  /*14510*/  IMAD.MOV.U32 R76, RZ, RZ, R68 ;  /* 0x000000ffff4c7224 */ /* 0x000fe400078e0044 */
[----:B------:R-:W-:Y:S02]  /*14520*/  IMAD.MOV.U32 R81, RZ, RZ, R121 ;  /* 0x000000ffff517224 */ /* 0x000fe400078e0079 */
[----:B------:R-:W-:Y:S02]  /*14530*/  IMAD.MOV.U32 R68, RZ, RZ, R120 ;  /* 0x000000ffff447224 */ /* 0x000fe400078e0078 */
[----:B--2---:R-:W-:Y:S01]  /*14540*/  IMAD.MOV.U32 R121, RZ, RZ, R133 ;  /* 0x000000ffff797224 */ /* 0x004fe200078e0085 */
[----:B------:R-:W-:-:S04]  /*14550*/  IADD3 R120, P4, PT, R133, R2, RZ ;  /* 0x0000000285787210 */ /* 0x000fc80007f9e0ff */
[----:B------:R-:W-:-:S05]  /*14560*/  LEA.HI.X.SX32 R121, R121, R0, 0x1, P4 ;  /* 0x0000000079797211 */ /* 0x000fca00020f0eff */
[----:B------:R2:W-:Y:S04]  /*14570*/  STL.64 [R1+0x8f0], R120 ;  /* 0x0008f07801007387 */ /* 0x0005e80000100a00 */
[----:B------:R-:W4:Y:S04]  /*14580*/  @P2 LDG.E.U8 R103, desc[UR8][R120.64] ;  /* 0x0000000878672981 */ /* 0x000f28000c1e1100 */
[----:B--2---:R-:W2:Y:S01]  /*14590*/  LDL.LU.64 R120, [R1+0x1498] ;  /* 0x0014980001787983 */ /* 0x004ea20000300a00 */
[----:B0-----:R-:W-:Y:S01]  /*145a0*/  IADD3 R106, P5, PT, R130, R2, RZ ;  /* 0x00000002826a7210 */ /* 0x001fe20007fbe0ff */
[----:B-1----:R-:W-:-:S03]  /*145b0*/  IMAD.MOV.U32 R115, RZ, RZ, R95 ;  /* 0x000000ffff737224 */ /* 0x002fc600078e005f */
[----:B------:R-:W-:Y:S01]  /*145c0*/  LEA.HI.X.SX32 R107, R130, R0, 0x1, P5 ;  /* 0x00000000826b7211 */ /* 0x000fe200028f0eff */
[----:B------:R-:W-:Y:S01]  /*145d0*/  IMAD.MOV.U32 R130, RZ, RZ, R150 ;  /* 0x000000ffff827224 */ /* 0x000fe200078e0096 */
[----:B------:R-:W-:Y:S01]  /*145e0*/  IADD3 R114, P4, PT, R122, R2, RZ ;  /* 0x000000027a727210 */ /* 0x000fe20007f9e0ff */
[----:B------:R-:W-:Y:S02]  /*145f0*/  IMAD.MOV.U32 R95, RZ, RZ, R92 ;  /* 0x000000ffff5f7224 */ /* 0x000fe400078e005c */
[----:B------:R-:W-:Y:S02]  /*14600*/  IMAD.MOV.U32 R150, RZ, RZ, R147 ;  /* 0x000000ffff967224 */ /* 0x000fe400078e0093 */
[----:B------:R-:W-:Y:S02]  /*14610*/  IMAD.MOV.U32 R92, RZ, RZ, R151 ;  /* 0x000000ffff5c7224 */ /* 0x000fe400078e0097 */
[----:B------:R-:W-:Y:S01]  /*14620*/  IMAD.MOV.U32 R147, RZ, RZ, R76 ;  /* 0x000000ffff937224 */ /* 0x000fe200078e004c */
[----:B------:R-:W-:Y:S01]  /*14630*/  PRMT R102, RZ, 0x7610, R102 ;  /* 0x00007610ff667816 */ /* 0x000fe20000000066 */
[----:B------:R-:W-:-:S02]  /*14640*/  IMAD.MOV.U32 R151, RZ, RZ, R149 ;  /* 0x000000ffff977224 */ /* 0x000fc400078e0095 */
[----:B------:R-:W-:Y:S01]  /*14650*/  IMAD.MOV.U32 R76, RZ, RZ, R68 ;  /* 0x000000ffff4c7224 */ /* 0x000fe200078e0044 */
[----:B------:R-:W-:Y:S01]  /*14660*/  PRMT R101, RZ, 0x7610, R101 ;  /* 0x00007610ff657816 */ /* 0x000fe20000000065 */
[----:B------:R-:W-:Y:S01]  /*14670*/  IMAD.MOV.U32 R149, RZ, RZ, R134 ;  /* 0x000000ffff957224 */ /* 0x000fe200078e0086 */
[----:B------:R-:W-:Y:S01]  /*14680*/  STL.64 [R1+0x8d0], R106 ;  /* 0x0008d06a01007387 */ /* 0x000fe20000100a00 */
[----:B------:R-:W-:Y:S02]  /*14690*/  IMAD.MOV.U32 R68, RZ, RZ, R113 ;  /* 0x000000ffff447224 */ /* 0x000fe400078e0071 */
[----:B------:R-:W-:Y:S01]  /*146a0*/  IMAD.MOV.U32 R134, RZ, RZ, R81 ;  /* 0x000000ffff867224 */ /* 0x000fe200078e0051 */
[----:B------:R2:W4:Y:S01]  /*146b0*/  @P2 LDG.E.U8 R102, desc[UR8][R106.64] ;  /* 0x000000086a662981 */ /* 0x000522000c1e1100 */
[----:B------:R-:W-:Y:S01]  /*146c0*/  IMAD.MOV.U32 R113, RZ, RZ, R115 ;  /* 0x000000ffff717224 */ /* 0x000fe200078e0073 */
[----:B------:R-:W-:Y:S01]  /*146d0*/  LEA.HI.X.SX32 R115, R122, R0, 0x1, P4 ;  /* 0x000000007a737211 */ /* 0x000fe200020f0eff */
[----:B------:R-:W-:Y:S01]  /*146e0*/  IMAD.MOV.U32 R81, RZ, RZ, R112 ;  /* 0x000000ffff517224 */ /* 0x000fe200078e0070 */
[C---:B---3--:R-:W-:Y:S01]  /*146f0*/  IADD3 R112, P5, PT, R109.reuse, R2, RZ ;  /* 0x000000026d707210 */ /* 0x048fe20007fbe0ff */
[----:B------:R-:W-:Y:S01]  /*14700*/  IMAD.MOV.U32 R122, RZ, RZ, R113 ;  /* 0x000000ffff7a7224 */ /* 0x000fe200078e0071 */
[----:B------:R-:W-:Y:S01]  /*14710*/  PRMT R99, RZ, 0x7610, R99 ;  /* 0x00007610ff637816 */ /* 0x000fe20000000063 */
[----:B------:R-:W-:Y:S01]  /*14720*/  STL.64 [R1+0x8b0], R114 ;  /* 0x0008b07201007387 */ /* 0x000fe20000100a00 */
[----:B------:R-:W-:-:S03]  /*14730*/  LEA.HI.X.SX32 R113, R109, R0, 0x1, P5 ;  /* 0x000000006d717211 */ /* 0x000fc600028f0eff */
[----:B------:R0:W3:Y:S01]  /*14740*/  @P2 LDG.E.U8 R101, desc[UR8][R114.64] ;  /* 0x0000000872652981 */ /* 0x0000e2000c1e1100 */
[----:B------:R-:W-:-:S03]  /*14750*/  PRMT R97, RZ, 0x7610, R97 ;  /* 0x00007610ff617816 */ /* 0x000fc60000000061 */
[----:B------:R1:W-:Y:S04]  /*14760*/  STL.64 [R1+0x890], R112 ;  /* 0x0008907001007387 */ /* 0x0003e80000100a00 */
[----:B------:R-:W3:Y:S04]  /*14770*/  @P2 LDG.E.U8 R99, desc[UR8][R112.64] ;  /* 0x0000000870632981 */ /* 0x000ee8000c1e1100 */
[----:B-1----:R-:W3:Y:S01]  /*14780*/  LDL.LU.64 R112, [R1+0x1490] ;  /* 0x0014900001707983 */ /* 0x002ee20000300a00 */
[-C--:B--2---:R-:W-:Y:S02]  /*14790*/  IADD3 R106, P4, PT, R121, R2.reuse, RZ ;  /* 0x00000002796a7210 */ /* 0x084fe40007f9e0ff */
[----:B0-----:R-:W-:-:S02]  /*147a0*/  IADD3 R114, P5, PT, R120, R2, RZ ;  /* 0x0000000278727210 */ /* 0x001fc40007fbe0ff */
[-C--:B------:R-:W-:Y:S02]  /*147b0*/  LEA.HI.X.SX32 R107, R121, R0.reuse, 0x1, P4 ;  /* 0x00000000796b7211 */ /* 0x080fe400020f0eff */
[----:B------:R-:W-:-:S03]  /*147c0*/  LEA.HI.X.SX32 R115, R120, R0, 0x1, P5 ;  /* 0x0000000078737211 */ /* 0x000fc600028f0eff */
[----:B------:R-:W-:Y:S04]  /*147d0*/  STL.64 [R1+0x870], R106 ;  /* 0x0008706a01007387 */ /* 0x000fe80000100a00 */
[----:B------:R0:W-:Y:S04]  /*147e0*/  STL.64 [R1+0x850], R114 ;  /* 0x0008507201007387 */ /* 0x0001e80000100a00 */
[----:B------:R-:W2:Y:S04]  /*147f0*/  @P2 LDG.E.U8 R97, desc[UR8][R114.64] ;  /* 0x0000000872612981 */ /* 0x000ea8000c1e1100 */
[----:B0-----:R-:W2:Y:S01]  /*14800*/  LDL.LU.64 R114, [R1+0x1488] ;  /* 0x0014880001727983 */ /* 0x001ea20000300a00 */
[----:B------:R-:W-:-:S02]  /*14810*/  IMAD.MOV.U32 R109, RZ, RZ, R122 ;  /* 0x000000ffff6d7224 */ /* 0x000fc400078e007a */
[----:B------:R-:W-:Y:S02]  /*14820*/  IMAD.MOV.U32 R122, RZ, RZ, R150 ;  /* 0x000000ffff7a7224 */ /* 0x000fe400078e0096 */
[----:B------:R-:W-:Y:S01]  /*14830*/  IMAD.MOV.U32 R150, RZ, RZ, R76 ;  /* 0x000000ffff967224 */ /* 0x000fe200078e004c */
[----:B------:R-:W-:Y:S01]  /*14840*/  PRMT R98, RZ, 0x7610, R98 ;  /* 0x00007610ff627816 */ /* 0x000fe20000000062 */
[----:B------:R-:W-:Y:S02]  /*14850*/  IMAD.MOV.U32 R76, RZ, RZ, R68 ;  /* 0x000000ffff4c7224 */ /* 0x000fe400078e0044 */
[----:B------:R-:W-:Y:S02]  /*14860*/  IMAD.MOV.U32 R68, RZ, RZ, R116 ;  /* 0x000000ffff447224 */ /* 0x000fe400078e0074 */
[----:B------:R-:W-:Y:S01]  /*14870*/  IMAD.MOV.U32 R121, RZ, RZ, R130 ;  /* 0x000000ffff797224 */ /* 0x000fe200078e0082 */
[----:B------:R-:W-:Y:S01]  /*14880*/  PRMT R96, RZ, 0x7610, R96 ;  /* 0x00007610ff607816 */ /* 0x000fe20000000060 */
[----:B------:R-:W-:Y:S01]  /*14890*/  IMAD.MOV.U32 R116, RZ, RZ, R110 ;  /* 0x000000ffff747224 */ /* 0x000fe200078e006e */
[----:B------:R-:W-:Y:S01]  /*148a0*/  IADD3 R110, P4, PT, R129, R2, RZ ;  /* 0x00000002816e7210 */ /* 0x000fe20007f9e0ff */
[----:B------:R-:W-:Y:S01]  /*148b0*/  IMAD.MOV.U32 R130, RZ, RZ, R134 ;  /* 0x000000ffff827224 */ /* 0x000fe200078e0086 */
[----:B------:R3:W4:Y:S01]  /*148c0*/  @P2 LDG.E.U8 R98, desc[UR8][R106.64] ;  /* 0x000000086a622981 */ /* 0x000722000c1e1100 */
[----:B------:R-:W-:-:S02]  /*148d0*/  IMAD.MOV.U32 R134, RZ, RZ, R81 ;  /* 0x000000ffff867224 */ /* 0x000fc400078e0051 */
[----:B------:R-:W-:Y:S02]  /*148e0*/  IMAD.MOV.U32 R81, RZ, RZ, R100 ;  /* 0x000000ffff517224 */ /* 0x000fe400078e0064 */
[----:B------:R-:W-:Y:S01]  /*148f0*/  IMAD.MOV.U32 R100, RZ, RZ, R111 ;  /* 0x000000ffff647224 */ /* 0x000fe200078e006f */
[----:B------:R-:W-:Y:S01]  /*14900*/  LEA.HI.X.SX32 R111, R129, R0, 0x1, P4 ;  /* 0x00000000816f7211 */ /* 0x000fe200020f0eff */
[----:B------:R-:W-:Y:S02]  /*14910*/  IMAD.MOV.U32 R120, RZ, RZ, R122 ;  /* 0x000000ffff787224 */ /* 0x000fe400078e007a */
[----:B------:R-:W-:Y:S01]  /*14920*/  IMAD.MOV.U32 R122, RZ, RZ, R150 ;  /* 0x000000ffff7a7224 */ /* 0x000fe200078e0096 */
[C---:B---3--:R-:W-:Y:S01]  /*14930*/  IADD3 R106, P5, PT, R112.reuse, R2, RZ ;  /* 0x00000002706a7210 */ /* 0x048fe20007fbe0ff */
[----:B------:R-:W-:Y:S01]  /*14940*/  IMAD.MOV.U32 R150, RZ, RZ, R68 ;  /* 0x000000ffff967224 */ /* 0x000fe200078e0044 */
[----:B------:R0:W-:Y:S01]  /*14950*/  STL.64 [R1+0x830], R110 ;  /* 0x0008306e01007387 */ /* 0x0001e20000100a00 */
[----:B------:R-:W-:Y:S01]  /*14960*/  IMAD.MOV.U32 R68, RZ, RZ, R116 ;  /* 0x000000ffff447224 */ /* 0x000fe200078e0074 */
[----:B------:R-:W-:Y:S01]  /*14970*/  LEA.HI.X.SX32 R107, R112, R0, 0x1, P5 ;  /* 0x00000000706b7211 */ /* 0x000fe200028f0eff */
[----:B------:R-:W-:Y:S01]  /*14980*/  IMAD.MOV.U32 R129, RZ, RZ, R121 ;  /* 0x000000ffff817224 */ /* 0x000fe200078e0079 */
[----:B------:R-:W-:Y:S01]  /*14990*/  PRMT R94, RZ, 0x7610, R94 ;  /* 0x00007610ff5e7816 */ /* 0x000fe2000000005e */
[----:B------:R0:W3:Y:S01]  /*149a0*/  @P2 LDG.E.U8 R96, desc[UR8][R110.64] ;  /* 0x000000086e602981 */ /* 0x0000e2000c1e1100 */
[----:B------:R-:W-:-:S02]  /*149b0*/  IMAD.MOV.U32 R121, RZ, RZ, R76 ;  /* 0x000000ffff797224 */ /* 0x000fc400078e004c */
[----:B------:R-:W-:Y:S01]  /*149c0*/  IMAD.MOV.U32 R76, RZ, RZ, R81 ;  /* 0x000000ffff4c7224 */ /* 0x000fe200078e0051 */
[----:B------:R-:W-:Y:S01]  /*149d0*/  PRMT R91, RZ, 0x7610, R91 ;  /* 0x00007610ff5b7816 */ /* 0x000fe2000000005b */
[----:B------:R-:W-:Y:S01]  /*149e0*/  IMAD.MOV.U32 R81, RZ, RZ, R117 ;  /* 0x000000ffff517224 */ /* 0x000fe200078e0075 */
[----:B------:R1:W-:Y:S01]  /*149f0*/  STL.64 [R1+0x810], R106 ;  /* 0x0008106a01007387 */ /* 0x0003e20000100a00 */
[----:B0-----:R-:W-:-:S03]  /*14a00*/  IADD3 R110, P5, PT, R105, R2, RZ ;  /* 0x00000002696e7210 */ /* 0x001fc60007fbe0ff */
[----:B------:R-:W3:Y:S01]  /*14a10*/  @P2 LDG.E.U8 R94, desc[UR8][R106.64] ;  /* 0x000000086a5e2981 */ /* 0x000ee2000c1e1100 */
[----:B------:R-:W-:-:S05]  /*14a20*/  LEA.HI.X.SX32 R111, R105, R0, 0x1, P5 ;  /* 0x00000000696f7211 */ /* 0x000fca00028f0eff */
[----:B------:R-:W3:Y:S04]  /*14a30*/  @P2 LDG.E.U8 R91, desc[UR8][R110.64] ;  /* 0x000000086e5b2981 */ /* 0x000ee8000c1e1100 */
[----:B-1----:R-:W3:Y:S01]  /*14a40*/  LDL.LU.64 R106, [R1+0x1480] ;  /* 0x00148000016a7983 */ /* 0x002ee20000300a00 */
[----:B--2---:R-:W-:-:S04]  /*14a50*/  IADD3 R116, P4, PT, R115, R2, RZ ;  /* 0x0000000273747210 */ /* 0x004fc80007f9e0ff */
[----:B------:R-:W-:-:S05]  /*14a60*/  LEA.HI.X.SX32 R117, R115, R0, 0x1, P4 ;  /* 0x0000000073757211 */ /* 0x000fca00020f0eff */
[----:B------:R-:W-:Y:S04]  /*14a70*/  STL.64 [R1+0x7f0], R116 ;  /* 0x0007f07401007387 */ /* 0x000fe80000100a00 */
[----:B------:R0:W-:Y:S04]  /*14a80*/  STL.64 [R1+0x7d0], R110 ;  /* 0x0007d06e01007387 */ /* 0x0001e80000100a00 */
[----:B0-----:R-:W2:Y:S01]  /*14a90*/  LDL.LU.64 R110, [R1+0x1478] ;  /* 0x00147800016e7983 */ /* 0x001ea20000300a00 */
[----:B------:R-:W-:Y:S01]  /*14aa0*/  IMAD.MOV.U32 R115, RZ, RZ, R129 ;  /* 0x000000ffff737224 */ /* 0x000fe200078e0081 */
[----:B------:R-:W-:Y:S01]  /*14ab0*/  PRMT R93, RZ, 0x7610, R93 ;  /* 0x00007610ff5d7816 */ /* 0x000fe2000000005d */
[----:B------:R-:W-:Y:S01]  /*14ac0*/  IMAD.MOV.U32 R129, RZ, RZ, R118 ;  /* 0x000000ffff817224 */ /* 0x000fe200078e0076 */
[----:B------:R-:W-:Y:S01]  /*14ad0*/  IADD3 R118, P4, PT, R108, R2, RZ ;  /* 0x000000026c767210 */ /* 0x000fe20007f9e0ff */
[----:B------:R-:W-:Y:S01]  /*14ae0*/  IMAD.MOV.U32 R112, RZ, RZ, R119 ;  /* 0x000000ffff707224 */ /* 0x000fe200078e0077 */
[----:B------:R-:W-:-:S02]  /*14af0*/  PRMT R90, RZ, 0x7610, R90 ;  /* 0x00007610ff5a7816 */ /* 0x000fc4000000005a */
[----:B------:R3:W4:Y:S01]  /*14b00*/  @P2 LDG.E.U8 R93, desc[UR8][R116.64] ;  /* 0x00000008745d2981 */ /* 0x000722000c1e1100 */
[----:B------:R-:W-:Y:S01]  /*14b10*/  LEA.HI.X.SX32 R119, R108, R0, 0x1, P4 ;  /* 0x000000006c777211 */ /* 0x000fe200020f0eff */
[----:B------:R-:W-:Y:S01]  /*14b20*/  IMAD.MOV.U32 R108, RZ, RZ, R124 ;  /* 0x000000ffff6c7224 */ /* 0x000fe200078e007c */
[----:B------:R-:W-:Y:S01]  /*14b30*/  PRMT R89, RZ, 0x7610, R89 ;  /* 0x00007610ff597816 */ /* 0x000fe20000000059 */
[----:B------:R-:W-:Y:S02]  /*14b40*/  IMAD.MOV.U32 R105, RZ, RZ, R129 ;  /* 0x000000ffff697224 */ /* 0x000fe400078e0081 */
[----:B------:R0:W-:Y:S01]  /*14b50*/  STL.64 [R1+0x7b0], R118 ;  /* 0x0007b07601007387 */ /* 0x0001e20000100a00 */
[----:B------:R-:W-:-:S03]  /*14b60*/  IMAD.MOV.U32 R129, RZ, RZ, R125 ;  /* 0x000000ffff817224 */ /* 0x000fc600078e007d */
[----:B------:R0:W4:Y:S01]  /*14b70*/  @P2 LDG.E.U8 R90, desc[UR8][R118.64] ;  /* 0x00000008765a2981 */ /* 0x000122000c1e1100 */
[----:B------:R-:W-:Y:S02]  /*14b80*/  PRMT R86, RZ, 0x7610, R86 ;  /* 0x00007610ff567816 */ /* 0x000fe40000000056 */
[----:B---3--:R-:W-:-:S04]  /*14b90*/  IADD3 R116, P5, PT, R106, R2, RZ ;  /* 0x000000026a747210 */ /* 0x008fc80007fbe0ff */
[----:B------:R-:W-:Y:S02]  /*14ba0*/  LEA.HI.X.SX32 R117, R106, R0, 0x1, P5 ;  /* 0x000000006a757211 */ /* 0x000fe400028f0eff */
[----:B0-----:R-:W-:-:S03]  /*14bb0*/  IADD3 R118, P5, PT, R107, R2, RZ ;  /* 0x000000026b767210 */ /* 0x001fc60007fbe0ff */
[----:B------:R-:W3:Y:S01]  /*14bc0*/  @P2 LDG.E.U8 R89, desc[UR8][R116.64] ;  /* 0x0000000874592981 */ /* 0x000ee2000c1e1100 */
[----:B------:R-:W-:-:S03]  /*14bd0*/  LEA.HI.X.SX32 R119, R107, R0, 0x1, P5 ;  /* 0x000000006b777211 */ /* 0x000fc600028f0eff */
[----:B------:R0:W-:Y:S04]  /*14be0*/  STL.64 [R1+0x790], R116 ;  /* 0x0007907401007387 */ /* 0x0001e80000100a00 */
[----:B------:R-:W3:Y:S04]  /*14bf0*/  @P2 LDG.E.U8 R86, desc[UR8][R118.64] ;  /* 0x0000000876562981 */ /* 0x000ee8000c1e1100 */
[----:B0-----:R-:W3:Y:S01]  /*14c00*/  LDL.LU.64 R116, [R1+0x1470] ;  /* 0x0014700001747983 */ /* 0x001ee20000300a00 */
[----:B--2---:R-:W-:-:S04]  /*14c10*/  IADD3 R124, P4, PT, R111, R2, RZ ;  /* 0x000000026f7c7210 */ /* 0x004fc80007f9e0ff */
[----:B------:R-:W-:-:S05]  /*14c20*/  LEA.HI.X.SX32 R125, R111, R0, 0x1, P4 ;  /* 0x000000006f7d7211 */ /* 0x000fca00020f0eff */
[----:B------:R-:W-:Y:S04]  /*14c30*/  STL.64 [R1+0x770], R124 ;  /* 0x0007707c01007387 */ /* 0x000fe80000100a00 */
[----:B------:R0:W-:Y:S04]  /*14c40*/  STL.64 [R1+0x750], R118 ;  /* 0x0007507601007387 */ /* 0x0001e80000100a00 */
[----:B0-----:R-:W2:Y:S01]  /*14c50*/  LDL.LU.64 R118, [R1+0x1468] ;  /* 0x0014680001767983 */ /* 0x001ea20000300a00 */
[----:B------:R-:W-:Y:S01]  /*14c60*/  PRMT R88, RZ, 0x7610, R88 ;  /* 0x00007610ff587816 */ /* 0x000fe20000000058 */
[----:B------:R-:W-:-:S02]  /*14c70*/  IMAD.MOV.U32 R106, RZ, RZ, R124 ;  /* 0x000000ffff6a7224 */ /* 0x000fc400078e007c */
[----:B------:R-:W-:Y:S01]  /*14c80*/  IMAD.MOV.U32 R107, RZ, RZ, R125 ;  /* 0x000000ffff6b7224 */ /* 0x000fe200078e007d */
[----:B------:R-:W-:-:S04]  /*14c90*/  IADD3 R124, P4, PT, R114, R2, RZ ;  /* 0x00000002727c7210 */ /* 0x000fc80007f9e0ff */
[----:B------:R0:W3:Y:S01]  /*14ca0*/  @P2 LDG.E.U8 R88, desc[UR8][R106.64] ;  /* 0x000000086a582981 */ /* 0x0000e2000c1e1100 */
[----:B------:R-:W-:Y:S02]  /*14cb0*/  LEA.HI.X.SX32 R125, R114, R0, 0x1, P4 ;  /* 0x00000000727d7211 */ /* 0x000fe400020f0eff */
[----:B------:R-:W-:Y:S02]  /*14cc0*/  PRMT R85, RZ, 0x7610, R85 ;  /* 0x00007610ff557816 */ /* 0x000fe40000000055 */
[C---:B0-----:R-:W-:Y:S01]  /*14cd0*/  IADD3 R106, P5, PT, R110.reuse, R2, RZ ;  /* 0x000000026e6a7210 */ /* 0x041fe20007fbe0ff */
[----:B------:R0:W-:Y:S03]  /*14ce0*/  STL.64 [R1+0x730], R124 ;  /* 0x0007307c01007387 */ /* 0x0001e60000100a00 */
[----:B------:R-:W-:Y:S01]  /*14cf0*/  LEA.HI.X.SX32 R107, R110, R0, 0x1, P5 ;  /* 0x000000006e6b7211 */ /* 0x000fe200028f0eff */
[----:B------:R-:W-:Y:S01]  /*14d00*/  IMAD.MOV.U32 R110, RZ, RZ, R106 ;  /* 0x000000ffff6e7224 */ /* 0x000fe200078e006a */
[----:B------:R0:W3:Y:S04]  /*14d10*/  @P2 LDG.E.U8 R85, desc[UR8][R124.64] ;  /* 0x000000087c552981 */ /* 0x0000e8000c1e1100 */
[----:B------:R2:W-:Y:S01]  /*14d20*/  STL.64 [R1+0x710], R106 ;  /* 0x0007106a01007387 */ /* 0x0005e20000100a00 */
[----:B------:R-:W-:Y:S01]  /*14d30*/  IMAD.MOV.U32 R111, RZ, RZ, R107 ;  /* 0x000000ffff6f7224 */ /* 0x000fe200078e006b */
[----:B------:R-:W-:-:S02]  /*14d40*/  PRMT R82, RZ, 0x7610, R82 ;  /* 0x00007610ff527816 */ /* 0x000fc40000000052 */
[----:B0-----:R-:W-:-:S04]  /*14d50*/  IADD3 R124, P5, PT, R113, R2, RZ ;  /* 0x00000002717c7210 */ /* 0x001fc80007fbe0ff */
[----:B------:R-:W-:Y:S02]  /*14d60*/  LEA.HI.X.SX32 R125, R113, R0, 0x1, P5 ;  /* 0x00000000717d7211 */ /* 0x000fe400028f0eff */
[----:B------:R-:W-:Y:S02]  /*14d70*/  PRMT R84, RZ, 0x7610, R84 ;  /* 0x00007610ff547816 */ /* 0x000fe40000000054 */
[----:B------:R-:W-:Y:S01]  /*14d80*/  PRMT R83, RZ, 0x7610, R83 ;  /* 0x00007610ff537816 */ /* 0x000fe20000000053 */
[----:B------:R-:W4:Y:S01]  /*14d90*/  @P2 LDG.E.U8 R82, desc[UR8][R124.64] ;  /* 0x000000087c522981 */ /* 0x000f22000c1e1100 */
[----:B------:R-:W-:Y:S02]  /*14da0*/  PRMT R80, RZ, 0x7610, R80 ;  /* 0x00007610ff507816 */ /* 0x000fe40000000050 */
[----:B------:R-:W-:Y:S01]  /*14db0*/  PRMT R79, RZ, 0x7610, R79 ;  /* 0x00007610ff4f7816 */ /* 0x000fe2000000004f */
[----:B------:R0:W4:Y:S01]  /*14dc0*/  @P2 LDG.E.U8 R84, desc[UR8][R110.64] ;  /* 0x000000086e542981 */ /* 0x000122000c1e1100 */
        /* <DEDUP_REMOVED lines=22> */
[----:B------:R-:W-:Y:S01]  /*14f30*/  PRMT R52, RZ, 0x7610, R52 ;  /* 0x00007610ff347816 */ /* 0x000fe20000000034 */
[----:B------:R-:W-:Y:S01]  /*14f40*/  IMAD.MOV.U32 R114, RZ, RZ, R108 ;  /* 0x000000ffff727224 */ /* 0x000fe200078e006c */
[----:B------:R-:W-:Y:S01]  /*14f50*/  PRMT R50, RZ, 0x7610, R50 ;  /* 0x00007610ff327816 */ /* 0x000fe20000000032 */
[----:B------:R-:W1:Y:S01]  /*14f60*/  LDC R108, c[0x0][0x3d8] ;  /* 0x0000f600ff6c7b82 */ /* 0x000e620000000800 */
[----:B------:R-:W-:-:S02]  /*14f70*/  PRMT R51, RZ, 0x7610, R51 ;  /* 0x00007610ff337816 */ /* 0x000fc40000000033 */
[----:B------:R-:W-:Y:S02]  /*14f80*/  PRMT R49, RZ, 0x7610, R49 ;  /* 0x00007610ff317816 */ /* 0x000fe40000000031 */
[----:B------:R-:W-:Y:S02]  /*14f90*/  PRMT R48, RZ, 0x7610, R48 ;  /* 0x00007610ff307816 */ /* 0x000fe40000000030 */
[----:B------:R-:W-:Y:S01]  /*14fa0*/  PRMT R47, RZ, 0x7610, R47 ;  /* 0x00007610ff2f7816 */ /* 0x000fe2000000002f */
[----:B------:R-:W0:Y:S01]  /*14fb0*/  LDC R113, c[0x0][0x3d8] ;  /* 0x0000f600ff717b82 */ /* 0x000e220000000800 */
[----:B--2---:R-:W-:-:S04]  /*14fc0*/  IADD3 R106, P4, PT, R119, R2, RZ ;  /* 0x00000002776a7210 */ /* 0x004fc80007f9e0ff */
[----:B------:R-:W-:-:S05]  /*14fd0*/  LEA.HI.X.SX32 R107, R119, R0, 0x1, P4 ;  /* 0x00000000776b7211 */ /* 0x000fca00020f0eff */
[----:B------:R-:W-:Y:S04]  /*14fe0*/  STL.64 [R1+0x6f0], R106 ;  /* 0x0006f06a01007387 */ /* 0x000fe80000100a00 */
[----:B------:R2:W-:Y:S01]  /*14ff0*/  STL.64 [R1+0x6d0], R124 ;  /* 0x0006d07c01007387 */ /* 0x0005e20000100a00 */
[----:B0-----:R-:W-:-:S03]  /*15000*/  IADD3 R110, P4, PT, R118, R2, RZ ;  /* 0x00000002766e7210 */ /* 0x001fc60007f9e0ff */
[----:B------:R3:W4:Y:S04]  /*15010*/  @P2 LDG.E.U8 R83, desc[UR8][R106.64] ;  /* 0x000000086a532981 */ /* 0x000728000c1e1100 */
[----:B--2---:R-:W2:Y:S01]  /*15020*/  LDL.LU.64 R124, [R1+0x1460] ;  /* 0x00146000017c7983 */ /* 0x004ea20000300a00 */
[C---:B---3--:R-:W-:Y:S02]  /*15030*/  IADD3 R106, P5, PT, R117.reuse, R2, RZ ;  /* 0x00000002756a7210 */ /* 0x048fe40007fbe0ff */
[-C--:B------:R-:W-:Y:S02]  /*15040*/  LEA.HI.X.SX32 R111, R118, R0.reuse, 0x1, P4 ;  /* 0x00000000766f7211 */ /* 0x080fe400020f0eff */
[----:B------:R-:W-:-:S03]  /*15050*/  LEA.HI.X.SX32 R107, R117, R0, 0x1, P5 ;  /* 0x00000000756b7211 */ /* 0x000fc600028f0eff */
[----:B------:R0:W-:Y:S04]  /*15060*/  STL.64 [R1+0x6b0], R110 ;  /* 0x0006b06e01007387 */ /* 0x0001e80000100a00 */
[----:B------:R0:W3:Y:S04]  /*15070*/  @P2 LDG.E.U8 R80, desc[UR8][R110.64] ;  /* 0x000000086e502981 */ /* 0x0000e8000c1e1100 */
[----:B------:R1:W-:Y:S04]  /*15080*/  STL.64 [R1+0x690], R106 ;  /* 0x0006906a01007387 */ /* 0x0003e80000100a00 */
[----:B------:R1:W3:Y:S01]  /*15090*/  @P2 LDG.E.U8 R79, desc[UR8][R106.64] ;  /* 0x000000086a4f2981 */ /* 0x0002e2000c1e1100 */
[----:B0-----:R-:W-:-:S04]  /*150a0*/  IADD3 R110, P5, PT, R116, R2, RZ ;  /* 0x00000002746e7210 */ /* 0x001fc80007fbe0ff */
[----:B------:R-:W-:Y:S02]  /*150b0*/  LEA.HI.X.SX32 R111, R116, R0, 0x1, P5 ;  /* 0x00000000746f7211 */ /* 0x000fe400028f0eff */
[----:B------:R-:W-:-:S03]  /*150c0*/  IADD3 R116, P5, PT, R123, R2, RZ ;  /* 0x000000027b747210 */ /* 0x000fc60007fbe0ff */
[----:B------:R-:W3:Y:S01]  /*150d0*/  @P2 LDG.E.U8 R77, desc[UR8][R110.64] ;  /* 0x000000086e4d2981 */ /* 0x000ee2000c1e1100 */
[----:B------:R-:W-:Y:S01]  /*150e0*/  LEA.HI.X.SX32 R117, R123, R0, 0x1, P5 ;  /* 0x000000007b757211 */ /* 0x000fe200028f0eff */
[----:B-1----:R-:W-:Y:S01]  /*150f0*/  IMAD R108, R108, 0x2, R135 ;  /* 0x000000026c6c7824 */ /* 0x002fe200078e0287 */
[----:B------:R-:W-:Y:S01]  /*15100*/  PRMT R46, RZ, 0x7610, R46 ;  /* 0x00007610ff2e7816 */ /* 0x000fe2000000002e */
[----:B------:R-:W-:Y:S01]  /*15110*/  IMAD R3, R3, 0x2, R37 ;  /* 0x0000000203037824 */ /* 0x000fe200078e0225 */
[----:B------:R-:W-:Y:S01]  /*15120*/  PRMT R43, RZ, 0x7610, R43 ;  /* 0x00007610ff2b7816 */ /* 0x000fe2000000002b */
[----:B------:R-:W3:Y:S01]  /*15130*/  @P2 LDG.E.U8 R74, desc[UR8][R116.64] ;  /* 0x00000008744a2981 */ /* 0x000ee2000c1e1100 */
[----:B--2---:R-:W-:Y:S02]  /*15140*/  IADD3 R118, P4, PT, R124, R2, RZ ;  /* 0x000000027c767210 */ /* 0x004fe40007f9e0ff */
[----:B------:R-:W-:Y:S02]  /*15150*/  PRMT R44, RZ, 0x7610, R44 ;  /* 0x00007610ff2c7816 */ /* 0x000fe4000000002c */
[----:B------:R-:W-:-:S02]  /*15160*/  PRMT R38, RZ, 0x7610, R38 ;  /* 0x00007610ff267816 */ /* 0x000fc40000000026 */
[----:B------:R-:W-:Y:S02]  /*15170*/  PRMT R41, RZ, 0x7610, R41 ;  /* 0x00007610ff297816 */ /* 0x000fe40000000029 */
[----:B------:R-:W-:Y:S02]  /*15180*/  PRMT R42, RZ, 0x7610, R42 ;  /* 0x00007610ff2a7816 */ /* 0x000fe4000000002a */
[----:B------:R-:W-:Y:S02]  /*15190*/  PRMT R78, RZ, 0x7610, R78 ;  /* 0x00007610ff4e7816 */ /* 0x000fe4000000004e */
[----:B------:R-:W-:Y:S02]  /*151a0*/  PRMT R36, RZ, 0x7610, R36 ;  /* 0x00007610ff247816 */ /* 0x000fe40000000024 */
[----:B------:R-:W-:Y:S02]  /*151b0*/  PRMT R39, RZ, 0x7610, R39 ;  /* 0x00007610ff277816 */ /* 0x000fe40000000027 */
[----:B------:R-:W-:Y:S01]  /*151c0*/  PRMT R45, RZ, 0x7610, R45 ;  /* 0x00007610ff2d7816 */ /* 0x000fe2000000002d */
[----:B------:R-:W0:Y:S01]  /*151d0*/  S2R R133, SR_TID.X ;  /* 0x0000000000857919 */ /* 0x000e220000002100 */
[----:B------:R-:W-:Y:S01]  /*151e0*/  LEA.HI.X.SX32 R119, R124, R0, 0x1, P4 ;  /* 0x000000007c777211 */ /* 0x000fe200020f0eff */
[----:B------:R-:W1:Y:S01]  /*151f0*/  LDC R123, c[0x0][0x3d8] ;  /* 0x0000f600ff7b7b82 */ /* 0x000e620000000800 */
[----:B------:R-:W-:-:S02]  /*15200*/  IADD3 R106, P4, PT, R126, R2, RZ ;  /* 0x000000027e6a7210 */ /* 0x000fc40007f9e0ff */
[----:B------:R-:W-:Y:S01]  /*15210*/  PRMT R37, RZ, 0x7610, R37 ;  /* 0x00007610ff257816 */ /* 0x000fe20000000025 */
[----:B------:R2:W3:Y:S01]  /*15220*/  @P2 LDG.E.U8 R78, desc[UR8][R118.64] ;  /* 0x00000008764e2981 */ /* 0x0004e2000c1e1100 */
[----:B------:R-:W-:-:S03]  /*15230*/  LEA.HI.X.SX32 R107, R126, R0, 0x1, P4 ;  /* 0x000000007e6b7211 */ /* 0x000fc600020f0eff */
[----:B------:R2:W-:Y:S04]  /*15240*/  STL.64 [R1+0x670], R118 ;  /* 0x0006707601007387 */ /* 0x0005e80000100a00 */
[----:B------:R4:W-:Y:S04]  /*15250*/  STL.64 [R1+0x650], R110 ;  /* 0x0006506e01007387 */ /* 0x0009e80000100a00 */
[----:B------:R0:W-:Y:S04]  /*15260*/  STL.64 [R1+0x630], R106 ;  /* 0x0006306a01007387 */ /* 0x0001e80000100a00 */
[----:B------:R0:W3:Y:S01]  /*15270*/  @P2 LDG.E.U8 R75, desc[UR8][R106.64] ;  /* 0x000000086a4b2981 */ /* 0x0000e2000c1e1100 */
[----:B------:R-:W-:Y:S01]  /*15280*/  IMAD.MOV.U32 R126, RZ, RZ, R68 ;  /* 0x000000ffff7e7224 */ /* 0x000fe200078e0044 */
[----:B--2---:R-:W2:Y:S01]  /*15290*/  LDC R119, c[0x0][0x3d8] ;  /* 0x0000f600ff777b82 */ /* 0x004ea20000000800 */
[-C--:B----4-:R-:W-:Y:S01]  /*152a0*/  IADD3 R110, P4, PT, R128, R2.reuse, RZ ;  /* 0x00000002806e7210 */ /* 0x090fe20007f9e0ff */
[----:B------:R4:W-:Y:S01]  /*152b0*/  STL.64 [R1+0x610], R116 ;  /* 0x0006107401007387 */ /* 0x0009e20000100a00 */
[----:B0-----:R-:W-:-:S02]  /*152c0*/  IADD3 R106, P5, PT, R125, R2, RZ ;  /* 0x000000027d6a7210 */ /* 0x001fc40007fbe0ff */
[-C--:B------:R-:W-:Y:S02]  /*152d0*/  LEA.HI.X.SX32 R111, R128, R0.reuse, 0x1, P4 ;  /* 0x00000000806f7211 */ /* 0x080fe400020f0eff */
[----:B------:R-:W-:Y:S02]  /*152e0*/  LEA.HI.X.SX32 R107, R125, R0, 0x1, P5 ;  /* 0x000000007d6b7211 */ /* 0x000fe400028f0eff */
[C---:B----4-:R-:W-:Y:S01]  /*152f0*/  IADD3 R116, P4, PT, R138.reuse, R2, RZ ;  /* 0x000000028a747210 */ /* 0x050fe20007f9e0ff */
[----:B------:R0:W-:Y:S03]  /*15300*/  STL.64 [R1+0x5f0], R110 ;  /* 0x0005f06e01007387 */ /* 0x0001e60000100a00 */
[----:B------:R-:W-:Y:S01]  /*15310*/  LEA.HI.X.SX32 R117, R138, R0, 0x1, P4 ;  /* 0x000000008a757211 */ /* 0x000fe200020f0eff */
[----:B------:R0:W4:Y:S04]  /*15320*/  @P2 LDG.E.U8 R72, desc[UR8][R110.64] ;  /* 0x000000086e482981 */ /* 0x000128000c1e1100 */
[----:B------:R1:W-:Y:S04]  /*15330*/  STL.64 [R1+0x5d0], R106 ;  /* 0x0005d06a01007387 */ /* 0x0003e80000100a00 */
[----:B------:R1:W2:Y:S01]  /*15340*/  @P2 LDG.E.U8 R71, desc[UR8][R106.64] ;  /* 0x000000086a472981 */ /* 0x0002a2000c1e1100 */
[----:B0-----:R-:W-:-:S03]  /*15350*/  IADD3 R110, P5, PT, R127, R2, RZ ;  /* 0x000000027f6e7210 */ /* 0x001fc60007fbe0ff */
[----:B------:R0:W-:Y:S01]  /*15360*/  STL.64 [R1+0x5b0], R116 ;  /* 0x0005b07401007387 */ /* 0x0001e20000100a00 */
[----:B------:R-:W-:-:S03]  /*15370*/  LEA.HI.X.SX32 R111, R127, R0, 0x1, P5 ;  /* 0x000000007f6f7211 */ /* 0x000fc600028f0eff */
[----:B------:R0:W2:Y:S01]  /*15380*/  @P2 LDG.E.U8 R70, desc[UR8][R116.64] ;  /* 0x0000000874462981 */ /* 0x0000a2000c1e1100 */
[----:B------:R-:W2:Y:S01]  /*15390*/  S2R R68, SR_TID.X ;  /* 0x0000000000447919 */ /* 0x000ea20000002100 */
[C---:B-1----:R-:W-:Y:S01]  /*153a0*/  IADD3 R106, P4, PT, R137.reuse, R2, RZ ;  /* 0x00000002896a7210 */ /* 0x042fe20007f9e0ff */
[----:B------:R-:W-:Y:S01]  /*153b0*/  IMAD.MOV.U32 R118, RZ, RZ, R92 ;  /* 0x000000ffff767224 */ /* 0x000fe200078e005c */
[----:B------:R-:W1:Y:S01]  /*153c0*/  LDC R127, c[0x0][0x3d8] ;  /* 0x0000f600ff7f7b82 */ /* 0x000e620000000800 */
[----:B------:R0:W2:Y:S01]  /*153d0*/  @P2 LDG.E.U8 R69, desc[UR8][R110.64] ;  /* 0x000000086e452981 */ /* 0x0000a2000c1e1100 */
[----:B------:R-:W-:Y:S02]  /*153e0*/  LEA.HI.X.SX32 R107, R137, R0, 0x1, P4 ;  /* 0x00000000896b7211 */ /* 0x000fe400020f0eff */
[C---:B0-----:R-:W-:Y:S01]  /*153f0*/  IADD3 R116, P5, PT, R136.reuse, R2, RZ ;  /* 0x0000000288747210 */ /* 0x041fe20007fbe0ff */
[----:B------:R0:W-:Y:S03]  /*15400*/  STL.64 [R1+0x590], R110 ;  /* 0x0005906e01007387 */ /* 0x0001e60000100a00 */
[----:B------:R-:W-:Y:S01]  /*15410*/  LEA.HI.X.SX32 R117, R136, R0, 0x1, P5 ;  /* 0x0000000088757211 */ /* 0x000fe200028f0eff */
[----:B------:R0:W-:Y:S01]  /*15420*/  STL.64 [R1+0x570], R106 ;  /* 0x0005706a01007387 */ /* 0x0001e20000100a00 */
[----:B------:R-:W-:Y:S01]  /*15430*/  IMAD.MOV.U32 R124, RZ, RZ, R150 ;  /* 0x000000ffff7c7224 */ /* 0x000fe200078e0096 */
[----:B------:R-:W1:Y:S02]  /*15440*/  LDC R92, c[0x0][0x3d8] ;  /* 0x0000f600ff5c7b82 */ /* 0x000e640000000800 */
[----:B------:R0:W2:Y:S02]  /*15450*/  @P2 LDG.E.U8 R67, desc[UR8][R106.64] ;  /* 0x000000086a432981 */ /* 0x0000a4000c1e1100 */
[----:B0-----:R-:W-:-:S02]  /*15460*/  IADD3 R110, P4, PT, R140, R2, RZ ;  /* 0x000000028c6e7210 */ /* 0x001fc40007f9e0ff */
[----:B------:R0:W-:Y:S04]  /*15470*/  STL.64 [R1+0x550], R116 ;  /* 0x0005507401007387 */ /* 0x0001e80000100a00 */
[----:B------:R0:W2:Y:S01]  /*15480*/  @P2 LDG.E.U8 R66, desc[UR8][R116.64] ;  /* 0x0000000874422981 */ /* 0x0000a2000c1e1100 */
[C---:B------:R-:W-:Y:S02]  /*15490*/  IADD3 R106, P5, PT, R131.reuse, R2, RZ ;  /* 0x00000002836a7210 */ /* 0x040fe40007fbe0ff */
[-C--:B------:R-:W-:Y:S02]  /*154a0*/  LEA.HI.X.SX32 R111, R140, R0.reuse, 0x1, P4 ;  /* 0x000000008c6f7211 */ /* 0x080fe400020f0eff */
[----:B------:R-:W-:Y:S02]  /*154b0*/  LEA.HI.X.SX32 R107, R131, R0, 0x1, P5 ;  /* 0x00000000836b7211 */ /* 0x000fe400028f0eff */
[C---:B0-----:R-:W-:Y:S01]  /*154c0*/  IADD3 R116, P4, PT, R142.reuse, R2, RZ ;  /* 0x000000028e747210 */ /* 0x041fe20007f9e0ff */
[----:B------:R0:W-:Y:S03]  /*154d0*/  STL.64 [R1+0x530], R110 ;  /* 0x0005306e01007387 */ /* 0x0001e60000100a00 */
[----:B------:R-:W-:Y:S01]  /*154e0*/  LEA.HI.X.SX32 R117, R142, R0, 0x1, P4 ;  /* 0x000000008e757211 */ /* 0x000fe200020f0eff */
[----:B------:R0:W2:Y:S04]  /*154f0*/  @P2 LDG.E.U8 R65, desc[UR8][R110.64] ;  /* 0x000000086e412981 */ /* 0x0000a8000c1e1100 */
[----:B------:R1:W-:Y:S04]  /*15500*/  STL.64 [R1+0x510], R106 ;  /* 0x0005106a01007387 */ /* 0x0003e80000100a00 */
[----:B------:R1:W2:Y:S01]  /*15510*/  @P2 LDG.E.U8 R64, desc[UR8][R106.64] ;  /* 0x000000086a402981 */ /* 0x0002a2000c1e1100 */
[----:B0-----:R-:W-:-:S03]  /*15520*/  IADD3 R110, P5, PT, R139, R2, RZ ;  /* 0x000000028b6e7210 */ /* 0x001fc60007fbe0ff */
[----:B------:R0:W-:Y:S01]  /*15530*/  STL.64 [R1+0x4f0], R116 ;  /* 0x0004f07401007387 */ /* 0x0001e20000100a00 */
[----:B------:R-:W-:-:S03]  /*15540*/  LEA.HI.X.SX32 R111, R139, R0, 0x1, P5 ;  /* 0x000000008b6f7211 */ /* 0x000fc600028f0eff */
[----:B------:R0:W2:Y:S01]  /*15550*/  @P2 LDG.E.U8 R63, desc[UR8][R116.64] ;  /* 0x00000008743f2981 */ /* 0x0000a2000c1e1100 */
[----:B-1----:R-:W-:-:S03]  /*15560*/  IADD3 R106, P4, PT, R144, R2, RZ ;  /* 0x00000002906a7210 */ /* 0x002fc60007f9e0ff */
[----:B------:R1:W2:Y:S01]  /*15570*/  @P2 LDG.E.U8 R62, desc[UR8][R110.64] ;  /* 0x000000086e3e2981 */ /* 0x0002a2000c1e1100 */
[----:B------:R-:W-:Y:S02]  /*15580*/  LEA.HI.X.SX32 R107, R144, R0, 0x1, P4 ;  /* 0x00000000906b7211 */ /* 0x000fe400020f0eff */
[C---:B0-----:R-:W-:Y:S01]  /*15590*/  IADD3 R116, P5, PT, R141.reuse, R2, RZ ;  /* 0x000000028d747210 */ /* 0x041fe20007fbe0ff */
[----:B------:R1:W-:Y:S03]  /*155a0*/  STL.64 [R1+0x4d0], R110 ;  /* 0x0004d06e01007387 */ /* 0x0003e60000100a00 */
[----:B------:R-:W-:Y:S01]  /*155b0*/  LEA.HI.X.SX32 R117, R141, R0, 0x1, P5 ;  /* 0x000000008d757211 */ /* 0x000fe200028f0eff */
[----:B------:R0:W-:Y:S04]  /*155c0*/  STL.64 [R1+0x4b0], R106 ;  /* 0x0004b06a01007387 */ /* 0x0001e80000100a00 */
[----:B------:R0:W2:Y:S01]  /*155d0*/  @P2 LDG.E.U8 R61, desc[UR8][R106.64] ;  /* 0x000000086a3d2981 */ /* 0x0000a2000c1e1100 */
[----:B-1----:R-:W-:-:S03]  /*155e0*/  IADD3 R110, P4, PT, R156, R2, RZ ;  /* 0x000000029c6e7210 */ /* 0x002fc60007f9e0ff */
[----:B------:R1:W-:Y:S04]  /*155f0*/  STL.64 [R1+0x490], R116 ;  /* 0x0004907401007387 */ /* 0x0003e80000100a00 */
[----:B------:R1:W2:Y:S01]  /*15600*/  @P2 LDG.E.U8 R60, desc[UR8][R116.64] ;  /* 0x00000008743c2981 */ /* 0x0002a2000c1e1100 */
[C---:B0-----:R-:W-:Y:S02]  /*15610*/  IADD3 R106, P5, PT, R143.reuse, R2, RZ ;  /* 0x000000028f6a7210 */ /* 0x041fe40007fbe0ff */
[-C--:B------:R-:W-:Y:S02]  /*15620*/  LEA.HI.X.SX32 R111, R156, R0.reuse, 0x1, P4 ;  /* 0x000000009c6f7211 */ /* 0x080fe400020f0eff */
[----:B------:R-:W-:Y:S02]  /*15630*/  LEA.HI.X.SX32 R107, R143, R0, 0x1, P5 ;  /* 0x000000008f6b7211 */ /* 0x000fe400028f0eff */
[C---:B-1----:R-:W-:Y:S01]  /*15640*/  IADD3 R116, P4, PT, R155.reuse, R2, RZ ;  /* 0x000000029b747210 */ /* 0x042fe20007f9e0ff */
        /* <DEDUP_REMOVED lines=30> */
[----:B------:R0:W2:Y:S01]  /*15830*/  @P2 LDG.E.U8 R51, desc[UR8][R116.64] ;  /* 0x0000000874332981 */ /* 0x0000a2000c1e1100 */
[----:B------:R-:W-:Y:S02]  /*15840*/  LEA.HI.X.SX32 R111, R159, R0, 0x1, P5 ;  /* 0x000000009f6f7211 */ /* 0x000fe400028f0eff */
[C---:B-1----:R-:W-:Y:S01]  /*15850*/  IADD3 R106, P4, PT, R114.reuse, R2, RZ ;  /* 0x00000002726a7210 */ /* 0x042fe20007f9e0ff */
[----:B------:R0:W-:Y:S03]  /*15860*/  STL.64 [R1+0x370], R116 ;  /* 0x0003707401007387 */ /* 0x0001e60000100a00 */
[----:B------:R-:W-:Y:S01]  /*15870*/  LEA.HI.X.SX32 R107, R114, R0, 0x1, P4 ;  /* 0x00000000726b7211 */ /* 0x000fe200020f0eff */
[----:B------:R1:W2:Y:S01]  /*15880*/  @P2 LDG.E.U8 R50, desc[UR8][R110.64] ;  /* 0x000000086e322981 */ /* 0x0002a2000c1e1100 */
[----:B------:R-:W3:Y:S03]  /*15890*/  LDC R114, c[0x0][0x3d8] ;  /* 0x0000f600ff727b82 */ /* 0x000ee60000000800 */
[----:B------:R1:W-:Y:S01]  /*158a0*/  STL.64 [R1+0x350], R110 ;  /* 0x0003506e01007387 */ /* 0x0003e20000100a00 */
[----:B0-----:R-:W-:-:S03]  /*158b0*/  IADD3 R116, P5, PT, R161, R2, RZ ;  /* 0x00000002a1747210 */ /* 0x001fc60007fbe0ff */
[----:B------:R0:W2:Y:S01]  /*158c0*/  @P2 LDG.E.U8 R49, desc[UR8][R106.64] ;  /* 0x000000086a312981 */ /* 0x0000a2000c1e1100 */
[----:B-1----:R-:W1:Y:S01]  /*158d0*/  LDC R111, c[0x0][0x3d8] ;  /* 0x0000f600ff6f7b82 */ /* 0x002e620000000800 */
[----:B------:R-:W-:Y:S01]  /*158e0*/  LEA.HI.X.SX32 R117, R161, R0, 0x1, P5 ;  /* 0x00000000a1757211 */ /* 0x000fe200028f0eff */
[----:B---3--:R-:W-:Y:S01]  /*158f0*/  IMAD R108, R114, 0x2, R108 ;  /* 0x00000002726c7824 */ /* 0x008fe200078e026c */
[----:B------:R0:W-:Y:S04]  /*15900*/  STL.64 [R1+0x330], R106 ;  /* 0x0003306a01007387 */ /* 0x0001e80000100a00 */
[----:B------:R3:W-:Y:S04]  /*15910*/  STL.64 [R1+0x310], R116 ;  /* 0x0003107401007387 */ /* 0x0007e80000100a00 */
[----:B------:R3:W2:Y:S01]  /*15920*/  @P2 LDG.E.U8 R48, desc[UR8][R116.64] ;  /* 0x0000000874302981 */ /* 0x0006a2000c1e1100 */
[----:B-1----:R-:W-:-:S05]  /*15930*/  IMAD R108, R111, 0x2, R108 ;  /* 0x000000026f6c7824 */ /* 0x002fca00078e026c */
[CC--:B------:R-:W-:Y:S02]  /*15940*/  IADD3 R110, P4, PT, R108.reuse, R2.reuse, RZ ;  /* 0x000000026c6e7210 */ /* 0x0c0fe40007f9e0ff */
[----:B0-----:R-:W-:Y:S02]  /*15950*/  IADD3 R106, P5, PT, R105, R2, RZ ;  /* 0x00000002696a7210 */ /* 0x001fe40007fbe0ff */
[----:B------:R-:W-:Y:S02]  /*15960*/  LEA.HI.X.SX32 R111, R108, R0, 0x1, P4 ;  /* 0x000000006c6f7211 */ /* 0x000fe400020f0eff */
[----:B---3--:R-:W-:Y:S02]  /*15970*/  IADD3 R116, P4, PT, R165, R2, RZ ;  /* 0x00000002a5747210 */ /* 0x008fe40007f9e0ff */
[-C--:B------:R-:W-:Y:S01]  /*15980*/  LEA.HI.X.SX32 R107, R105, R0.reuse, 0x1, P5 ;  /* 0x00000000696b7211 */ /* 0x080fe200028f0eff */
[----:B------:R0:W-:Y:S01]  /*15990*/  STL.64 [R1+0x2f0], R110 ;  /* 0x0002f06e01007387 */ /* 0x0001e20000100a00 */
[----:B------:R-:W-:-:S03]  /*159a0*/  LEA.HI.X.SX32 R117, R165, R0, 0x1, P4 ;  /* 0x00000000a5757211 */ /* 0x000fc600020f0eff */
[----:B------:R0:W3:Y:S04]  /*159b0*/  @P2 LDG.E.U8 R47, desc[UR8][R110.64] ;  /* 0x000000086e2f2981 */ /* 0x0000e8000c1e1100 */
[----:B------:R1:W-:Y:S04]  /*159c0*/  STL.64 [R1+0x2d0], R106 ;  /* 0x0002d06a01007387 */ /* 0x0003e80000100a00 */
[----:B------:R-:W2:Y:S01]  /*159d0*/  LDL.LU R114, [R1+0x24c] ;  /* 0x00024c0001727983 */ /* 0x000ea20000300800 */
[C---:B0-----:R-:W-:Y:S01]  /*159e0*/  IADD3 R110, P4, PT, R40.reuse, R2, RZ ;  /* 0x00000002286e7210 */ /* 0x041fe20007f9e0ff */
[----:B------:R-:W0:Y:S03]  /*159f0*/  S2R R105, SR_TID.X ;  /* 0x0000000000697919 */ /* 0x000e260000002100 */
[----:B------:R-:W-:Y:S01]  /*15a00*/  LEA.HI.X.SX32 R111, R40, R0, 0x1, P4 ;  /* 0x00000000286f7211 */ /* 0x000fe200020f0eff */
[----:B------:R-:W-:Y:S04]  /*15a10*/  STL.64 [R1+0x2b0], R116 ;  /* 0x0002b07401007387 */ /* 0x000fe80000100a00 */
[----:B------:R-:W-:Y:S04]  /*15a20*/  STL.64 [R1+0x290], R110 ;  /* 0x0002906e01007387 */ /* 0x000fe80000100a00 */
[----:B------:R-:W3:Y:S04]  /*15a30*/  LDL.LU R108, [R1+0x11c] ;  /* 0x00011c00016c7983 */ /* 0x000ee80000300800 */
[----:B------:R1:W4:Y:S04]  /*15a40*/  @P2 LDG.E.U8 R46, desc[UR8][R106.64] ;  /* 0x000000086a2e2981 */ /* 0x000328000c1e1100 */
[----:B------:R-:W4:Y:S04]  /*15a50*/  @P2 LDG.E.U8 R43, desc[UR8][R110.64] ;  /* 0x000000086e2b2981 */ /* 0x000f28000c1e1100 */
[----:B------:R-:W4:Y:S01]  /*15a60*/  @P2 LDG.E.U8 R44, desc[UR8][R116.64] ;  /* 0x00000008742c2981 */ /* 0x000f22000c1e1100 */
[----:B-1----:R-:W-:-:S04]  /*15a70*/  IADD3 R106, P5, PT, R3, R2, RZ ;  /* 0x00000002036a7210 */ /* 0x002fc80007fbe0ff */
[----:B------:R-:W-:Y:S02]  /*15a80*/  LEA.HI.X.SX32 R107, R3, R0, 0x1, P5 ;  /* 0x00000000036b7211 */ /* 0x000fe400028f0eff */
[----:B0-----:R-:W-:-:S03]  /*15a90*/  LEA.HI R105, R105, 0xe, RZ, 0x1a ;  /* 0x0000000e69697811 */ /* 0x001fc600078fd0ff */
[----:B------:R0:W-:Y:S02]  /*15aa0*/  STL.64 [R1+0x270], R106 ;  /* 0x0002706a01007387 */ /* 0x0001e40000100a00 */
[----:B------:R-:W-:Y:S02]  /*15ab0*/  IMAD R113, R105, R113, RZ ;  /* 0x0000007169717224 */ /* 0x000fe400078e02ff */
[----:B------:R-:W4:Y:S04]  /*15ac0*/  LDL.LU R105, [R1+0x120] ;  /* 0x0001200001697983 */ /* 0x000f280000300800 */
[----:B------:R0:W4:Y:S02]  /*15ad0*/  @P2 LDG.E.U8 R38, desc[UR8][R106.64] ;  /* 0x000000086a262981 */ /* 0x000124000c1e1100 */
[----:B0-----:R-:W-:-:S04]  /*15ae0*/  IADD3 R106, P5, PT, R113, R2, RZ ;  /* 0x00000002716a7210 */ /* 0x001fc80007fbe0ff */
[----:B------:R-:W-:-:S05]  /*15af0*/  LEA.HI.X.SX32 R107, R113, R0, 0x1, P5 ;  /* 0x00000000716b7211 */ /* 0x000fca00028f0eff */
[----:B------:R0:W4:Y:S01]  /*15b00*/  @P2 LDG.E.U8 R41, desc[UR8][R106.64] ;  /* 0x000000086a292981 */ /* 0x000122000c1e1100 */
[----:B--2---:R-:W-:-:S04]  /*15b10*/  IADD3 R110, P4, PT, R114, R2, RZ ;  /* 0x00000002726e7210 */ /* 0x004fc80007f9e0ff */
[----:B------:R-:W-:Y:S02]  /*15b20*/  LEA.HI.X.SX32 R111, R114, R0, 0x1, P4 ;  /* 0x00000000726f7211 */ /* 0x000fe400020f0eff */
[----:B---3--:R-:W-:-:S03]  /*15b30*/  IADD3 R116, P4, PT, R108, R2, RZ ;  /* 0x000000026c747210 */ /* 0x008fc60007f9e0ff */
[----:B------:R1:W2:Y:S01]  /*15b40*/  @P2 LDG.E.U8 R42, desc[UR8][R110.64] ;  /* 0x000000086e2a2981 */ /* 0x0002a2000c1e1100 */
[----:B------:R-:W-:Y:S02]  /*15b50*/  LEA.HI.X.SX32 R117, R108, R0, 0x1, P4 ;  /* 0x000000006c757211 */ /* 0x000fe400020f0eff */
[----:B------:R-:W0:Y:S01]  /*15b60*/  S2R R108, SR_TID.X ;  /* 0x00000000006c7919 */ /* 0x000e220000002100 */
[----:B------:R-:W-:Y:S04]  /*15b70*/  STL.64 [R1+0x248], R110 ;  /* 0x0002486e01007387 */ /* 0x000fe80000100a00 */
[----:B------:R0:W-:Y:S04]  /*15b80*/  STL.64 [R1+0x228], R106 ;  /* 0x0002286a01007387 */ /* 0x0001e80000100a00 */
[----:B------:R3:W2:Y:S01]  /*15b90*/  @P2 LDG.E.U8 R37, desc[UR8][R116.64] ;  /* 0x0000000874252981 */ /* 0x0006a2000c1e1100 */
[----:B0-----:R-:W-:-:S02]  /*15ba0*/  LEA.HI R106, R108, 0x1e, RZ, 0x1a ;  /* 0x0000001e6c6a7811 */ /* 0x001fc400078fd0ff */
[----:B------:R-:W0:Y:S03]  /*15bb0*/  LDC R108, c[0x0][0x3d8] ;  /* 0x0000f600ff6c7b82 */ /* 0x000e260000000800 */
[----:B0-----:R-:W-:Y:S01]  /*15bc0*/  IMAD R108, R106, R108, RZ ;  /* 0x0000006c6a6c7224 */ /* 0x001fe200078e02ff */
[----:B----4-:R-:W-:-:S04]  /*15bd0*/  IADD3 R106, P5, PT, R105, R2, RZ ;  /* 0x00000002696a7210 */ /* 0x010fc80007fbe0ff */
[----:B------:R-:W-:Y:S02]  /*15be0*/  LEA.HI.X.SX32 R107, R105, R0, 0x1, P5 ;  /* 0x00000000696b7211 */ /* 0x000fe400028f0eff */
[----:B------:R-:W0:Y:S01]  /*15bf0*/  S2R R105, SR_TID.X ;  /* 0x0000000000697919 */ /* 0x000e220000002100 */
[----:B-1----:R-:W-:-:S04]  /*15c00*/  IADD3 R110, P4, PT, R108, R2, RZ ;  /* 0x000000026c6e7210 */ /* 0x002fc80007f9e0ff */
[----:B------:R-:W-:Y:S01]  /*15c10*/  LEA.HI.X.SX32 R111, R108, R0, 0x1, P4 ;  /* 0x000000006c6f7211 */ /* 0x000fe200020f0eff */
[----:B------:R3:W-:Y:S01]  /*15c20*/  STL.64 [R1+0xa08], R116 ;  /* 0x000a087401007387 */ /* 0x0007e20000100a00 */
[----:B0-----:R-:W-:Y:S02]  /*15c30*/  LEA.HI R108, R105, 0x2e, RZ, 0x1a ;  /* 0x0000002e696c7811 */ /* 0x001fe400078fd0ff */
[----:B------:R-:W-:Y:S01]  /*15c40*/  PRMT R3, RZ, 0x7610, R3 ;  /* 0x00007610ff037816 */ /* 0x000fe20000000003 */
[----:B------:R-:W0:Y:S01]  /*15c50*/  LDC R105, c[0x0][0x3d8] ;  /* 0x0000f600ff697b82 */ /* 0x000e220000000800 */
[----:B------:R-:W-:Y:S04]  /*15c60*/  STL.64 [R1+0x9e8], R110 ;  /* 0x0009e86e01007387 */ /* 0x000fe80000100a00 */
[----:B------:R1:W-:Y:S04]  /*15c70*/  STL.64 [R1+0x9c8], R106 ;  /* 0x0009c86a01007387 */ /* 0x0003e80000100a00 */
[----:B------:R1:W4:Y:S01]  /*15c80*/  @P2 LDG.E.U8 R3, desc[UR8][R106.64] ;  /* 0x000000086a032981 */ /* 0x000322000c1e1100 */
[----:B------:R-:W-:-:S03]  /*15c90*/  IMAD.MOV.U32 R113, RZ, RZ, R130 ;  /* 0x000000ffff717224 */ /* 0x000fc600078e0082 */
[----:B------:R-:W2:Y:S01]  /*15ca0*/  @P2 LDG.E.U8 R36, desc[UR8][R110.64] ;  /* 0x000000086e242981 */ /* 0x000ea2000c1e1100 */
[----:B0-----:R-:W-:-:S03]  /*15cb0*/  IMAD R105, R108, R105, RZ ;  /* 0x000000696c697224 */ /* 0x001fc600078e02ff */
[----:B------:R-:W2:Y:S02]  /*15cc0*/  LDL.LU R108, [R1+0x124] ;  /* 0x00012400016c7983 */ /* 0x000ea40000300800 */
[----:B---3--:R-:W-:-:S04]  /*15cd0*/  IADD3 R116, P4, PT, R105, R2, RZ ;  /* 0x0000000269747210 */ /* 0x008fc80007f9e0ff */
[----:B------:R-:W-:Y:S02]  /*15ce0*/  LEA.HI.X.SX32 R117, R105, R0, 0x1, P4 ;  /* 0x0000000069757211 */ /* 0x000fe400020f0eff */
[----:B------:R-:W1:Y:S01]  /*15cf0*/  S2R R105, SR_TID.X ;  /* 0x0000000000697919 */ /* 0x000e620000002100 */
[----:B------:R-:W-:Y:S01]  /*15d00*/  IMAD.MOV.U32 R130, RZ, RZ, R73 ;  /* 0x000000ffff827224 */ /* 0x000fe200078e0049 */
[----:B------:R-:W-:Y:S01]  /*15d10*/  LEA.HI R73, R68, 0x4e, RZ, 0x1a ;  /* 0x0000004e44497811 */ /* 0x000fe200078fd0ff */
[----:B------:R-:W0:Y:S04]  /*15d20*/  S2R R156, SR_TID.X ;  /* 0x00000000009c7919 */ /* 0x000e280000002100 */
[----:B------:R-:W-:Y:S02]  /*15d30*/  IMAD R119, R73, R119, RZ ;  /* 0x0000007749777224 */ /* 0x000fe400078e02ff */
[----:B------:R-:W3:Y:S01]  /*15d40*/  S2R R73, SR_TID.X ;  /* 0x0000000000497919 */ /* 0x000ee20000002100 */
[----:B-1----:R-:W-:-:S02]  /*15d50*/  LEA.HI R106, R105, 0x3e, RZ, 0x1a ;  /* 0x0000003e696a7811 */ /* 0x002fc400078fd0ff */
[----:B------:R-:W1:Y:S01]  /*15d60*/  LDC R105, c[0x0][0x3d8] ;  /* 0x0000f600ff697b82 */ /* 0x000e620000000800 */
[----:B------:R0:W-:Y:S01]  /*15d70*/  STL.64 [R1+0x9a8], R116 ;  /* 0x0009a87401007387 */ /* 0x0001e20000100a00 */
[----:B------:R-:W-:Y:S01]  /*15d80*/  IMAD.MOV.U32 R150, RZ, RZ, R87 ;  /* 0x000000ffff967224 */ /* 0x000fe200078e0057 */
[----:B------:R-:W-:-:S05]  /*15d90*/  PRMT R40, RZ, 0x7610, R40 ;  /* 0x00007610ff287816 */ /* 0x000fca0000000028 */
[----:B------:R-:W0:Y:S01]  /*15da0*/  LDC R87, c[0x0][0x3d8] ;  /* 0x0000f600ff577b82 */ /* 0x000e220000000800 */
[----:B------:R0:W4:Y:S01]  /*15db0*/  @P2 LDG.E.U8 R40, desc[UR8][R116.64] ;  /* 0x0000000874282981 */ /* 0x000122000c1e1100 */
[----:B-1----:R-:W-:-:S05]  /*15dc0*/  IMAD R105, R106, R105, RZ ;  /* 0x000000696a697224 */ /* 0x002fca00078e02ff */
[----:B------:R-:W-:-:S04]  /*15dd0*/  IADD3 R106, P5, PT, R105, R2, RZ ;  /* 0x00000002696a7210 */ /* 0x000fc80007fbe0ff */
[----:B------:R-:W-:Y:S02]  /*15de0*/  LEA.HI.X.SX32 R107, R105, R0, 0x1, P5 ;  /* 0x00000000696b7211 */ /* 0x000fe400028f0eff */
[----:B------:R-:W1:Y:S03]  /*15df0*/  LDC R105, c[0x0][0x3d8] ;  /* 0x0000f600ff697b82 */ /* 0x000e660000000800 */
[----:B------:R-:W4:Y:S01]  /*15e00*/  @P2 LDG.E.U8 R45, desc[UR8][R106.64] ;  /* 0x000000086a2d2981 */ /* 0x000f22000c1e1100 */
[----:B------:R-:W-:Y:S02]  /*15e10*/  IMAD.MOV.U32 R128, RZ, RZ, R81 ;  /* 0x000000ffff807224 */ /* 0x000fe400078e0051 */
[----:B0-----:R-:W-:Y:S02]  /*15e20*/  IMAD.MOV.U32 R117, RZ, RZ, R151 ;  /* 0x000000ffff757224 */ /* 0x001fe400078e0097 */
[----:B------:R-:W-:Y:S01]  /*15e30*/  IMAD.MOV.U32 R151, RZ, RZ, R76 ;  /* 0x000000ffff977224 */ /* 0x000fe200078e004c */
[----:B------:R-:W-:Y:S01]  /*15e40*/  LEA.HI R76, R68, 0x5e, RZ, 0x1a ;  /* 0x0000005e444c7811 */ /* 0x000fe200078fd0ff */
[----:B------:R-:W-:-:S02]  /*15e50*/  IMAD.MOV.U32 R157, RZ, RZ, R109 ;  /* 0x000000ffff9d7224 */ /* 0x000fc400078e006d */
[----:B------:R-:W-:Y:S01]  /*15e60*/  IMAD.MOV.U32 R114, RZ, RZ, R121 ;  /* 0x000000ffff727224 */ /* 0x000fe200078e0079 */
[----:B------:R-:W0:Y:S01]  /*15e70*/  LDC R109, c[0x0][0x3d8] ;  /* 0x0000f600ff6d7b82 */ /* 0x000e220000000800 */
[----:B------:R-:W-:Y:S02]  /*15e80*/  IMAD.MOV.U32 R138, RZ, RZ, R128 ;  /* 0x000000ffff8a7224 */ /* 0x000fe400078e0080 */
[----:B------:R-:W0:Y:S01]  /*15e90*/  S2R R128, SR_TID.X ;  /* 0x0000000000807919 */ /* 0x000e220000002100 */
[----:B------:R-:W-:Y:S01]  /*15ea0*/  IMAD.MOV.U32 R116, RZ, RZ, R100 ;  /* 0x000000ffff747224 */ /* 0x000fe200078e0064 */
[----:B---3--:R-:W-:Y:S01]  /*15eb0*/  LEA.HI R125, R73, 0x7e, RZ, 0x1a ;  /* 0x0000007e497d7811 */ /* 0x008fe200078fd0ff */
[----:B------:R-:W-:Y:S02]  /*15ec0*/  IMAD.MOV.U32 R158, RZ, RZ, R115 ;  /* 0x000000ffff9e7224 */ /* 0x000fe400078e0073 */
[----:B------:R-:W-:Y:S01]  /*15ed0*/  IMAD.MOV.U32 R155, RZ, RZ, R114 ;  /* 0x000000ffff9b7224 */ /* 0x000fe200078e0072 */
[----:B------:R-:W3:Y:S01]  /*15ee0*/  LDC R115, c[0x0][0x3d8] ;  /* 0x0000f600ff737b82 */ /* 0x000ee20000000800 */
[----:B------:R-:W-:Y:S01]  /*15ef0*/  LEA.HI R73, R156, 0xae, RZ, 0x1a ;  /* 0x000000ae9c497811 */ /* 0x000fe200078fd0ff */
[----:B------:R-:W-:-:S06]  /*15f00*/  IMAD.MOV.U32 R131, RZ, RZ, R116 ;  /* 0x000000ffff837224 */ /* 0x000fcc00078e0074 */
[----:B------:R-:W3:Y:S01]  /*15f10*/  LDC R114, c[0x0][0x3d8] ;  /* 0x0000f600ff727b82 */ /* 0x000ee20000000800 */
[----:B------:R-:W-:Y:S02]  /*15f20*/  IMAD.MOV.U32 R142, RZ, RZ, R124 ;  /* 0x000000ffff8e7224 */ /* 0x000fe400078e007c */
[----:B------:R-:W-:Y:S01]  /*15f30*/  IMAD R73, R73, R87, RZ ;  /* 0x0000005749497224 */ /* 0x000fe200078e02ff */
[----:B------:R-:W-:-:S04]  /*15f40*/  LEA.HI R87, R156, 0xde, RZ, 0x1a ;  /* 0x000000de9c577811 */ /* 0x000fc800078fd0ff */
[----:B------:R-:W2:Y:S01]  /*15f50*/  LDC R116, c[0x0][0x3d8] ;  /* 0x0000f600ff747b82 */ /* 0x000ea20000000800 */
[----:B------:R-:W-:Y:S02]  /*15f60*/  IMAD.MOV.U32 R140, RZ, RZ, R126 ;  /* 0x000000ffff8c7224 */ /* 0x000fe400078e007e */
[----:B------:R-:W-:-:S05]  /*15f70*/  IMAD.MOV.U32 R163, RZ, RZ, R95 ;  /* 0x000000ffffa37224 */ /* 0x000fca00078e005f */
[----:B------:R-:W3:Y:S01]  /*15f80*/  LDC R124, c[0x0][0x3d8] ;  /* 0x0000f600ff7c7b82 */ /* 0x000ee20000000800 */
[C---:B------:R-:W-:Y:S01]  /*15f90*/  LEA.HI R95, R156.reuse, 0xfe, RZ, 0x1a ;  /* 0x000000fe9c5f7811 */ /* 0x040fe200078fd0ff */
[----:B-1----:R-:W-:Y:S01]  /*15fa0*/  IMAD R87, R87, R105, RZ ;  /* 0x0000006957577224 */ /* 0x002fe200078e02ff */
[----:B------:R-:W-:-:S05]  /*15fb0*/  LEA.HI R105, R156, 0x11e, RZ, 0x1a ;  /* 0x0000011e9c697811 */ /* 0x000fca00078fd0ff */
[----:B------:R-:W1:Y:S01]  /*15fc0*/  LDC R126, c[0x0][0x3d8] ;  /* 0x0000f600ff7e7b82 */ /* 0x000e620000000800 */
[----:B0-----:R-:W-:Y:S01]  /*15fd0*/  IMAD R105, R105, R109, RZ ;  /* 0x0000006d69697224 */ /* 0x001fe200078e02ff */
[----:B------:R-:W-:-:S05]  /*15fe0*/  LEA.HI R109, R156, 0x15e, RZ, 0x1a ;  /* 0x0000015e9c6d7811 */ /* 0x000fca00078fd0ff */
[----:B---3--:R-:W-:Y:S01]  /*15ff0*/  IMAD R109, R109, R114, RZ ;  /* 0x000000726d6d7224 */ /* 0x008fe200078e02ff */
[----:B------:R-:W-:Y:S01]  /*16000*/  LEA.HI R114, R156, 0x1ae, RZ, 0x1a ;  /* 0x000001ae9c727811 */ /* 0x000fe200078fd0ff */
[----:B------:R-:W-:Y:S01]  /*16010*/  IMAD.MOV.U32 R141, RZ, RZ, R113 ;  /* 0x000000ffff8d7224 */ /* 0x000fe200078e0071 */
[----:B------:R-:W-:Y:S01]  /*16020*/  LOP3.LUT R128, R128, 0x7f, RZ, 0xc0, !PT ;  /* 0x0000007f80807812 */ /* 0x000fe200078ec0ff */
[----:B------:R-:W-:Y:S01]  /*16030*/  IMAD.MOV.U32 R144, RZ, RZ, R118 ;  /* 0x000000ffff907224 */ /* 0x000fe200078e0076 */
[----:B------:R-:W0:Y:S01]  /*16040*/  LDC R121, c[0x0][0x3d8] ;  /* 0x0000f600ff797b82 */ /* 0x000e220000000800 */
[----:B------:R-:W-:Y:S02]  /*16050*/  IMAD.MOV.U32 R145, RZ, RZ, R112 ;  /* 0x000000ffff917224 */ /* 0x000fe400078e0070 */
[----:B------:R-:W-:Y:S02]  /*16060*/  IMAD R114, R114, R124, RZ ;  /* 0x0000007c72727224 */ /* 0x000fe400078e02ff */
[----:B------:R-:W-:Y:S01]  /*16070*/  IMAD.MOV.U32 R165, RZ, RZ, R155 ;  /* 0x000000ffffa57224 */ /* 0x000fe200078e009b */
[----:B------:R3:W-:Y:S01]  /*16080*/  STS.U8 [R128+UR4+0x8000], R163 ;  /* 0x008000a380007988 */ /* 0x0007e20008000004 */
[----:B------:R-:W-:Y:S01]  /*16090*/  IMAD.MOV.U32 R155, RZ, RZ, R130 ;  /* 0x000000ffff9b7224 */ /* 0x000fe200078e0082 */
[----:B------:R-:W0:Y:S01]  /*160a0*/  LDC R81, c[0x0][0x3d8] ;  /* 0x0000f600ff517b82 */ /* 0x000e220000000800 */
[----:B------:R-:W-:-:S02]  /*160b0*/  IMAD.MOV.U32 R159, RZ, RZ, R141 ;  /* 0x000000ffff9f7224 */ /* 0x000fc400078e008d */
[----:B------:R-:W-:Y:S02]  /*160c0*/  IMAD.MOV.U32 R141, RZ, RZ, R150 ;  /* 0x000000ffff8d7224 */ /* 0x000fe400078e0096 */
[----:B---3--:R-:W-:-:S03]  /*160d0*/  IMAD.MOV.U32 R163, RZ, RZ, R144 ;  /* 0x000000ffffa37224 */ /* 0x008fc600078e0090 */
[----:B------:R-:W3:Y:S01]  /*160e0*/  LDC R100, c[0x0][0x3d8] ;  /* 0x0000f600ff647b82 */ /* 0x000ee20000000800 */
[----:B------:R-:W-:Y:S01]  /*160f0*/  IMAD.MOV.U32 R144, RZ, RZ, R149 ;  /* 0x000000ffff907224 */ /* 0x000fe200078e0095 */
[----:B--2---:R-:W-:-:S06]  /*16100*/  IADD3 R110, P4, PT, R108, R2, RZ ;  /* 0x000000026c6e7210 */ /* 0x004fcc0007f9e0ff */
[----:B------:R-:W2:Y:S01]  /*16110*/  LDC R112, c[0x0][0x3d8] ;  /* 0x0000f600ff707b82 */ /* 0x000ea20000000800 */
[----:B------:R-:W-:-:S05]  /*16120*/  LEA.HI.X.SX32 R111, R108, R0, 0x1, P4 ;  /* 0x000000006c6f7211 */ /* 0x000fca00020f0eff */
[----:B------:R0:W-:Y:S02]  /*16130*/  STL.64 [R1+0x988], R110 ;  /* 0x0009886e01007387 */ /* 0x0001e40000100a00 */
[----:B------:R-:W1:Y:S02]  /*16140*/  LDC R108, c[0x0][0x3d8] ;  /* 0x0000f600ff6c7b82 */ /* 0x000e640000000800 */
[----:B------:R0:W4:Y:S01]  /*16150*/  @P2 LDG.E.U8 R39, desc[UR8][R110.64] ;  /* 0x000000086e272981 */ /* 0x000122000c1e1100 */
[----:B------:R-:W-:Y:S01]  /*16160*/  LEA.HI R68, R68, 0x6e, RZ, 0x1a ;  /* 0x0000006e44447811 */ /* 0x000fe200078fd0ff */
[----:B------:R-:W-:Y:S02]  /*16170*/  IMAD.MOV.U32 R139, RZ, RZ, R117 ;  /* 0x000000ffff8b7224 */ /* 0x000fe400078e0075 */
[----:B------:R3:W-:Y:S02]  /*16180*/  STL.64 [R1+0x968], R106 ;  /* 0x0009686a01007387 */ /* 0x0007e40000100a00 */
[----:B------:R-:W1:Y:S01]  /*16190*/  LDC R117, c[0x0][0x3d8] ;  /* 0x0000f600ff757b82 */ /* 0x000e620000000800 */
[----:B0-----:R-:W-:-:S07]  /*161a0*/  IMAD.MOV.U32 R111, RZ, RZ, R120 ;  /* 0x000000ffff6f7224 */ /* 0x001fce00078e0078 */
[----:B------:R-:W0:Y:S01]  /*161b0*/  LDC R120, c[0x0][0x3d8] ;  /* 0x0000f600ff787b82 */ /* 0x000e220000000800 */
[----:B------:R-:W-:-:S07]  /*161c0*/  IMAD.MOV.U32 R110, RZ, RZ, R122 ;  /* 0x000000ffff6e7224 */ /* 0x000fce00078e007a */
[----:B------:R-:W1:Y:S01]  /*161d0*/  LDC R122, c[0x0][0x3d8] ;  /* 0x0000f600ff7a7b82 */ /* 0x000e620000000800 */
[----:B------:R-:W-:-:S07]  /*161e0*/  IMAD.MOV.U32 R143, RZ, RZ, R110 ;  /* 0x000000ffff8f7224 */ /* 0x000fce00078e006e */
[----:B---3--:R-:W3:Y:S01]  /*161f0*/  LDC R106, c[0x0][0x3d8] ;  /* 0x0000f600ff6a7b82 */ /* 0x008ee20000000800 */
[----:B------:R-:W-:-:S07]  /*16200*/  IMAD.MOV.U32 R154, RZ, RZ, R111 ;  /* 0x000000ffff9a7224 */ /* 0x000fce00078e006f */
[----:B------:R-:W2:Y:S01]  /*16210*/  LDC R107, c[0x0][0x3d8] ;  /* 0x0000f600ff6b7b82 */ /* 0x000ea20000000800 */
[----:B0-----:R-:W-:-:S07]  /*16220*/  IMAD R120, R76, R120, RZ ;  /* 0x000000784c787224 */ /* 0x001fce00078e02ff */
[----:B------:R-:W0:Y:S01]  /*16230*/  LDC R110, c[0x0][0x3d8] ;  /* 0x0000f600ff6e7b82 */ /* 0x000e220000000800 */
[----:B------:R-:W-:Y:S01]  /*16240*/  LEA.HI R76, R156, 0xbe, RZ, 0x1a ;  /* 0x000000be9c4c7811 */ /* 0x000fe200078fd0ff */
[----:B-1----:R-:W-:-:S06]  /*16250*/  IMAD R122, R125, R122, RZ ;  /* 0x0000007a7d7a7224 */ /* 0x002fcc00078e02ff */
[----:B------:R-:W1:Y:S01]  /*16260*/  LDC R111, c[0x0][0x3d8] ;  /* 0x0000f600ff6f7b82 */ /* 0x000e620000000800 */
[----:B------:R-:W-:Y:S01]  /*16270*/  IMAD R76, R76, R92, RZ ;  /* 0x0000005c4c4c7224 */ /* 0x000fe200078e02ff */
[----:B------:R-:W-:-:S06]  /*16280*/  LEA.HI R92, R156, 0xee, RZ, 0x1a ;  /* 0x000000ee9c5c7811 */ /* 0x000fcc00078fd0ff */
[----:B------:R-:W1:Y:S01]  /*16290*/  LDC R125, c[0x0][0x3d8] ;  /* 0x0000f600ff7d7b82 */ /* 0x000e620000000800 */
[----:B---3--:R-:W-:Y:S01]  /*162a0*/  IMAD R92, R92, R106, RZ ;  /* 0x0000006a5c5c7224 */ /* 0x008fe200078e02ff */
[C---:B------:R-:W-:Y:S01]  /*162b0*/  LEA.HI R106, R156.reuse, 0x12e, RZ, 0x1a ;  /* 0x0000012e9c6a7811 */ /* 0x040fe200078fd0ff */
[----:B--2---:R-:W-:Y:S01]  /*162c0*/  IMAD R95, R95, R107, RZ ;  /* 0x0000006b5f5f7224 */ /* 0x004fe200078e02ff */
[----:B------:R-:W-:-:S03]  /*162d0*/  LEA.HI R107, R156, 0x13e, RZ, 0x1a ;  /* 0x0000013e9c6b7811 */ /* 0x000fc600078fd0ff */
[----:B0-----:R-:W-:Y:S01]  /*162e0*/  IMAD R106, R106, R110, RZ ;  /* 0x0000006e6a6a7224 */ /* 0x001fe200078e02ff */
[----:B------:R-:W-:Y:S01]  /*162f0*/  LEA.HI R110, R156, 0x16e, RZ, 0x1a ;  /* 0x0000016e9c6e7811 */ /* 0x000fe200078fd0ff */
[----:B------:R-:W-:Y:S01]  /*16300*/  IMAD.MOV.U32 R160, RZ, RZ, R129 ;  /* 0x000000ffffa07224 */ /* 0x000fe200078e0081 */
[----:B------:R-:W0:Y:S03]  /*16310*/  LDC R118, c[0x0][0x3d8] ;  /* 0x0000f600ff767b82 */ /* 0x000e260000000800 */
[----:B------:R-:W-:Y:S02]  /*16320*/  IMAD R110, R110, R115, RZ ;  /* 0x000000736e6e7224 */ /* 0x000fe400078e02ff */
[----:B-1----:R-:W-:Y:S01]  /*16330*/  IMAD R107, R107, R111, RZ ;  /* 0x0000006f6b6b7224 */ /* 0x002fe200078e02ff */
[C---:B------:R-:W-:Y:S02]  /*16340*/  LEA.HI R111, R156.reuse, 0x17e, RZ, 0x1a ;  /* 0x0000017e9c6f7811 */ /* 0x040fe400078fd0ff */
[C---:B------:R-:W-:Y:S01]  /*16350*/  LEA.HI R115, R156.reuse, 0x1be, RZ, 0x1a ;  /* 0x000001be9c737811 */ /* 0x040fe200078fd0ff */
[----:B------:R-:W-:Y:S01]  /*16360*/  IMAD.MOV.U32 R124, RZ, RZ, R154 ;  /* 0x000000ffff7c7224 */ /* 0x000fe200078e009a */
[----:B------:R1:W-:Y:S01]  /*16370*/  STS.U8 [R128+UR4+0x8200], R157 ;  /* 0x0082009d80007988 */ /* 0x0003e20008000004 */
[----:B------:R-:W-:Y:S01]  /*16380*/  IMAD R111, R111, R116, RZ ;  /* 0x000000746f6f7224 */ /* 0x000fe200078e02ff */
[----:B------:R-:W-:Y:S01]  /*16390*/  LEA.HI R116, R156, 0x1ce, RZ, 0x1a ;  /* 0x000001ce9c747811 */ /* 0x000fe200078fd0ff */
[----:B------:R-:W-:Y:S01]  /*163a0*/  IMAD R115, R115, R125, RZ ;  /* 0x0000007d73737224 */ /* 0x000fe200078e02ff */
[----:B------:R-:W2:Y:S01]  /*163b0*/  LDC R129, c[0x0][0x3d8] ;  /* 0x0000f600ff817b82 */ /* 0x000ea20000000800 */
[----:B------:R-:W-:-:S02]  /*163c0*/  IMAD.MOV.U32 R125, RZ, RZ, R158 ;  /* 0x000000ffff7d7224 */ /* 0x000fc400078e009e */
[----:B------:R-:W-:Y:S02]  /*163d0*/  IMAD.MOV.U32 R158, RZ, RZ, R140 ;  /* 0x000000ffff9e7224 */ /* 0x000fe400078e008c */
[----:B------:R-:W-:Y:S01]  /*163e0*/  IMAD.MOV.U32 R154, RZ, RZ, R138 ;  /* 0x000000ffff9a7224 */ /* 0x000fe200078e008a */
[----:B------:R-:W3:Y:S01]  /*163f0*/  LDL.LU R140, [R1+0x3cc] ;  /* 0x0003cc00018c7983 */ /* 0x000ee20000300800 */
[----:B------:R-:W-:Y:S02]  /*16400*/  IMAD.MOV.U32 R161, RZ, RZ, R143 ;  /* 0x000000ffffa17224 */ /* 0x000fe400078e008f */
[----:B------:R-:W-:Y:S01]  /*16410*/  IMAD R116, R116, R126, RZ ;  /* 0x0000007e74747224 */ /* 0x000fe200078e02ff */
[----:B------:R-:W2:Y:S01]  /*16420*/  LDL.LU R138, [R1+0x3c8] ;  /* 0x0003c800018a7983 */ /* 0x000ea20000300800 */
[----:B------:R-:W-:Y:S02]  /*16430*/  IMAD.MOV.U32 R143, RZ, RZ, R151 ;  /* 0x000000ffff8f7224 */ /* 0x000fe400078e0097 */
[----:B------:R-:W-:Y:S01]  /*16440*/  IMAD.MOV.U32 R126, RZ, RZ, R145 ;  /* 0x000000ffff7e7224 */ /* 0x000fe200078e0091 */
[----:B------:R-:W4:Y:S01]  /*16450*/  LDL.LU R130, [R1+0x3ac] ;  /* 0x0003ac0001827983 */ /* 0x000f220000300800 */
[----:B------:R-:W-:-:S03]  /*16460*/  IMAD.MOV.U32 R145, RZ, RZ, R131 ;  /* 0x000000ffff917224 */ /* 0x000fc600078e0083 */
[----:B------:R-:W4:Y:S01]  /*16470*/  LDL.LU R151, [R1+0x3a8] ;  /* 0x0003a80001977983 */ /* 0x000f220000300800 */
[----:B------:R-:W-:-:S03]  /*16480*/  IMAD.MOV.U32 R131, RZ, RZ, R132 ;  /* 0x000000ffff837224 */ /* 0x000fc600078e0084 */
[----:B------:R-:W4:Y:S04]  /*16490*/  LDL.LU R150, [R1+0x38c] ;  /* 0x00038c0001967983 */ /* 0x000f280000300800 */
[----:B------:R-:W4:Y:S04]  /*164a0*/  LDL.LU R149, [R1+0x388] ;  /* 0x0003880001957983 */ /* 0x000f280000300800 */
[----:B------:R-:W4:Y:S01]  /*164b0*/  LDL.LU R132, [R1+0x36c] ;  /* 0x00036c0001847983 */ /* 0x000f220000300800 */
[----:B------:R-:W-:Y:S01]  /*164c0*/  IMAD R121, R68, R121, RZ ;  /* 0x0000007944797224 */ /* 0x000fe200078e02ff */
[----:B------:R-:W-:-:S05]  /*164d0*/  LEA.HI R68, R156, 0x9e, RZ, 0x1a ;  /* 0x0000009e9c447811 */ /* 0x000fca00078fd0ff */
        /* <DEDUP_REMOVED lines=10> */
[----:B------:R-:W-:Y:S02]  /*16580*/  IMAD R117, R117, R127, RZ ;  /* 0x0000007f75757224 */ /* 0x000fe400078e02ff */
[----:B------:R-:W-:Y:S01]  /*16590*/  IMAD.MOV.U32 R127, RZ, RZ, R160 ;  /* 0x000000ffff7f7224 */ /* 0x000fe200078e00a0 */
[----:B------:R0:W-:Y:S01]  /*165a0*/  STS.U8 [R128+UR4+0x8400], R134 ;  /* 0x0084008680007988 */ /* 0x0001e20008000004 */
[----:B-1----:R-:W-:-:S03]  /*165b0*/  IMAD.MOV.U32 R157, RZ, RZ, R139 ;  /* 0x000000ffff9d7224 */ /* 0x002fc600078e008b */
[----:B------:R-:W-:Y:S01]  /*165c0*/  STS.U8 [R128+UR4+0x8600], R127 ;  /* 0x0086007f80007988 */ /* 0x000fe20008000004 */
[----:B------:R-:W-:-:S03]  /*165d0*/  IMAD.MOV.U32 R160, RZ, RZ, R142 ;  /* 0x000000ffffa07224 */ /* 0x000fc600078e008e */
        /* <DEDUP_REMOVED lines=8> */
[----:B------:R-:W-:-:S03]  /*16660*/  IMAD.MOV.U32 R139, RZ, RZ, R148 ;  /* 0x000000ffff8b7224 */ /* 0x000fc600078e0094 */
        /* <DEDUP_REMOVED lines=12> */
[----:B------:R-:W4:Y:S04]  /*16730*/  LDL.LU R148, [R1+0x368] ;  /* 0x0003680001947983 */ /* 0x000f280000300800 */
[----:B------:R-:W4:Y:S04]  /*16740*/  LDL.LU R147, [R1+0x34c] ;  /* 0x00034c0001937983 */ /* 0x000f280000300800 */
[----:B0-----:R-:W4:Y:S04]  /*16750*/  LDL.LU R134, [R1+0x348] ;  /* 0x0003480001867983 */ /* 0x001f280000300800 */
[----:B---3--:R-:W-:Y:S04]  /*16760*/  STS.U8 [R128+UR4+0xae00], R140 ;  /* 0x00ae008c80007988 */ /* 0x008fe80008000004 */
[----:B--2---:R-:W-:Y:S04]  /*16770*/  STS.U8 [R128+UR4+0xb000], R138 ;  /* 0x00b0008a80007988 */ /* 0x004fe80008000004 */
[----:B----4-:R-:W-:Y:S04]  /*16780*/  STS.U8 [R128+UR4+0xb200], R130 ;  /* 0x00b2008280007988 */ /* 0x010fe80008000004 */
[----:B------:R-:W-:Y:S04]  /*16790*/  STS.U8 [R128+UR4+0xb400], R151 ;  /* 0x00b4009780007988 */ /* 0x000fe80008000004 */
[----:B------:R-:W-:Y:S04]  /*167a0*/  STS.U8 [R128+UR4+0xb600], R150 ;  /* 0x00b6009680007988 */ /* 0x000fe80008000004 */
[----:B------:R-:W-:Y:S04]  /*167b0*/  STS.U8 [R128+UR4+0xb800], R149 ;  /* 0x00b8009580007988 */ /* 0x000fe80008000004 */
[----:B------:R0:W-:Y:S04]  /*167c0*/  STS.U8 [R128+UR4+0xba00], R132 ;  /* 0x00ba008480007988 */ /* 0x0001e80008000004 */
[----:B0-----:R-:W2:Y:S04]  /*167d0*/  LDL.LU R132, [R1+0x32c] ;  /* 0x00032c0001847983 */ /* 0x001ea80000300800 */
[----:B------:R-:W3:Y:S04]  /*167e0*/  LDL.LU R127, [R1+0x328] ;  /* 0x00032800017f7983 */ /* 0x000ee80000300800 */
[----:B------:R-:W4:Y:S04]  /*167f0*/  LDL.LU R126, [R1+0x30c] ;  /* 0x00030c00017e7983 */ /* 0x000f280000300800 */
[----:B------:R-:W3:Y:S04]  /*16800*/  LDL.LU R125, [R1+0x308] ;  /* 0x00030800017d7983 */ /* 0x000ee80000300800 */
[----:B------:R-:W4:Y:S04]  /*16810*/  LDL.LU R124, [R1+0x2ec] ;  /* 0x0002ec00017c7983 */ /* 0x000f280000300800 */
        /* <DEDUP_REMOVED lines=29> */
[----:B0-----:R-:W2:Y:S04]  /*169f0*/  LDL.LU R132, [R1+0x1c4] ;  /* 0x0001c40001847983 */ /* 0x001ea80000300800 */
[----:B---3--:R-:W-:Y:S04]  /*16a00*/  STS.U8 [R128+UR4+0xc400], R127 ;  /* 0x00c4007f80007988 */ /* 0x008fe80008000004 */
        /* <DEDUP_REMOVED lines=23> */
[----:B------:R1:W-:Y:S04]  /*16b80*/  STS.U8 [R128+UR4+0xf400], R150 ;  /* 0x00f4009680007988 */ /* 0x0003e80008000004 */
[----:B------:R3:W-:Y:S04]  /*16b90*/  STS.U8 [R128+UR4+0xf600], R149 ;  /* 0x00f6009580007988 */ /* 0x0007e80008000004 */
[----:B0-----:R-:W4:Y:S04]  /*16ba0*/  LDL.LU R151, [R1+0x1c0] ;  /* 0x0001c00001977983 */ /* 0x001f280000300800 */
[----:B-1----:R-:W4:Y:S04]  /*16bb0*/  LDL.LU R150, [R1+0x1bc] ;  /* 0x0001bc0001967983 */ /* 0x002f280000300800 */
[----:B------:R0:W-:Y:S04]  /*16bc0*/  STS.U8 [R128+UR4+0xf800], R148 ;  /* 0x00f8009480007988 */ /* 0x0001e80008000004 */
[----:B---3--:R-:W3:Y:S04]  /*16bd0*/  LDL.LU R149, [R1+0x1b8] ;  /* 0x0001b80001957983 */ /* 0x008ee80000300800 */
[----:B------:R1:W-:Y:S04]  /*16be0*/  STS.U8 [R128+UR4+0xfa00], R147 ;  /* 0x00fa009380007988 */ /* 0x0003e80008000004 */
[----:B0-----:R-:W3:Y:S04]  /*16bf0*/  LDL.LU R148, [R1+0x1b4] ;  /* 0x0001b40001947983 */ /* 0x001ee80000300800 */
[----:B------:R0:W-:Y:S04]  /*16c00*/  STS.U8 [R128+UR4+0xfc00], R134 ;  /* 0x00fc008680007988 */ /* 0x0001e80008000004 */
[----:B-1----:R-:W3:Y:S04]  /*16c10*/  LDL.LU R147, [R1+0x1b0] ;  /* 0x0001b00001937983 */ /* 0x002ee80000300800 */
[----:B0-----:R-:W3:Y:S04]  /*16c20*/  LDL.LU R134, [R1+0x1ac] ;  /* 0x0001ac0001867983 */ /* 0x001ee80000300800 */
[----:B--2---:R0:W-:Y:S04]  /*16c30*/  STS.U8 [R128+UR4+0xfe00], R132 ;  /* 0x00fe008480007988 */ /* 0x0041e80008000004 */
[----:B0-----:R-:W2:Y:S01]  /*16c40*/  LDL.LU R132, [R1+0x1a8] ;  /* 0x0001a80001847983 */ /* 0x001ea20000300800 */
[----:B------:R-:W-:-:S05]  /*16c50*/  LEA.HI R113, R156, 0x19e, RZ, 0x1a ;  /* 0x0000019e9c717811 */ /* 0x000fca00078fd0ff */
[----:B------:R-:W-:Y:S01]  /*16c60*/  IMAD R113, R113, R118, RZ ;  /* 0x0000007671717224 */ /* 0x000fe200078e02ff */
[----:B------:R-:W-:-:S05]  /*16c70*/  LEA.HI R118, R156, 0x1ee, RZ, 0x1a ;  /* 0x000001ee9c767811 */ /* 0x000fca00078fd0ff */
[----:B------:R-:W-:Y:S02]  /*16c80*/  IMAD R118, R118, R129, RZ ;  /* 0x0000008176767224 */ /* 0x000fe400078e02ff */
        /* <DEDUP_REMOVED lines=14> */
[----:B------:R-:W2:Y:S01]  /*16d70*/  LDL.LU R143, [R1+0x16c] ;  /* 0x00016c00018f7983 */ /* 0x000ea20000300800 */
[----:B------:R-:W-:-:S03]  /*16d80*/  LOP3.LUT R124, R128, 0x10, RZ, 0x3c, !PT ;  /* 0x00000010807c7812 */ /* 0x000fc600078e3cff */
        /* <DEDUP_REMOVED lines=9> */
[----:B----4-:R0:W-:Y:S04]  /*16e20*/  STS.U8 [R124+UR4+0x8080], R151 ;  /* 0x008080977c007988 */ /* 0x0101e80008000004 */
[----:B------:R1:W-:Y:S04]  /*16e30*/  STS.U8 [R124+UR4+0x8280], R150 ;  /* 0x008280967c007988 */ /* 0x0003e80008000004 */
[----:B---3--:R3:W-:Y:S04]  /*16e40*/  STS.U8 [R124+UR4+0x8480], R149 ;  /* 0x008480957c007988 */ /* 0x0087e80008000004 */
[----:B0-----:R-:W4:Y:S04]  /*16e50*/  LDL.LU R151, [R1+0x145c] ;  /* 0x00145c0001977983 */ /* 0x001f280000300800 */
[----:B-1----:R-:W4:Y:S04]  /*16e60*/  LDL.LU R150, [R1+0x1458] ;  /* 0x0014580001967983 */ /* 0x002f280000300800 */
[----:B---3--:R-:W3:Y:S04]  /*16e70*/  LDL.LU R149, [R1+0x1454] ;  /* 0x0014540001957983 */ /* 0x008ee80000300800 */
[----:B------:R0:W-:Y:S04]  /*16e80*/  STS.U8 [R124+UR4+0x8680], R148 ;  /* 0x008680947c007988 */ /* 0x0001e80008000004 */
[----:B------:R1:W-:Y:S04]  /*16e90*/  STS.U8 [R124+UR4+0x8880], R147 ;  /* 0x008880937c007988 */ /* 0x0003e80008000004 */
[----:B------:R1:W-:Y:S04]  /*16ea0*/  STS.U8 [R124+UR4+0x8a80], R134 ;  /* 0x008a80867c007988 */ /* 0x0003e80008000004 */
[----:B0-----:R-:W3:Y:S04]  /*16eb0*/  LDL.LU R148, [R1+0x1450] ;  /* 0x0014500001947983 */ /* 0x001ee80000300800 */
[----:B-1----:R-:W3:Y:S04]  /*16ec0*/  LDL.LU R147, [R1+0x144c] ;  /* 0x00144c0001937983 */ /* 0x002ee80000300800 */
[----:B------:R-:W3:Y:S04]  /*16ed0*/  LDL.LU R134, [R1+0x1448] ;  /* 0x0014480001867983 */ /* 0x000ee80000300800 */
[----:B--2---:R0:W-:Y:S04]  /*16ee0*/  STS.U8 [R124+UR4+0x8c80], R132 ;  /* 0x008c80847c007988 */ /* 0x0041e80008000004 */
[----:B0-----:R-:W2:Y:S04]  /*16ef0*/  LDL.LU R132, [R1+0x1444] ;  /* 0x0014440001847983 */ /* 0x001ea80000300800 */
        /* <DEDUP_REMOVED lines=24> */
[----:B--2---:R0:W-:Y:S04]  /*17080*/  STS.U8 [R124+UR4+0xbe80], R132 ;  /* 0x00be80847c007988 */ /* 0x0041e80008000004 */
[----:B---3--:R1:W-:Y:S04]  /*17090*/  STS.U8 [R124+UR4+0xc080], R134 ;  /* 0x00c080867c007988 */ /* 0x0083e80008000004 */
[----:B------:R-:W-:Y:S04]  /*170a0*/  STS.U8 [R124+UR4+0xc280], R147 ;  /* 0x00c280937c007988 */ /* 0x000fe80008000004 */
[----:B------:R-:W-:Y:S04]  /*170b0*/  STS.U8 [R124+UR4+0xc480], R148 ;  /* 0x00c480947c007988 */ /* 0x000fe80008000004 */
[----:B------:R-:W-:Y:S04]  /*170c0*/  STS.U8 [R124+UR4+0xc680], R149 ;  /* 0x00c680957c007988 */ /* 0x000fe80008000004 */
        /* <DEDUP_REMOVED lines=28> */
[----:B0-----:R-:W3:Y:S04]  /*17290*/  LDL.LU R132, [R1+0x1440] ;  /* 0x0014400001847983 */ /* 0x001ee80000300800 */
[----:B-1----:R-:W4:Y:S01]  /*172a0*/  LDL.LU R134, [R1+0x143c] ;  /* 0x00143c0001867983 */ /* 0x002f220000300800 */
[----:B--2---:R-:W0:Y:S03]  /*172b0*/  S2R R164, SR_TID.X ;  /* 0x0000000000a47919 */ /* 0x004e260000002100 */
        /* <DEDUP_REMOVED lines=17> */
[----:B0-----:R-:W-:-:S03]  /*173d0*/  LOP3.LUT R164, R164, 0x7f, RZ, 0xc0, !PT ;  /* 0x0000007fa4a47812 */ /* 0x001fc600078ec0ff */
        /* <DEDUP_REMOVED lines=14> */
[----:B------:R0:W-:Y:S04]  /*174c0*/  STS.U8 [R164+UR4+0x8100], R16 ;  /* 0x00810010a4007988 */ /* 0x0001e80008000004 */
[----:B------:R1:W-:Y:S04]  /*174d0*/  STS.U8 [R164+UR4+0x8300], R17 ;  /* 0x00830011a4007988 */ /* 0x0003e80008000004 */
[----:B------:R1:W-:Y:S04]  /*174e0*/  STS.U8 [R164+UR4+0x8500], R18 ;  /* 0x00850012a4007988 */ /* 0x0003e80008000004 */
[----:B0-----:R-:W2:Y:S04]  /*174f0*/  LDL.LU R16, [R1+0x13c0] ;  /* 0x0013c00001107983 */ /* 0x001ea80000300800 */
[----:B-1----:R-:W2:Y:S04]  /*17500*/  LDL.LU R17, [R1+0x13bc] ;  /* 0x0013bc0001117983 */ /* 0x002ea80000300800 */
        /* <DEDUP_REMOVED lines=13> */
[----:B------:R-:W2:Y:S04]  /*175e0*/  LDL.LU R127, [R1+0x128] ;  /* 0x00012800017f7983 */ /* 0x000ea80000300800 */
[----:B------:R0:W-:Y:S04]  /*175f0*/  STS.U8 [R164+UR4+0x9300], R162 ;  /* 0x009300a2a4007988 */ /* 0x0001e80008000004 */
[----:B------:R-:W3:Y:S04]  /*17600*/  LDL.LU R126, [R1+0xb4] ;  /* 0x0000b400017e7983 */ /* 0x000ee80000300800 */
[----:B------:R-:W3:Y:S01]  /*17610*/  LDL.LU R125, [R1+0x8c] ;  /* 0x00008c00017d7983 */ /* 0x000ee20000300800 */
[----:B0-----:R-:W0:Y:S03]  /*17620*/  S2R R162, SR_TID.X ;  /* 0x0000000000a27919 */ /* 0x001e260000002100 */
[----:B------:R-:W3:Y:S01]  /*17630*/  LDL.LU R124, [R1+0x88] ;  /* 0x00008800017c7983 */ /* 0x000ee20000300800 */
[----:B------:R-:W-:-:S03]  /*17640*/  IADD3 R128, P5, PT, R119, R2, RZ ;  /* 0x0000000277807210 */ /* 0x000fc60007fbe0ff */
[----:B------:R1:W-:Y:S01]  /*17650*/  STS.U8 [R164+UR4+0xa500], R94 ;  /* 0x00a5005ea4007988 */ /* 0x0003e20008000004 */
[----:B------:R-:W-:-:S03]  /*17660*/  LEA.HI.X.SX32 R129, R119, R0, 0x1, P5 ;  /* 0x0000000077817211 */ /* 0x000fc600028f0eff */
[----:B-1----:R-:W4:Y:S04]  /*17670*/  LDL.LU R94, [R1+0x7c] ;  /* 0x00007c00015e7983 */ /* 0x002f280000300800 */
        /* <DEDUP_REMOVED lines=56> */
[----:B--2---:R-:W-:-:S04]  /*17a00*/  IADD3 R130, P4, PT, R127, R2, RZ ;  /* 0x000000027f827210 */ /* 0x004fc80007f9e0ff */
[----:B------:R-:W-:-:S05]  /*17a10*/  LEA.HI.X.SX32 R131, R127, R0, 0x1, P4 ;  /* 0x000000007f837211 */ /* 0x000fca00020f0eff */
[----:B------:R-:W-:Y:S04]  /*17a20*/  STL.64 [R1+0x948], R130 ;  /* 0x0009488201007387 */ /* 0x000fe80000100a00 */
[----:B------:R-:W-:Y:S04]  /*17a30*/  STL.64 [R1+0x928], R128 ;  /* 0x0009288001007387 */ /* 0x000fe80000100a00 */
[----:B0-----:R-:W2:Y:S01]  /*17a40*/  LDL.LU R3, [R1+0x50] ;  /* 0x0000500001037983 */ /* 0x001ea20000300800 */
[----:B---3--:R-:W-:-:S03]  /*17a50*/  IADD3 R96, P4, PT, R126, R2, RZ ;  /* 0x000000027e607210 */ /* 0x008fc60007f9e0ff */
[----:B------:R0:W-:Y:S01]  /*17a60*/  STS.U8 [R162+UR4+0x8780], R36 ;  /* 0x00878024a2007988 */ /* 0x0001e20008000004 */
[----:B------:R-:W-:Y:S02]  /*17a70*/  PRMT R90, RZ, 0x7610, R90 ;  /* 0x00007610ff5a7816 */ /* 0x000fe4000000005a */
[----:B------:R-:W-:Y:S01]  /*17a80*/  LEA.HI.X.SX32 R97, R126, R0, 0x1, P4 ;  /* 0x000000007e617211 */ /* 0x000fe200020f0eff */
[----:B------:R1:W-:Y:S01]  /*17a90*/  STS.U8 [R162+UR4+0x8580], R37 ;  /* 0x00858025a2007988 */ /* 0x0003e20008000004 */
[----:B------:R-:W-:Y:S02]  /*17aa0*/  PRMT R89, RZ, 0x7610, R89 ;  /* 0x00007610ff597816 */ /* 0x000fe40000000059 */
[-C--:B------:R-:W-:Y:S02]  /*17ab0*/  IADD3 R98, P4, PT, R125, R2.reuse, RZ ;  /* 0x000000027d627210 */ /* 0x080fe40007f9e0ff */
[----:B0-----:R-:W-:Y:S01]  /*17ac0*/  IADD3 R36, P5, PT, R120, R2, RZ ;  /* 0x0000000278247210 */ /* 0x001fe20007fbe0ff */
[----:B------:R0:W-:Y:S01]  /*17ad0*/  STL.64 [R1+0x908], R96 ;  /* 0x0009086001007387 */ /* 0x0001e20000100a00 */
[----:B------:R-:W-:-:S02]  /*17ae0*/  PRMT R88, RZ, 0x7610, R88 ;  /* 0x00007610ff587816 */ /* 0x000fc40000000058 */
[-C--:B-1----:R-:W-:Y:S01]  /*17af0*/  LEA.HI.X.SX32 R37, R120, R0.reuse, 0x1, P5 ;  /* 0x0000000078257211 */ /* 0x082fe200028f0eff */
[----:B------:R0:W3:Y:S01]  /*17b00*/  @P2 LDG.E.U8 R90, desc[UR8][R96.64] ;  /* 0x00000008605a2981 */ /* 0x0000e2000c1e1100 */
[----:B------:R-:W-:Y:S02]  /*17b10*/  LEA.HI.X.SX32 R99, R125, R0, 0x1, P4 ;  /* 0x000000007d637211 */ /* 0x000fe400020f0eff */
[----:B------:R-:W-:Y:S01]  /*17b20*/  LEA.HI R133, R133, 0x8e, RZ, 0x1a ;  /* 0x0000008e85857811 */ /* 0x000fe200078fd0ff */
[----:B------:R1:W-:Y:S01]  /*17b30*/  STL.64 [R1+0x8e8], R36 ;  /* 0x0008e82401007387 */ /* 0x0003e20000100a00 */
[----:B------:R-:W-:-:S03]  /*17b40*/  PRMT R86, RZ, 0x7610, R86 ;  /* 0x00007610ff567816 */ /* 0x000fc60000000056 */
[----:B------:R1:W3:Y:S01]  /*17b50*/  @P2 LDG.E.U8 R89, desc[UR8][R36.64] ;  /* 0x0000000824592981 */ /* 0x0002e2000c1e1100 */
[----:B0-----:R-:W-:-:S03]  /*17b60*/  IADD3 R96, P4, PT, R121, R2, RZ ;  /* 0x0000000279607210 */ /* 0x001fc60007f9e0ff */
[----:B------:R0:W-:Y:S01]  /*17b70*/  STL.64 [R1+0x8c8], R98 ;  /* 0x0008c86201007387 */ /* 0x0001e20000100a00 */
[----:B------:R-:W-:Y:S02]  /*17b80*/  PRMT R85, RZ, 0x7610, R85 ;  /* 0x00007610ff557816 */ /* 0x000fe40000000055 */
[----:B------:R-:W-:Y:S01]  /*17b90*/  LEA.HI.X.SX32 R97, R121, R0, 0x1, P4 ;  /* 0x0000000079617211 */ /* 0x000fe200020f0eff */
[----:B------:R0:W3:Y:S01]  /*17ba0*/  @P2 LDG.E.U8 R88, desc[UR8][R98.64] ;  /* 0x0000000862582981 */ /* 0x0000e2000c1e1100 */
[C---:B-1----:R-:W-:Y:S01]  /*17bb0*/  IADD3 R36, P5, PT, R124.reuse, R2, RZ ;  /* 0x000000027c247210 */ /* 0x042fe20007fbe0ff */
[----:B------:R-:W-:Y:S02]  /*17bc0*/  IMAD R123, R133, R123, RZ ;  /* 0x0000007b857b7224 */ /* 0x000fe400078e02ff */
[----:B------:R4:W3:Y:S01]  /*17bd0*/  @P2 LDG.E.U8 R86, desc[UR8][R96.64] ;  /* 0x0000000860562981 */ /* 0x0008e2000c1e1100 */
[----:B------:R-:W-:Y:S02]  /*17be0*/  LEA.HI.X.SX32 R37, R124, R0, 0x1, P5 ;  /* 0x000000007c257211 */ /* 0x000fe400028f0eff */
[C---:B0-----:R-:W-:Y:S01]  /*17bf0*/  IADD3 R98, P4, PT, R122.reuse, R2, RZ ;  /* 0x000000027a627210 */ /* 0x041fe20007f9e0ff */
[----:B------:R4:W-:Y:S03]  /*17c00*/  STL.64 [R1+0x8a8], R96 ;  /* 0x0008a86001007387 */ /* 0x0009e60000100a00 */
[----:B------:R-:W-:Y:S01]  /*17c10*/  LEA.HI.X.SX32 R99, R122, R0, 0x1, P4 ;  /* 0x000000007a637211 */ /* 0x000fe200020f0eff */
[----:B------:R0:W-:Y:S01]  /*17c20*/  STL.64 [R1+0x888], R36 ;  /* 0x0008882401007387 */ /* 0x0001e20000100a00 */
[----:B------:R-:W-:-:S03]  /*17c30*/  PRMT R83, RZ, 0x7610, R83 ;  /* 0x00007610ff537816 */ /* 0x000fc60000000053 */
[----:B------:R0:W3:Y:S01]  /*17c40*/  @P2 LDG.E.U8 R85, desc[UR8][R36.64] ;  /* 0x0000000824552981 */ /* 0x0000e2000c1e1100 */
[C---:B----4-:R-:W-:Y:S02]  /*17c50*/  IADD3 R96, P4, PT, R94.reuse, R2, RZ ;  /* 0x000000025e607210 */ /* 0x050fe40007f9e0ff */
[----:B------:R-:W-:Y:S02]  /*17c60*/  PRMT R82, RZ, 0x7610, R82 ;  /* 0x00007610ff527816 */ /* 0x000fe40000000052 */
[----:B------:R-:W-:Y:S02]  /*17c70*/  LEA.HI.X.SX32 R97, R94, R0, 0x1, P4 ;  /* 0x000000005e617211 */ /* 0x000fe400020f0eff */
[C---:B0-----:R-:W-:Y:S01]  /*17c80*/  IADD3 R36, P5, PT, R123.reuse, R2, RZ ;  /* 0x000000027b247210 */ /* 0x041fe20007fbe0ff */
[----:B------:R-:W-:Y:S01]  /*17c90*/  STL.64 [R1+0x868], R98 ;  /* 0x0008686201007387 */ /* 0x000fe20000100a00 */
[----:B------:R-:W-:Y:S02]  /*17ca0*/  PRMT R84, RZ, 0x7610, R84 ;  /* 0x00007610ff547816 */ /* 0x000fe40000000054 */
[----:B------:R-:W-:Y:S01]  /*17cb0*/  LEA.HI.X.SX32 R37, R123, R0, 0x1, P5 ;  /* 0x000000007b257211 */ /* 0x000fe200028f0eff */
[----:B------:R-:W-:Y:S04]  /*17cc0*/  STL.64 [R1+0x848], R96 ;  /* 0x0008486001007387 */ /* 0x000fe80000100a00 */
[----:B------:R-:W4:Y:S01]  /*17cd0*/  @P2 LDG.E.U8 R83, desc[UR8][R96.64] ;  /* 0x0000000860532981 */ /* 0x000f22000c1e1100 */
[----:B------:R-:W-:-:S03]  /*17ce0*/  PRMT R80, RZ, 0x7610, R80 ;  /* 0x00007610ff507816 */ /* 0x000fc60000000050 */
[----:B------:R0:W-:Y:S04]  /*17cf0*/  STL.64 [R1+0x828], R36 ;  /* 0x0008282401007387 */ /* 0x0001e80000100a00 */
[----:B------:R0:W3:Y:S01]  /*17d00*/  @P2 LDG.E.U8 R82, desc[UR8][R36.64] ;  /* 0x0000000824522981 */ /* 0x0000e2000c1e1100 */
[----:B------:R-:W-:-:S03]  /*17d10*/  PRMT R79, RZ, 0x7610, R79 ;  /* 0x00007610ff4f7816 */ /* 0x000fc6000000004f */
[----:B------:R1:W3:Y:S01]  /*17d20*/  @P2 LDG.E.U8 R84, desc[UR8][R98.64] ;  /* 0x0000000862542981 */ /* 0x0002e2000c1e1100 */
[C---:B0-----:R-:W-:Y:S02]  /*17d30*/  IADD3 R36, P5, PT, R68.reuse, R2, RZ ;  /* 0x0000000244247210 */ /* 0x041fe40007fbe0ff */
[----:B------:R-:W-:Y:S02]  /*17d40*/  PRMT R78, RZ, 0x7610, R78 ;  /* 0x00007610ff4e7816 */ /* 0x000fe4000000004e */
[----:B------:R-:W-:Y:S02]  /*17d50*/  LEA.HI.X.SX32 R37, R68, R0, 0x1, P5 ;  /* 0x0000000044257211 */ /* 0x000fe400028f0eff */
[----:B------:R-:W-:-:S03]  /*17d60*/  PRMT R77, RZ, 0x7610, R77 ;  /* 0x00007610ff4d7816 */ /* 0x000fc6000000004d */
[----:B------:R-:W3:Y:S01]  /*17d70*/  @P2 LDG.E.U8 R79, desc[UR8][R36.64] ;  /* 0x00000008244f2981 */ /* 0x000ee2000c1e1100 */
        /* <DEDUP_REMOVED lines=14> */
[----:B--2---:R-:W-:-:S04]  /*17e60*/  IADD3 R96, P4, PT, R3, R2, RZ ;  /* 0x0000000203607210 */ /* 0x004fc80007f9e0ff */
[----:B------:R-:W-:Y:S02]  /*17e70*/  LEA.HI.X.SX32 R97, R3, R0, 0x1, P4 ;  /* 0x0000000003617211 */ /* 0x000fe400020f0eff */
[----:B-1----:R-:W-:-:S03]  /*17e80*/  IADD3 R98, P4, PT, R25, R2, RZ ;  /* 0x0000000219627210 */ /* 0x002fc60007f9e0ff */
[----:B------:R0:W-:Y:S01]  /*17e90*/  STL.64 [R1+0x808], R96 ;  /* 0x0008086001007387 */ /* 0x0001e20000100a00 */
[----:B------:R-:W-:-:S03]  /*17ea0*/  LEA.HI.X.SX32 R99, R25, R0, 0x1, P4 ;  /* 0x0000000019637211 */ /* 0x000fc600020f0eff */
[----:B------:R0:W2:Y:S04]  /*17eb0*/  @P2 LDG.E.U8 R80, desc[UR8][R96.64] ;  /* 0x0000000860502981 */ /* 0x0000a8000c1e1100 */
[----:B------:R-:W2:Y:S04]  /*17ec0*/  LDL.LU R25, [R1+0x139c] ;  /* 0x00139c0001197983 */ /* 0x000ea80000300800 */
[----:B------:R1:W-:Y:S01]  /*17ed0*/  STL.64 [R1+0x7e8], R36 ;  /* 0x0007e82401007387 */ /* 0x0003e20000100a00 */
        /* <DEDUP_REMOVED lines=8> */
[----:B------:R-:W2:Y:S03]  /*17f60*/  LDL.LU R26, [R1+0x1398] ;  /* 0x00139800011a7983 */ /* 0x000ea60000300800 */
[----:B------:R-:W-:Y:S01]  /*17f70*/  LEA.HI.X.SX32 R99, R76, R0, 0x1, P4 ;  /* 0x000000004c637211 */ /* 0x000fe200020f0eff */
[----:B------:R1:W-:Y:S01]  /*17f80*/  STL.64 [R1+0x7a8], R96 ;  /* 0x0007a86001007387 */ /* 0x0003e20000100a00 */
[----:B------:R-:W-:-:S03]  /*17f90*/  PRMT R73, RZ, 0x7610, R73 ;  /* 0x00007610ff497816 */ /* 0x000fc60000000049 */
[----:B------:R0:W-:Y:S04]  /*17fa0*/  STL.64 [R1+0x788], R36 ;  /* 0x0007882401007387 */ /* 0x0001e80000100a00 */
[----:B------:R0:W2:Y:S01]  /*17fb0*/  @P2 LDG.E.U8 R75, desc[UR8][R36.64] ;  /* 0x00000008244b2981 */ /* 0x0000a2000c1e1100 */
[----:B-1----:R-:W-:-:S03]  /*17fc0*/  IADD3 R96, P4, PT, R27, R2, RZ ;  /* 0x000000021b607210 */ /* 0x002fc60007f9e0ff */
[----:B------:R-:W-:Y:S01]  /*17fd0*/  STL.64 [R1+0x768], R98 ;  /* 0x0007686201007387 */ /* 0x000fe20000100a00 */
[----:B------:R-:W-:-:S03]  /*17fe0*/  LEA.HI.X.SX32 R97, R27, R0, 0x1, P4 ;  /* 0x000000001b617211 */ /* 0x000fc600020f0eff */
[----:B------:R-:W2:Y:S01]  /*17ff0*/  @P2 LDG.E.U8 R74, desc[UR8][R98.64] ;  /* 0x00000008624a2981 */ /* 0x000ea2000c1e1100 */
[----:B0-----:R-:W-:-:S03]  /*18000*/  IADD3 R36, P5, PT, R81, R2, RZ ;  /* 0x0000000251247210 */ /* 0x001fc60007fbe0ff */
[----:B------:R-:W2:Y:S01]  /*18010*/  LDL.LU R27, [R1+0x1394] ;  /* 0x00139400011b7983 */ /* 0x000ea20000300800 */
[----:B------:R-:W-:Y:S02]  /*18020*/  LEA.HI.X.SX32 R37, R81, R0, 0x1, P5 ;  /* 0x0000000051257211 */ /* 0x000fe400028f0eff */
[----:B------:R-:W-:Y:S01]  /*18030*/  PRMT R59, RZ, 0x7610, R59 ;  /* 0x00007610ff3b7816 */ /* 0x000fe2000000003b */
[----:B------:R0:W-:Y:S01]  /*18040*/  STL.64 [R1+0x748], R96 ;  /* 0x0007486001007387 */ /* 0x0001e20000100a00 */
[----:B------:R-:W-:Y:S01]  /*18050*/  PRMT R57, RZ, 0x7610, R57 ;  /* 0x00007610ff397816 */ /* 0x000fe20000000039 */
[----:B------:R-:W1:Y:S02]  /*18060*/  LDC R81, c[0x0][0x3a8] ;  /* 0x0000ea00ff517b82 */ /* 0x000e640000000800 */
[----:B------:R0:W2:Y:S04]  /*18070*/  @P2 LDG.E.U8 R73, desc[UR8][R96.64] ;  /* 0x0000000860492981 */ /* 0x0000a8000c1e1100 */
[----:B------:R4:W-:Y:S04]  /*18080*/  STL.64 [R1+0x728], R36 ;  /* 0x0007282401007387 */ /* 0x0009e80000100a00 */
[----:B------:R4:W2:Y:S01]  /*18090*/  @P2 LDG.E.U8 R72, desc[UR8][R36.64] ;  /* 0x0000000824482981 */ /* 0x0008a2000c1e1100 */
[----:B0-----:R-:W-:-:S04]  /*180a0*/  IADD3 R96, P4, PT, R28, R2, RZ ;  /* 0x000000021c607210 */ /* 0x001fc80007f9e0ff */
[----:B------:R-:W-:Y:S02]  /*180b0*/  LEA.HI.X.SX32 R97, R28, R0, 0x1, P4 ;  /* 0x000000001c617211 */ /* 0x000fe400020f0eff */
[-C--:B----4-:R-:W-:Y:S01]  /*180c0*/  IADD3 R36, P5, PT, R87, R2.reuse, RZ ;  /* 0x0000000257247210 */ /* 0x090fe20007fbe0ff */
[----:B------:R-:W4:Y:S01]  /*180d0*/  LDL.LU R28, [R1+0x1390] ;  /* 0x00139000011c7983 */ /* 0x000f220000300800 */
[----:B------:R-:W-:Y:S02]  /*180e0*/  IADD3 R98, P4, PT, R29, R2, RZ ;  /* 0x000000021d627210 */ /* 0x000fe40007f9e0ff */
[-C--:B------:R-:W-:Y:S01]  /*180f0*/  LEA.HI.X.SX32 R37, R87, R0.reuse, 0x1, P5 ;  /* 0x0000000057257211 */ /* 0x080fe200028f0eff */
[----:B------:R0:W-:Y:S01]  /*18100*/  STL.64 [R1+0x708], R96 ;  /* 0x0007086001007387 */ /* 0x0001e20000100a00 */
[----:B------:R-:W-:-:S03]  /*18110*/  LEA.HI.X.SX32 R99, R29, R0, 0x1, P4 ;  /* 0x000000001d637211 */ /* 0x000fc600020f0eff */
[----:B------:R0:W2:Y:S04]  /*18120*/  @P2 LDG.E.U8 R71, desc[UR8][R96.64] ;  /* 0x0000000860472981 */ /* 0x0000a8000c1e1100 */
[----:B------:R-:W2:Y:S04]  /*18130*/  LDL.LU R29, [R1+0x138c] ;  /* 0x00138c00011d7983 */ /* 0x000ea80000300800 */
[----:B------:R1:W-:Y:S01]  /*18140*/  STL.64 [R1+0x6e8], R36 ;  /* 0x0006e82401007387 */ /* 0x0003e20000100a00 */
[----:B0-----:R-:W-:-:S03]  /*18150*/  IADD3 R96, P4, PT, R92, R2, RZ ;  /* 0x000000025c607210 */ /* 0x001fc60007f9e0ff */
[----:B------:R1:W2:Y:S01]  /*18160*/  @P2 LDG.E.U8 R70, desc[UR8][R36.64] ;  /* 0x0000000824462981 */ /* 0x0002a2000c1e1100 */
[----:B------:R-:W-:-:S03]  /*18170*/  LEA.HI.X.SX32 R97, R92, R0, 0x1, P4 ;  /* 0x000000005c617211 */ /* 0x000fc600020f0eff */
[----:B------:R0:W-:Y:S04]  /*18180*/  STL.64 [R1+0x6c8], R98 ;  /* 0x0006c86201007387 */ /* 0x0001e80000100a00 */
[----:B------:R0:W2:Y:S01]  /*18190*/  @P2 LDG.E.U8 R69, desc[UR8][R98.64] ;  /* 0x0000000862452981 */ /* 0x0000a2000c1e1100 */
[----:B-1----:R-:W-:-:S03]  /*181a0*/  IADD3 R36, P5, PT, R30, R2, RZ ;  /* 0x000000021e247210 */ /* 0x002fc60007fbe0ff */
[----:B------:R1:W2:Y:S01]  /*181b0*/  @P2 LDG.E.U8 R68, desc[UR8][R96.64] ;  /* 0x0000000860442981 */ /* 0x0002a2000c1e1100 */
[----:B------:R-:W-:-:S03]  /*181c0*/  LEA.HI.X.SX32 R37, R30, R0, 0x1, P5 ;  /* 0x000000001e257211 */ /* 0x000fc600028f0eff */
[----:B------:R-:W2:Y:S01]  /*181d0*/  LDL.LU R30, [R1+0x1388] ;  /* 0x00138800011e7983 */ /* 0x000ea20000300800 */
[----:B0-----:R-:W-:-:S03]  /*181e0*/  IADD3 R98, P4, PT, R95, R2, RZ ;  /* 0x000000025f627210 */ /* 0x001fc60007f9e0ff */
[----:B------:R1:W-:Y:S01]  /*181f0*/  STL.64 [R1+0x6a8], R96 ;  /* 0x0006a86001007387 */ /* 0x0003e20000100a00 */
[----:B------:R-:W-:-:S03]  /*18200*/  LEA.HI.X.SX32 R99, R95, R0, 0x1, P4 ;  /* 0x000000005f637211 */ /* 0x000fc600020f0eff */
[----:B------:R0:W-:Y:S04]  /*18210*/  STL.64 [R1+0x688], R36 ;  /* 0x0006882401007387 */ /* 0x0001e80000100a00 */
[----:B------:R0:W2:Y:S01]  /*18220*/  @P2 LDG.E.U8 R67, desc[UR8][R36.64] ;  /* 0x0000000824432981 */ /* 0x0000a2000c1e1100 */
[CC--:B-1----:R-:W-:Y:S02]  /*18230*/  IADD3 R96, P4, PT, R31.reuse, R2.reuse, RZ ;  /* 0x000000021f607210 */ /* 0x0c2fe40007f9e0ff */
[C---:B0-----:R-:W-:Y:S02]  /*18240*/  IADD3 R36, P5, PT, R100.reuse, R2, RZ ;  /* 0x0000000264247210 */ /* 0x041fe40007fbe0ff */
[-C--:B------:R-:W-:Y:S02]  /*18250*/  LEA.HI.X.SX32 R97, R31, R0.reuse, 0x1, P4 ;  /* 0x000000001f617211 */ /* 0x080fe400020f0eff */
[----:B------:R-:W-:Y:S01]  /*18260*/  LEA.HI.X.SX32 R37, R100, R0, 0x1, P5 ;  /* 0x0000000064257211 */ /* 0x000fe200028f0eff */
[----:B------:R-:W-:Y:S01]  /*18270*/  STL.64 [R1+0x668], R98 ;  /* 0x0006686201007387 */ /* 0x000fe20000100a00 */
[----:B------:R-:W-:-:S03]  /*18280*/  IADD3 R94, P4, PT, R32, R2, RZ ;  /* 0x00000002205e7210 */ /* 0x000fc60007f9e0ff */
[----:B------:R-:W2:Y:S01]  /*18290*/  LDL.LU R31, [R1+0x1384] ;  /* 0x00138400011f7983 */ /* 0x000ea20000300800 */
[----:B------:R-:W-:-:S03]  /*182a0*/  LEA.HI.X.SX32 R95, R32, R0, 0x1, P4 ;  /* 0x00000000205f7211 */ /* 0x000fc600020f0eff */
[----:B------:R-:W-:Y:S04]  /*182b0*/  STL.64 [R1+0x648], R96 ;  /* 0x0006486001007387 */ /* 0x000fe80000100a00 */
[----:B------:R0:W-:Y:S04]  /*182c0*/  STL.64 [R1+0x628], R36 ;  /* 0x0006282401007387 */ /* 0x0001e80000100a00 */
[----:B------:R0:W2:Y:S04]  /*182d0*/  @P2 LDG.E.U8 R64, desc[UR8][R36.64] ;  /* 0x0000000824402981 */ /* 0x0000a8000c1e1100 */
[----:B------:R1:W2:Y:S04]  /*182e0*/  @P2 LDG.E.U8 R65, desc[UR8][R96.64] ;  /* 0x0000000860412981 */ /* 0x0002a8000c1e1100 */
[----:B------:R-:W2:Y:S01]  /*182f0*/  LDL.LU R32, [R1+0x1380] ;  /* 0x0013800001207983 */ /* 0x000ea20000300800 */
[----:B0-----:R-:W-:-:S03]  /*18300*/  IADD3 R36, P5, PT, R105, R2, RZ ;  /* 0x0000000269247210 */ /* 0x001fc60007fbe0ff */
[----:B------:R0:W2:Y:S01]  /*18310*/  @P2 LDG.E.U8 R63, desc[UR8][R94.64] ;  /* 0x000000085e3f2981 */ /* 0x0000a2000c1e1100 */
[----:B-1----:R-:W-:Y:S02]  /*18320*/  IADD3 R96, P4, PT, R33, R2, RZ ;  /* 0x0000000221607210 */ /* 0x002fe40007f9e0ff */
[-C--:B------:R-:W-:Y:S01]  /*18330*/  LEA.HI.X.SX32 R37, R105, R0.reuse, 0x1, P5 ;  /* 0x0000000069257211 */ /* 0x080fe200028f0eff */
[----:B------:R0:W-:Y:S01]  /*18340*/  STL.64 [R1+0x608], R94 ;  /* 0x0006085e01007387 */ /* 0x0001e20000100a00 */
[----:B------:R-:W-:-:S03]  /*18350*/  LEA.HI.X.SX32 R97, R33, R0, 0x1, P4 ;  /* 0x0000000021617211 */ /* 0x000fc600020f0eff */
        /* <DEDUP_REMOVED lines=15> */
[----:B------:R-:W-:Y:S01]  /*18450*/  STL.64 [R1+0x568], R96 ;  /* 0x0005686001007387 */ /* 0x000fe20000100a00 */
[----:B-1----:R-:W-:-:S03]  /*18460*/  IADD3 R94, P4, PT, R35, R2, RZ ;  /* 0x00000002235e7210 */ /* 0x002fc60007f9e0ff */
[----:B------:R0:W2:Y:S01]  /*18470*/  @P2 LDG.E.U8 R59, desc[UR8][R36.64] ;  /* 0x00000008243b2981 */ /* 0x0000a2000c1e1100 */
[----:B------:R-:W-:-:S03]  /*18480*/  LEA.HI.X.SX32 R95, R35, R0, 0x1, P4 ;  /* 0x00000000235f7211 */ /* 0x000fc600020f0eff */
[----:B------:R-:W2:Y:S01]  /*18490*/  LDL.LU R35, [R1+0x1374] ;  /* 0x0013740001237983 */ /* 0x000ea20000300800 */
[----:B------:R-:W-:Y:S02]  /*184a0*/  PRMT R56, RZ, 0x7610, R56 ;  /* 0x00007610ff387816 */ /* 0x000fe40000000038 */
[C---:B0-----:R-:W-:Y:S01]  /*184b0*/  IADD3 R36, P5, PT, R108.reuse, R2, RZ ;  /* 0x000000026c247210 */ /* 0x041fe20007fbe0ff */
[----:B------:R0:W-:Y:S01]  /*184c0*/  STL.64 [R1+0x548], R94 ;  /* 0x0005485e01007387 */ /* 0x0001e20000100a00 */
[----:B------:R-:W-:Y:S02]  /*184d0*/  PRMT R58, RZ, 0x7610, R58 ;  /* 0x00007610ff3a7816 */ /* 0x000fe4000000003a */
[----:B------:R-:W-:Y:S01]  /*184e0*/  LEA.HI.X.SX32 R37, R108, R0, 0x1, P5 ;  /* 0x000000006c257211 */ /* 0x000fe200028f0eff */
[----:B------:R0:W2:Y:S01]  /*184f0*/  @P2 LDG.E.U8 R57, desc[UR8][R94.64] ;  /* 0x000000085e392981 */ /* 0x0000a2000c1e1100 */
[----:B------:R-:W-:-:S03]  /*18500*/  PRMT R55, RZ, 0x7610, R55 ;  /* 0x00007610ff377816 */ /* 0x000fc60000000037 */
[----:B------:R1:W-:Y:S04]  /*18510*/  STL.64 [R1+0x528], R36 ;  /* 0x0005282401007387 */ /* 0x0003e80000100a00 */
[----:B------:R1:W2:Y:S01]  /*18520*/  @P2 LDG.E.U8 R56, desc[UR8][R36.64] ;  /* 0x0000000824382981 */ /* 0x0002a2000c1e1100 */
[----:B0-----:R-:W-:-:S03]  /*18530*/  IADD3 R94, P4, PT, R153, R2, RZ ;  /* 0x00000002995e7210 */ /* 0x001fc60007f9e0ff */
[----:B------:R0:W2:Y:S01]  /*18540*/  @P2 LDG.E.U8 R58, desc[UR8][R96.64] ;  /* 0x00000008603a2981 */ /* 0x0000a2000c1e1100 */
[----:B------:R-:W-:Y:S02]  /*18550*/  PRMT R54, RZ, 0x7610, R54 ;  /* 0x00007610ff367816 */ /* 0x000fe40000000036 */
[----:B------:R-:W-:Y:S02]  /*18560*/  LEA.HI.X.SX32 R95, R153, R0, 0x1, P4 ;  /* 0x00000000995f7211 */ /* 0x000fe400020f0eff */
[----:B------:R-:W5:Y:S01]  /*18570*/  LDL.LU R153, [R1+0x1370] ;  /* 0x0013700001997983 */ /* 0x000f620000300800 */
[-C--:B-1----:R-:W-:Y:S02]  /*18580*/  IADD3 R36, P5, PT, R109, R2.reuse, RZ ;  /* 0x000000026d247210 */ /* 0x082fe40007fbe0ff */
[----:B------:R-:W-:Y:S01]  /*18590*/  PRMT R53, RZ, 0x7610, R53 ;  /* 0x00007610ff357816 */ /* 0x000fe20000000035 */
[----:B------:R1:W2:Y:S01]  /*185a0*/  @P2 LDG.E.U8 R55, desc[UR8][R94.64] ;  /* 0x000000085e372981 */ /* 0x0002a2000c1e1100 */
[----:B0-----:R-:W-:-:S02]  /*185b0*/  IADD3 R96, P4, PT, R152, R2, RZ ;  /* 0x0000000298607210 */ /* 0x001fc40007f9e0ff */
[-C--:B------:R-:W-:Y:S01]  /*185c0*/  LEA.HI.X.SX32 R37, R109, R0.reuse, 0x1, P5 ;  /* 0x000000006d257211 */ /* 0x080fe200028f0eff */
[----:B------:R1:W-:Y:S01]  /*185d0*/  STL.64 [R1+0x508], R94 ;  /* 0x0005085e01007387 */ /* 0x0003e20000100a00 */
[----:B------:R-:W-:-:S03]  /*185e0*/  LEA.HI.X.SX32 R97, R152, R0, 0x1, P4 ;  /* 0x0000000098617211 */ /* 0x000fc600020f0eff */
[----:B------:R-:W5:Y:S01]  /*185f0*/  LDL.LU R152, [R1+0x136c] ;  /* 0x00136c0001987983 */ /* 0x000f620000300800 */
[----:B------:R-:W-:-:S03]  /*18600*/  PRMT R52, RZ, 0x7610, R52 ;  /* 0x00007610ff347816 */ /* 0x000fc60000000034 */
[----:B------:R0:W-:Y:S04]  /*18610*/  STL.64 [R1+0x4e8], R36 ;  /* 0x0004e82401007387 */ /* 0x0001e80000100a00 */
[----:B------:R0:W2:Y:S01]  /*18620*/  @P2 LDG.E.U8 R54, desc[UR8][R36.64] ;  /* 0x0000000824362981 */ /* 0x0000a2000c1e1100 */
[C---:B-1----:R-:W-:Y:S02]  /*18630*/  IADD3 R94, P4, PT, R110.reuse, R2, RZ ;  /* 0x000000026e5e7210 */ /* 0x042fe40007f9e0ff */
[----:B------:R-:W-:Y:S01]  /*18640*/  PRMT R51, RZ, 0x7610, R51 ;  /* 0x00007610ff337816 */ /* 0x000fe20000000033 */
[----:B------:R1:W-:Y:S01]  /*18650*/  STL.64 [R1+0x4c8], R96 ;  /* 0x0004c86001007387 */ /* 0x0003e20000100a00 */
[----:B------:R-:W-:-:S03]  /*18660*/  LEA.HI.X.SX32 R95, R110, R0, 0x1, P4 ;  /* 0x000000006e5f7211 */ /* 0x000fc600020f0eff */
[----:B------:R1:W2:Y:S01]  /*18670*/  @P2 LDG.E.U8 R53, desc[UR8][R96.64] ;  /* 0x0000000860352981 */ /* 0x0002a2000c1e1100 */
[----:B0-----:R-:W-:-:S03]  /*18680*/  IADD3 R36, P5, PT, R151, R2, RZ ;  /* 0x0000000297247210 */ /* 0x001fc60007fbe0ff */
[----:B------:R0:W2:Y:S01]  /*18690*/  @P2 LDG.E.U8 R52, desc[UR8][R94.64] ;  /* 0x000000085e342981 */ /* 0x0000a2000c1e1100 */
[----:B------:R-:W-:-:S03]  /*186a0*/  LEA.HI.X.SX32 R37, R151, R0, 0x1, P5 ;  /* 0x0000000097257211 */ /* 0x000fc600028f0eff */
[----:B------:R-:W5:Y:S01]  /*186b0*/  LDL.LU R151, [R1+0x1368] ;  /* 0x0013680001977983 */ /* 0x000f620000300800 */
[----:B-1----:R-:W-:-:S03]  /*186c0*/  IADD3 R96, P4, PT, R111, R2, RZ ;  /* 0x000000026f607210 */ /* 0x002fc60007f9e0ff */
[----:B------:R0:W-:Y:S01]  /*186d0*/  STL.64 [R1+0x4a8], R94 ;  /* 0x0004a85e01007387 */ /* 0x0001e20000100a00 */
[----:B------:R-:W-:Y:S02]  /*186e0*/  PRMT R50, RZ, 0x7610, R50 ;  /* 0x00007610ff327816 */ /* 0x000fe40000000032 */
[----:B------:R-:W-:Y:S01]  /*186f0*/  LEA.HI.X.SX32 R97, R111, R0, 0x1, P4 ;  /* 0x000000006f617211 */ /* 0x000fe200020f0eff */
[----:B------:R1:W-:Y:S01]  /*18700*/  STL.64 [R1+0x488], R36 ;  /* 0x0004882401007387 */ /* 0x0003e20000100a00 */
[----:B------:R-:W-:-:S03]  /*18710*/  PRMT R49, RZ, 0x7610, R49 ;  /* 0x00007610ff317816 */ /* 0x000fc60000000031 */
[----:B------:R1:W3:Y:S01]  /*18720*/  @P2 LDG.E.U8 R51, desc[UR8][R36.64] ;  /* 0x0000000824332981 */ /* 0x0002e2000c1e1100 */
[----:B0-----:R-:W-:-:S03]  /*18730*/  IADD3 R94, P4, PT, R150, R2, RZ ;  /* 0x00000002965e7210 */ /* 0x001fc60007f9e0ff */
[----:B------:R0:W-:Y:S01]  /*18740*/  STL.64 [R1+0x468], R96 ;  /* 0x0004686001007387 */ /* 0x0001e20000100a00 */
[----:B------:R-:W-:-:S03]  /*18750*/  PRMT R48, RZ, 0x7610, R48 ;  /* 0x00007610ff307816 */ /* 0x000fc60000000030 */
[----:B------:R0:W3:Y:S01]  /*18760*/  @P2 LDG.E.U8 R50, desc[UR8][R96.64] ;  /* 0x0000000860322981 */ /* 0x0000e2000c1e1100 */
[----:B-1----:R-:W-:Y:S02]  /*18770*/  IADD3 R36, P5, PT, R112, R2, RZ ;  /* 0x0000000270247210 */ /* 0x002fe40007fbe0ff */
[-C--:B------:R-:W-:Y:S02]  /*18780*/  LEA.HI.X.SX32 R95, R150, R0.reuse, 0x1, P4 ;  /* 0x00000000965f7211 */ /* 0x080fe400020f0eff */
[----:B------:R-:W-:Y:S01]  /*18790*/  LEA.HI.X.SX32 R37, R112, R0, 0x1, P5 ;  /* 0x0000000070257211 */ /* 0x000fe200028f0eff */
[----:B------:R-:W5:Y:S01]  /*187a0*/  LDL.LU R150, [R1+0x1364] ;  /* 0x0013640001967983 */ /* 0x000f620000300800 */
[----:B0-----:R-:W-:-:S03]  /*187b0*/  IADD3 R96, P4, PT, R149, R2, RZ ;  /* 0x0000000295607210 */ /* 0x001fc60007f9e0ff */
[----:B------:R0:W-:Y:S01]  /*187c0*/  STL.64 [R1+0x448], R94 ;  /* 0x0004485e01007387 */ /* 0x0001e20000100a00 */
[----:B------:R-:W-:-:S03]  /*187d0*/  LEA.HI.X.SX32 R97, R149, R0, 0x1, P4 ;  /* 0x0000000095617211 */ /* 0x000fc600020f0eff */
[----:B------:R0:W3:Y:S01]  /*187e0*/  @P2 LDG.E.U8 R49, desc[UR8][R94.64] ;  /* 0x000000085e312981 */ /* 0x0000e2000c1e1100 */
[----:B------:R-:W-:-:S03]  /*187f0*/  PRMT R46, RZ, 0x7610, R46 ;  /* 0x00007610ff2e7816 */ /* 0x000fc6000000002e */
[----:B------:R1:W-:Y:S04]  /*18800*/  STL.64 [R1+0x428], R36 ;  /* 0x0004282401007387 */ /* 0x0003e80000100a00 */
[----:B------:R1:W3:Y:S01]  /*18810*/  @P2 LDG.E.U8 R48, desc[UR8][R36.64] ;  /* 0x0000000824302981 */ /* 0x0002e2000c1e1100 */
[----:B0-----:R-:W-:-:S03]  /*18820*/  IADD3 R94, P5, PT, R113, R2, RZ ;  /* 0x00000002715e7210 */ /* 0x001fc60007fbe0ff */
[----:B------:R0:W-:Y:S01]  /*18830*/  STS.U8 [R162+UR4+0x8f80], R45 ;  /* 0x008f802da2007988 */ /* 0x0001e20008000004 */
[----:B------:R-:W-:-:S03]  /*18840*/  LEA.HI.X.SX32 R95, R113, R0, 0x1, P5 ;  /* 0x00000000715f7211 */ /* 0x000fc600028f0eff */
[----:B------:R-:W5:Y:S01]  /*18850*/  LDL.LU R149, [R1+0x1360] ;  /* 0x0013600001957983 */ /* 0x000f620000300800 */
[C---:B-1----:R-:W-:Y:S02]  /*18860*/  IADD3 R36, P4, PT, R148.reuse, R2, RZ ;  /* 0x0000000294247210 */ /* 0x042fe40007f9e0ff */
[----:B0-----:R-:W-:Y:S01]  /*18870*/  PRMT R45, RZ, 0x7610, R45 ;  /* 0x00007610ff2d7816 */ /* 0x001fe2000000002d */
[----:B------:R0:W3:Y:S01]  /*18880*/  @P2 LDG.E.U8 R46, desc[UR8][R94.64] ;  /* 0x000000085e2e2981 */ /* 0x0000e2000c1e1100 */
[----:B------:R-:W-:-:S03]  /*18890*/  LEA.HI.X.SX32 R37, R148, R0, 0x1, P4 ;  /* 0x0000000094257211 */ /* 0x000fc600020f0eff */
[----:B------:R-:W-:Y:S01]  /*188a0*/  STL.64 [R1+0x408], R96 ;  /* 0x0004086001007387 */ /* 0x000fe20000100a00 */
[----:B------:R-:W-:-:S03]  /*188b0*/  PRMT R47, RZ, 0x7610, R47 ;  /* 0x00007610ff2f7816 */ /* 0x000fc6000000002f */
[----:B------:R-:W5:Y:S01]  /*188c0*/  LDL.LU R148, [R1+0x135c] ;  /* 0x00135c0001947983 */ /* 0x000f620000300800 */
[----:B------:R-:W-:-:S03]  /*188d0*/  PRMT R93, RZ, 0x7610, R93 ;  /* 0x00007610ff5d7816 */ /* 0x000fc6000000005d */
[----:B------:R0:W-:Y:S01]  /*188e0*/  STL.64 [R1+0x3e8], R94 ;  /* 0x0003e85e01007387 */ /* 0x0001e20000100a00 */
[----:B------:R-:W-:-:S03]  /*188f0*/  PRMT R91, RZ, 0x7610, R91 ;  /* 0x00007610ff5b7816 */ /* 0x000fc6000000005b */
[----:B------:R1:W-:Y:S04]  /*18900*/  STL.64 [R1+0x3c8], R36 ;  /* 0x0003c82401007387 */ /* 0x0003e80000100a00 */
[----:B------:R1:W3:Y:S01]  /*18910*/  @P2 LDG.E.U8 R45, desc[UR8][R36.64] ;  /* 0x00000008242d2981 */ /* 0x0002e2000c1e1100 */
[----:B0-----:R-:W-:-:S03]  /*18920*/  IADD3 R94, P4, PT, R114, R2, RZ ;  /* 0x00000002725e7210 */ /* 0x001fc60007f9e0ff */
[----:B------:R0:W3:Y:S01]  /*18930*/  @P2 LDG.E.U8 R47, desc[UR8][R96.64] ;  /* 0x00000008602f2981 */ /* 0x0000e2000c1e1100 */
[----:B------:R-:W-:Y:S02]  /*18940*/  PRMT R43, RZ, 0x7610, R43 ;  /* 0x00007610ff2b7816 */ /* 0x000fe4000000002b */
[----:B------:R-:W-:Y:S01]  /*18950*/  PRMT R44, RZ, 0x7610, R44 ;  /* 0x00007610ff2c7816 */ /* 0x000fe2000000002c */
[----:B------:R-:W3:Y:S01]  /*18960*/  @P2 LDG.E.U8 R93, desc[UR8][R130.64] ;  /* 0x00000008825d2981 */ /* 0x000ee2000c1e1100 */
[C---:B-1----:R-:W-:Y:S02]  /*18970*/  IADD3 R36, P5, PT, R147.reuse, R2, RZ ;  /* 0x0000000293247210 */ /* 0x042fe40007fbe0ff */
[-C--:B------:R-:W-:Y:S01]  /*18980*/  LEA.HI.X.SX32 R95, R114, R0.reuse, 0x1, P4 ;  /* 0x00000000725f7211 */ /* 0x080fe200020f0eff */
[----:B------:R-:W3:Y:S01]  /*18990*/  @P2 LDG.E.U8 R91, desc[UR8][R128.64] ;  /* 0x00000008805b2981 */ /* 0x000ee2000c1e1100 */
[----:B------:R-:W-:Y:S02]  /*189a0*/  LEA.HI.X.SX32 R37, R147, R0, 0x1, P5 ;  /* 0x0000000093257211 */ /* 0x000fe400028f0eff */
[C---:B0-----:R-:W-:Y:S01]  /*189b0*/  IADD3 R96, P4, PT, R115.reuse, R2, RZ ;  /* 0x0000000273607210 */ /* 0x041fe20007f9e0ff */
[----:B------:R-:W5:Y:S04]  /*189c0*/  LDL.LU R147, [R1+0x1358] ;  /* 0x0013580001937983 */ /* 0x000f680000300800 */
[----:B------:R-:W-:Y:S01]  /*189d0*/  STL.64 [R1+0x3a8], R94 ;  /* 0x0003a85e01007387 */ /* 0x000fe20000100a00 */
[----:B------:R-:W-:-:S03]  /*189e0*/  LEA.HI.X.SX32 R97, R115, R0, 0x1, P4 ;  /* 0x0000000073617211 */ /* 0x000fc600020f0eff */
[----:B------:R0:W-:Y:S04]  /*189f0*/  STS.U8 [R162+UR4+0x8180], R42 ;  /* 0x0081802aa2007988 */ /* 0x0001e80008000004 */
[----:B------:R1:W-:Y:S04]  /*18a00*/  STL.64 [R1+0x388], R36 ;  /* 0x0003882401007387 */ /* 0x0003e80000100a00 */
[----:B------:R1:W3:Y:S01]  /*18a10*/  @P2 LDG.E.U8 R43, desc[UR8][R36.64] ;  /* 0x00000008242b2981 */ /* 0x0002e2000c1e1100 */
[----:B0-----:R-:W-:-:S03]  /*18a20*/  PRMT R42, RZ, 0x7610, R42 ;  /* 0x00007610ff2a7816 */ /* 0x001fc6000000002a */
[----:B------:R0:W3:Y:S04]  /*18a30*/  @P2 LDG.E.U8 R44, desc[UR8][R94.64] ;  /* 0x000000085e2c2981 */ /* 0x0000e8000c1e1100 */
[----:B------:R4:W3:Y:S01]  /*18a40*/  @P2 LDG.E.U8 R42, desc[UR8][R96.64] ;  /* 0x00000008602a2981 */ /* 0x0008e2000c1e1100 */
[-C--:B-1----:R-:W-:Y:S02]  /*18a50*/  IADD3 R36, P5, PT, R146, R2.reuse, RZ ;  /* 0x0000000292247210 */ /* 0x082fe40007fbe0ff */
[----:B0-----:R-:W-:Y:S02]  /*18a60*/  IADD3 R94, P4, PT, R116, R2, RZ ;  /* 0x00000002745e7210 */ /* 0x001fe40007f9e0ff */
[-C--:B------:R-:W-:Y:S02]  /*18a70*/  LEA.HI.X.SX32 R37, R146, R0.reuse, 0x1, P5 ;  /* 0x0000000092257211 */ /* 0x080fe400028f0eff */
[----:B------:R-:W5:Y:S01]  /*18a80*/  LDL.LU R146, [R1+0x1354] ;  /* 0x0013540001927983 */ /* 0x000f620000300800 */
[----:B------:R-:W-:-:S03]  /*18a90*/  LEA.HI.X.SX32 R95, R116, R0, 0x1, P4 ;  /* 0x00000000745f7211 */ /* 0x000fc600020f0eff */
[----:B------:R4:W-:Y:S04]  /*18aa0*/  STL.64 [R1+0x368], R96 ;  /* 0x0003686001007387 */ /* 0x0009e80000100a00 */
[----:B------:R0:W-:Y:S04]  /*18ab0*/  STS.U8 [R162+UR4+0x8d80], R39 ;  /* 0x008d8027a2007988 */ /* 0x0001e80008000004 */
[----:B------:R1:W-:Y:S01]  /*18ac0*/  STS.U8 [R162+UR4+0x8380], R41 ;  /* 0x00838029a2007988 */ /* 0x0003e20008000004 */
[----:B----4-:R-:W-:Y:S02]  /*18ad0*/  IADD3 R96, P4, PT, R135, R2, RZ ;  /* 0x0000000287607210 */ /* 0x010fe40007f9e0ff */
[----:B0-----:R-:W-:-:S02]  /*18ae0*/  PRMT R39, RZ, 0x7610, R39 ;  /* 0x00007610ff277816 */ /* 0x001fc40000000027 */
[----:B------:R-:W-:Y:S01]  /*18af0*/  LEA.HI.X.SX32 R97, R135, R0, 0x1, P4 ;  /* 0x0000000087617211 */ /* 0x000fe200020f0eff */
[----:B------:R-:W-:Y:S01]  /*18b00*/  STL.64 [R1+0x348], R36 ;  /* 0x0003482401007387 */ /* 0x000fe20000100a00 */
[----:B-1----:R-:W-:-:S03]  /*18b10*/  PRMT R41, RZ, 0x7610, R41 ;  /* 0x00007610ff297816 */ /* 0x002fc60000000029 */
[----:B------:R-:W-:Y:S04]  /*18b20*/  STL.64 [R1+0x328], R94 ;  /* 0x0003285e01007387 */ /* 0x000fe80000100a00 */
[----:B------:R-:W5:Y:S01]  /*18b30*/  LDL.LU R135, [R1+0x1350] ;  /* 0x0013500001877983 */ /* 0x000f620000300800 */
[----:B------:R-:W-:-:S03]  /*18b40*/  FMUL R3, R6, R81 ;  /* 0x0000005106037220 */ /* 0x000fc60000400000 */
[----:B------:R0:W-:Y:S04]  /*18b50*/  STL.64 [R1+0x308], R96 ;  /* 0x0003086001007387 */ /* 0x0001e80000100a00 */
[----:B------:R0:W4:Y:S04]  /*18b60*/  @P2 LDG.E.U8 R39, desc[UR8][R96.64] ;  /* 0x0000000860272981 */ /* 0x000128000c1e1100 */
[----:B------:R1:W3:Y:S01]  /*18b70*/  @P2 LDG.E.U8 R41, desc[UR8][R36.64] ;  /* 0x0000000824292981 */ /* 0x0002e2000c1e1100 */
[----:B0-----:R-:W0:Y:S01]  /*18b80*/  LDC R96, c[0x0][0x3d8] ;  /* 0x0000f600ff607b82 */ /* 0x001e220000000800 */
[-C--:B-1----:R-:W-:Y:S01]  /*18b90*/  FMUL R37, R4, R81.reuse ;  /* 0x0000005104257220 */ /* 0x082fe20000400000 */
[-C--:B------:R-:W-:Y:S01]  /*18ba0*/  FMUL R36, R5, R81.reuse ;  /* 0x0000005105247220 */ /* 0x080fe20000400000 */
[----:B------:R1:W-:Y:S04]  /*18bb0*/  STS.U8 [R162+UR4+0x8b80], R40 ;  /* 0x008b8028a2007988 */ /* 0x0003e80008000004 */
[----:B------:R-:W-:Y:S01]  /*18bc0*/  FMNMX3 R3, R37, R36, R3, !PT ;  /* 0x0000002425037276 */ /* 0x000fe20007800003 */
[-C--:B------:R-:W-:Y:S01]  /*18bd0*/  FMUL R37, R7, R81.reuse ;  /* 0x0000005107257220 */ /* 0x080fe20000400000 */
[-C--:B------:R-:W-:Y:S01]  /*18be0*/  FMUL R36, R8, R81.reuse ;  /* 0x0000005108247220 */ /* 0x080fe20000400000 */
[----:B-1----:R-:W-:Y:S01]  /*18bf0*/  PRMT R40, RZ, 0x7610, R40 ;  /* 0x00007610ff287816 */ /* 0x002fe20000000028 */
[-C--:B------:R-:W-:Y:S01]  /*18c00*/  FMUL R87, R9, R81.reuse ;  /* 0x0000005109577220 */ /* 0x080fe20000400000 */
[----:B------:R-:W-:Y:S01]  /*18c10*/  PRMT R66, RZ, 0x7610, R66 ;  /* 0x00007610ff427816 */ /* 0x000fe20000000042 */
[----:B------:R-:W-:Y:S01]  /*18c20*/  FMUL R76, R10, R81 ;  /* 0x000000510a4c7220 */ /* 0x000fe20000400000 */
[----:B------:R-:W-:-:S02]  /*18c30*/  FMNMX3 R3, R3, R37, R36, !PT ;  /* 0x0000002503037276 */ /* 0x000fc40007800024 */
[----:B------:R1:W3:Y:S01]  /*18c40*/  @P2 LDG.E.U8 R40, desc[UR8][R94.64] ;  /* 0x000000085e282981 */ /* 0x0002e2000c1e1100 */
[----:B------:R-:W-:Y:S02]  /*18c50*/  PRMT R38, RZ, 0x7610, R38 ;  /* 0x00007610ff267816 */ /* 0x000fe40000000026 */
[----:B------:R-:W-:Y:S01]  /*18c60*/  FMNMX3 R3, R3, R87, R76, !PT ;  /* 0x0000005703037276 */ /* 0x000fe2000780004c */
[----:B------:R1:W3:Y:S01]  /*18c70*/  @P2 LDG.E.U8 R66, desc[UR8][R98.64] ;  /* 0x0000000862422981 */ /* 0x0002e2000c1e1100 */
[-C--:B------:R-:W-:Y:S01]  /*18c80*/  FMUL R87, R11, R81.reuse ;  /* 0x000000510b577220 */ /* 0x080fe20000400000 */
[----:B------:R-:W-:Y:S01]  /*18c90*/  FMUL R76, R12, R81 ;  /* 0x000000510c4c7220 */ /* 0x000fe20000400000 */
[C---:B-1----:R-:W-:Y:S02]  /*18ca0*/  IADD3 R94, P4, PT, R117.reuse, R2, RZ ;  /* 0x00000002755e7210 */ /* 0x042fe40007f9e0ff */
[----:B------:R-:W-:Y:S02]  /*18cb0*/  LEA.HI R92, R156, 0x1fe, RZ, 0x1a ;  /* 0x000001fe9c5c7811 */ /* 0x000fe400078fd0ff */
[----:B------:R-:W-:-:S02]  /*18cc0*/  LEA.HI.X.SX32 R95, R117, R0, 0x1, P4 ;  /* 0x00000000755f7211 */ /* 0x000fc400020f0eff */
[C---:B------:R-:W-:Y:S02]  /*18cd0*/  IADD3 R98, P4, PT, R134.reuse, R2, RZ ;  /* 0x0000000286627210 */ /* 0x040fe40007f9e0ff */
[----:B------:R-:W-:Y:S01]  /*18ce0*/  PRMT R37, RZ, 0x7610, R37 ;  /* 0x00007610ff257816 */ /* 0x000fe20000000025 */
[----:B------:R1:W-:Y:S01]  /*18cf0*/  STL.64 [R1+0x2e8], R94 ;  /* 0x0002e85e01007387 */ /* 0x0003e20000100a00 */
[----:B------:R-:W-:Y:S02]  /*18d00*/  LEA.HI.X.SX32 R99, R134, R0, 0x1, P4 ;  /* 0x0000000086637211 */ /* 0x000fe400020f0eff */
[----:B------:R-:W-:Y:S01]  /*18d10*/  FMNMX3 R76, R3, R87, R76, !PT ;  /* 0x00000057034c7276 */ /* 0x000fe2000780004c */
[----:B------:R1:W3:Y:S01]  /*18d20*/  @P2 LDG.E.U8 R38, desc[UR8][R94.64] ;  /* 0x000000085e262981 */ /* 0x0002e2000c1e1100 */
[----:B0-----:R-:W-:Y:S01]  /*18d30*/  IMAD R3, R92, R96, RZ ;  /* 0x000000605c037224 */ /* 0x001fe200078e02ff */
[-C--:B------:R-:W-:Y:S02]  /*18d40*/  IADD3 R100, P4, PT, R132, R2.reuse, RZ ;  /* 0x0000000284647210 */ /* 0x080fe40007f9e0ff */
[----:B------:R-:W5:Y:S04]  /*18d50*/  LDL.LU R134, [R1+0x134c] ;  /* 0x00134c0001867983 */ /* 0x000f680000300800 */
[----:B------:R0:W3:Y:S01]  /*18d60*/  @P2 LDG.E.U8 R37, desc[UR8][R98.64] ;  /* 0x0000000862252981 */ /* 0x0000e2000c1e1100 */
[----:B-1----:R-:W-:-:S03]  /*18d70*/  IADD3 R94, P5, PT, R118, R2, RZ ;  /* 0x00000002765e7210 */ /* 0x002fc60007fbe0ff */
[----:B------:R0:W-:Y:S01]  /*18d80*/  STL.64 [R1+0x2c8], R98 ;  /* 0x0002c86201007387 */ /* 0x0001e20000100a00 */
[-C--:B------:R-:W-:Y:S02]  /*18d90*/  LEA.HI.X.SX32 R95, R118, R0.reuse, 0x1, P5 ;  /* 0x00000000765f7211 */ /* 0x080fe400028f0eff */
[----:B------:R-:W-:Y:S02]  /*18da0*/  PRMT R36, RZ, 0x7610, R36 ;  /* 0x00007610ff247816 */ /* 0x000fe40000000024 */
[----:B------:R-:W-:Y:S02]  /*18db0*/  PRMT R137, RZ, 0x7610, R137 ;  /* 0x00007610ff897816 */ /* 0x000fe40000000089 */
[----:B------:R-:W-:Y:S02]  /*18dc0*/  PRMT R136, RZ, 0x7610, R136 ;  /* 0x00007610ff887816 */ /* 0x000fe40000000088 */
[----:B------:R-:W-:Y:S01]  /*18dd0*/  LEA.HI.X.SX32 R101, R132, R0, 0x1, P4 ;  /* 0x0000000084657211 */ /* 0x000fe200020f0eff */
[----:B------:R1:W3:Y:S01]  /*18de0*/  @P2 LDG.E.U8 R36, desc[UR8][R94.64] ;  /* 0x000000085e242981 */ /* 0x0002e2000c1e1100 */
[----:B0-----:R-:W-:-:S03]  /*18df0*/  IADD3 R98, P5, PT, R3, R2, RZ ;  /* 0x0000000203627210 */ /* 0x001fc60007fbe0ff */
[----:B------:R-:W3:Y:S01]  /*18e00*/  @P2 LDG.E.U8 R137, desc[UR8][R100.64] ;  /* 0x0000000864892981 */ /* 0x000ee2000c1e1100 */
[----:B------:R-:W-:-:S05]  /*18e10*/  LEA.HI.X.SX32 R99, R3, R0, 0x1, P5 ;  /* 0x0000000003637211 */ /* 0x000fca00028f0eff */
[----:B------:R0:W3:Y:S04]  /*18e20*/  @P2 LDG.E.U8 R136, desc[UR8][R98.64] ;  /* 0x0000000862882981 */ /* 0x0000e8000c1e1100 */
[----:B------:R1:W-:Y:S01]  /*18e30*/  STL.64 [R1+0x2a8], R94 ;  /* 0x0002a85e01007387 */ /* 0x0003e20000100a00 */
[-C--:B------:R-:W-:Y:S01]  /*18e40*/  FMUL R92, R15, R81.reuse ;  /* 0x000000510f5c7220 */ /* 0x080fe20000400000 */
[-C--:B------:R-:W-:Y:S01]  /*18e50*/  FMUL R87, R16, R81.reuse ;  /* 0x0000005110577220 */ /* 0x080fe20000400000 */
[-C--:B------:R-:W-:Y:S01]  /*18e60*/  FMUL R2, R18, R81.reuse ;  /* 0x0000005112027220 */ /* 0x080fe20000400000 */
[-C--:B------:R-:W-:Y:S01]  /*18e70*/  FMUL R3, R21, R81.reuse ;  /* 0x0000005115037220 */ /* 0x080fe20000400000 */
[----:B------:R0:W5:Y:S01]  /*18e80*/  LDL.LU R132, [R1+0x1348] ;  /* 0x0013480001847983 */ /* 0x0001620000300800 */
[-C--:B-1----:R-:W-:Y:S01]  /*18e90*/  FMUL R95, R13, R81.reuse ;  /* 0x000000510d5f7220 */ /* 0x082fe20000400000 */
[----:B------:R-:W-:-:S05]  /*18ea0*/  FMUL R94, R14, R81 ;  /* 0x000000510e5e7220 */ /* 0x000fca0000400000 */
[----:B------:R-:W-:-:S04]  /*18eb0*/  FMNMX3 R76, R76, R95, R94, !PT ;  /* 0x0000005f4c4c7276 */ /* 0x000fc8000780005e */
[----:B------:R-:W-:Y:S01]  /*18ec0*/  FMNMX3 R76, R76, R92, R87, !PT ;  /* 0x0000005c4c4c7276 */ /* 0x000fe20007800057 */
[-C--:B------:R-:W-:Y:S01]  /*18ed0*/  FMUL R87, R17, R81.reuse ;  /* 0x0000005111577220 */ /* 0x080fe20000400000 */
[-C--:B------:R-:W-:Y:S01]  /*18ee0*/  FMUL R94, R19, R81.reuse ;  /* 0x00000051135e7220 */ /* 0x080fe20000400000 */
[----:B------:R-:W-:-:S03]  /*18ef0*/  FMUL R92, R20, R81 ;  /* 0x00000051145c7220 */ /* 0x000fc60000400000 */
[----:B------:R-:W-:Y:S01]  /*18f00*/  FMNMX3 R0, R76, R87, R2, !PT ;  /* 0x000000574c007276 */ /* 0x000fe20007800002 */
[----:B------:R-:W-:-:S03]  /*18f10*/  FMUL R2, R22, R81 ;  /* 0x0000005116027220 */ /* 0x000fc60000400000 */
[----:B------:R-:W-:-:S04]  /*18f20*/  FMNMX3 R0, R0, R94, R92, !PT ;  /* 0x0000005e00007276 */ /* 0x000fc8000780005c */
[----:B------:R-:W-:Y:S01]  /*18f30*/  FMNMX3 R2, R0, R3, R2, !PT ;  /* 0x0000000300027276 */ /* 0x000fe20007800002 */
[-C--:B------:R-:W-:Y:S01]  /*18f40*/  FMUL R3, R23, R81.reuse ;  /* 0x0000005117037220 */ /* 0x080fe20000400000 */
[-C--:B------:R-:W-:Y:S01]  /*18f50*/  FMUL R0, R24, R81.reuse ;  /* 0x0000005118007220 */ /* 0x080fe20000400000 */
[-C--:B--2---:R-:W-:Y:S01]  /*18f60*/  FMUL R87, R25, R81.reuse ;  /* 0x0000005119577220 */ /* 0x084fe20000400000 */
[----:B------:R-:W-:-:S03]  /*18f70*/  FMUL R76, R26, R81 ;  /* 0x000000511a4c7220 */ /* 0x000fc60000400000 */
[----:B------:R-:W-:Y:S01]  /*18f80*/  FMNMX3 R2, R2, R3, R0, !PT ;  /* 0x0000000302027276 */ /* 0x000fe20007800000 */
[-C--:B------:R-:W-:Y:S01]  /*18f90*/  FMUL R3, R27, R81.reuse ;  /* 0x000000511b037220 */ /* 0x080fe20000400000 */
[----:B------:R-:W-:Y:S02]  /*18fa0*/  FMUL R0, R28, R81 ;  /* 0x000000511c007220 */ /* 0x000fe40000400000 */
[----:B------:R-:W-:Y:S01]  /*18fb0*/  FMNMX3 R2, R2, R87, R76, !PT ;  /* 0x0000005702027276 */ /* 0x000fe2000780004c */
[-C--:B------:R-:W-:Y:S01]  /*18fc0*/  FMUL R87, R29, R81.reuse ;  /* 0x000000511d577220 */ /* 0x080fe20000400000 */
[----:B------:R-:W-:Y:S02]  /*18fd0*/  FMUL R76, R30, R81 ;  /* 0x000000511e4c7220 */ /* 0x000fe40000400000 */
[----:B------:R-:W-:Y:S01]  /*18fe0*/  FMNMX3 R2, R2, R3, R0, !PT ;  /* 0x0000000302027276 */ /* 0x000fe20007800000 */
[-C--:B------:R-:W-:Y:S01]  /*18ff0*/  FMUL R3, R31, R81.reuse ;  /* 0x000000511f037220 */ /* 0x080fe20000400000 */
[----:B------:R-:W-:-:S02]  /*19000*/  FMUL R0, R32, R81 ;  /* 0x0000005120007220 */ /* 0x000fc40000400000 */
[----:B------:R-:W-:Y:S01]  /*19010*/  FMNMX3 R2, R2, R87, R76, !PT ;  /* 0x0000005702027276 */ /* 0x000fe2000780004c */
[-C--:B------:R-:W-:Y:S01]  /*19020*/  FMUL R87, R33, R81.reuse ;  /* 0x0000005121577220 */ /* 0x080fe20000400000 */
[----:B------:R-:W-:Y:S02]  /*19030*/  FMUL R76, R34, R81 ;  /* 0x00000051224c7220 */ /* 0x000fe40000400000 */
[----:B------:R-:W-:Y:S01]  /*19040*/  FMNMX3 R2, R2, R3, R0, !PT ;  /* 0x0000000302027276 */ /* 0x000fe20007800000 */
[----:B------:R-:W-:-:S03]  /*19050*/  FMUL R0, R35, R81 ;  /* 0x0000005123007220 */ /* 0x000fc60000400000 */
[----:B------:R-:W-:-:S04]  /*19060*/  FMNMX3 R2, R2, R87, R76, !PT ;  /* 0x0000005702027276 */ /* 0x000fc8000780004c */
[----:B------:R-:W-:-:S05]  /*19070*/  FMNMX R2, R0, R2, !PT ;  /* 0x0000000200027209 */ /* 0x000fca0007800000 */
[----:B------:R-:W1:Y:S01]  /*19080*/  SHFL.BFLY PT, R0, R2, 0x10, 0x1f ;  /* 0x0e001f0002007f89 */ /* 0x000e6200000e0000 */
[----:B------:R-:W-:-:S05]  /*19090*/  IMAD.SHL.U32 R3, R156, 0x8, RZ ;  /* 0x000000089c037824 */ /* 0x000fca00078e00ff */
[----:B------:R-:W-:Y:S02]  /*190a0*/  LOP3.LUT R3, R3, 0x30, RZ, 0xc0, !PT ;  /* 0x0000003003037812 */ /* 0x000fe400078ec0ff */
[----:B-1----:R-:W-:-:S05]  /*190b0*/  FMNMX3 R2, R2, -INF , R0, !PT ;  /* 0xff80000002027876 */ /* 0x002fca0007800000 */
[-CC-:B------:R-:W-:Y:S01]  /*190c0*/  FFMA R4, R4, R81.reuse, -R2.reuse ;  /* 0x0000005104047223 */ /* 0x180fe20000000802 */
[-CC-:B------:R-:W-:Y:S01]  /*190d0*/  FFMA R5, R5, R81.reuse, -R2.reuse ;  /* 0x0000005105057223 */ /* 0x180fe20000000802 */
[-CC-:B------:R-:W-:Y:S02]  /*190e0*/  FFMA R6, R6, R81.reuse, -R2.reuse ;  /* 0x0000005106067223 */ /* 0x180fe40000000802 */
[----:B------:R-:W-:Y:S01]  /*190f0*/  FMUL R4, R4, 1.4426950216293334961 ;  /* 0x3fb8aa3b04047820 */ /* 0x000fe20000400000 */
[----:B------:R-:W-:Y:S01]  /*19100*/  FMUL R5, R5, 1.4426950216293334961 ;  /* 0x3fb8aa3b05057820 */ /* 0x000fe20000400000 */
[----:B------:R-:W-:Y:S01]  /*19110*/  FMUL R6, R6, 1.4426950216293334961 ;  /* 0x3fb8aa3b06067820 */ /* 0x000fe20000400000 */
[-CC-:B------:R-:W-:Y:S01]  /*19120*/  FFMA R7, R7, R81.reuse, -R2.reuse ;  /* 0x0000005107077223 */ /* 0x180fe20000000802 */
[----:B------:R1:W-:Y:S01]  /*19130*/  MUFU.EX2 R155, R4 ;  /* 0x00000004009b7308 */ /* 0x0003e20000000800 */
[----:B------:R-:W-:Y:S01]  /*19140*/  LOP3.LUT R0, R156, 0x10, RZ, 0xc0, !PT ;  /* 0x000000109c007812 */ /* 0x000fe200078ec0ff */
[----:B------:R-:W-:Y:S01]  /*19150*/  FFMA R8, R8, R81, -R2 ;  /* 0x0000005108087223 */ /* 0x000fe20000000802 */
[----:B------:R-:W-:-:S05]  /*19160*/  FMUL R7, R7, 1.4426950216293334961 ;  /* 0x3fb8aa3b07077820 */ /* 0x000fca0000400000 */
[----:B------:R-:W2:Y:S01]  /*19170*/  MUFU.EX2 R154, R5 ;  /* 0x00000005009a7308 */ /* 0x000ea20000000800 */
[----:B-1----:R-:W-:Y:S01]  /*19180*/  LOP3.LUT R4, R156, 0x60, RZ, 0xc0, !PT ;  /* 0x000000609c047812 */ /* 0x002fe200078ec0ff */
[----:B------:R-:W-:Y:S02]  /*19190*/  IMAD.SHL.U32 R0, R0, 0x2, RZ ;  /* 0x0000000200007824 */ /* 0x000fe400078e00ff */
[----:B------:R-:W-:Y:S02]  /*191a0*/  FMUL R8, R8, 1.4426950216293334961 ;  /* 0x3fb8aa3b08087820 */ /* 0x000fe40000400000 */
[----:B------:R-:W-:Y:S02]  /*191b0*/  IMAD R3, R4, 0x20, R3 ;  /* 0x0000002004037824 */ /* 0x000fe400078e0203 */
[----:B------:R-:W1:Y:S01]  /*191c0*/  MUFU.EX2 R94, R6 ;  /* 0x00000006005e7308 */ /* 0x000e620000000800 */
[-CC-:B------:R-:W-:Y:S02]  /*191d0*/  FFMA R9, R9, R81.reuse, -R2.reuse ;  /* 0x0000005109097223 */ /* 0x180fe40000000802 */
[----:B------:R-:W-:Y:S01]  /*191e0*/  LOP3.LUT R3, R3, R0, RZ, 0x3c, !PT ;  /* 0x0000000003037212 */ /* 0x000fe200078e3cff */
[----:B------:R-:W-:Y:S01]  /*191f0*/  FFMA R10, R10, R81, -R2 ;  /* 0x000000510a0a7223 */ /* 0x000fe20000000802 */
[----:B------:R-:W-:-:S03]  /*19200*/  LOP3.LUT R0, R156, 0xf, RZ, 0xc0, !PT ;  /* 0x0000000f9c007812 */ /* 0x000fc600078ec0ff */
[----:B------:R-:W0:Y:S01]  /*19210*/  MUFU.EX2 R92, R7 ;  /* 0x00000007005c7308 */ /* 0x000e220000000800 */
[----:B------:R-:W-:Y:S01]  /*19220*/  FMUL R9, R9, 1.4426950216293334961 ;  /* 0x3fb8aa3b09097820 */ /* 0x000fe20000400000 */
[----:B------:R-:W-:Y:S01]  /*19230*/  FFMA R11, R11, R81, -R2 ;  /* 0x000000510b0b7223 */ /* 0x000fe20000000802 */
[----:B------:R-:W-:Y:S01]  /*19240*/  FMUL R10, R10, 1.4426950216293334961 ;  /* 0x3fb8aa3b0a0a7820 */ /* 0x000fe20000400000 */
[----:B------:R-:W-:-:S04]  /*19250*/  IMAD R3, R0, 0x40, R3 ;  /* 0x0000004000037824 */ /* 0x000fc800078e0203 */
[----:B------:R-:W0:Y:S01]  /*19260*/  MUFU.EX2 R145, R8 ;  /* 0x0000000800917308 */ /* 0x000e220000000800 */
[----:B--2---:R-:W-:Y:S01]  /*19270*/  FADD R0, R155, R154 ;  /* 0x0000009a9b007221 */ /* 0x004fe20000000000 */
[----:B------:R-:W-:-:S06]  /*19280*/  FFMA R12, R12, R81, -R2 ;  /* 0x000000510c0c7223 */ /* 0x000fcc0000000802 */
[----:B------:R2:W0:Y:S01]  /*19290*/  MUFU.EX2 R144, R9 ;  /* 0x0000000900907308 */ /* 0x0004220000000800 */
[----:B-1----:R-:W-:Y:S01]  /*192a0*/  FADD R0, R94, R0 ;  /* 0x000000005e007221 */ /* 0x002fe20000000000 */
[----:B------:R-:W-:Y:S01]  /*192b0*/  FMUL R12, R12, 1.4426950216293334961 ;  /* 0x3fb8aa3b0c0c7820 */ /* 0x000fe20000400000 */
[----:B------:R-:W-:Y:S01]  /*192c0*/  FFMA R13, R13, R81, -R2 ;  /* 0x000000510d0d7223 */ /* 0x000fe20000000802 */
[----:B--2---:R-:W-:-:S04]  /*192d0*/  FMUL R9, R11, 1.4426950216293334961 ;  /* 0x3fb8aa3b0b097820 */ /* 0x004fc80000400000 */
[----:B------:R1:W2:Y:S01]  /*192e0*/  MUFU.EX2 R87, R10 ;  /* 0x0000000a00577308 */ /* 0x0002a20000000800 */
[----:B0-----:R-:W-:Y:S01]  /*192f0*/  FADD R0, R92, R0 ;  /* 0x000000005c007221 */ /* 0x001fe20000000000 */
[----:B------:R-:W-:Y:S01]  /*19300*/  FMUL R13, R13, 1.4426950216293334961 ;  /* 0x3fb8aa3b0d0d7820 */ /* 0x000fe20000400000 */
[----:B------:R-:W-:-:S05]  /*19310*/  FFMA R14, R14, R81, -R2 ;  /* 0x000000510e0e7223 */ /* 0x000fca0000000802 */
[----:B------:R-:W0:Y:S01]  /*19320*/  MUFU.EX2 R9, R9 ;  /* 0x0000000900097308 */ /* 0x000e220000000800 */
[----:B------:R-:W-:Y:S01]  /*19330*/  FADD R0, R145, R0 ;  /* 0x0000000091007221 */ /* 0x000fe20000000000 */
[----:B------:R-:W-:Y:S01]  /*19340*/  FFMA R15, R15, R81, -R2 ;  /* 0x000000510f0f7223 */ /* 0x000fe20000000802 */
[----:B------:R-:W-:-:S05]  /*19350*/  FMUL R14, R14, 1.4426950216293334961 ;  /* 0x3fb8aa3b0e0e7820 */ /* 0x000fca0000400000 */
[----:B------:R-:W0:Y:S01]  /*19360*/  MUFU.EX2 R143, R12 ;  /* 0x0000000c008f7308 */ /* 0x000e220000000800 */
[----:B------:R-:W-:Y:S01]  /*19370*/  FADD R0, R144, R0 ;  /* 0x0000000090007221 */ /* 0x000fe20000000000 */
[----:B-1----:R-:W-:Y:S01]  /*19380*/  FMUL R10, R15, 1.4426950216293334961 ;  /* 0x3fb8aa3b0f0a7820 */ /* 0x002fe20000400000 */
[----:B------:R-:W-:-:S05]  /*19390*/  FFMA R16, R16, R81, -R2 ;  /* 0x0000005110107223 */ /* 0x000fca0000000802 */
[----:B------:R-:W1:Y:S01]  /*193a0*/  MUFU.EX2 R142, R13 ;  /* 0x0000000d008e7308 */ /* 0x000e620000000800 */
[----:B--2---:R-:W-:Y:S01]  /*193b0*/  FADD R0, R87, R0 ;  /* 0x0000000057007221 */ /* 0x004fe20000000000 */
[----:B------:R-:W-:Y:S01]  /*193c0*/  FMUL R16, R16, 1.4426950216293334961 ;  /* 0x3fb8aa3b10107820 */ /* 0x000fe20000400000 */
[----:B------:R-:W-:-:S05]  /*193d0*/  FFMA R17, R17, R81, -R2 ;  /* 0x0000005111117223 */ /* 0x000fca0000000802 */
[----:B------:R2:W1:Y:S01]  /*193e0*/  MUFU.EX2 R76, R14 ;  /* 0x0000000e004c7308 */ /* 0x0004620000000800 */
[----:B0-----:R-:W-:Y:S01]  /*193f0*/  FADD R0, R9, R0 ;  /* 0x0000000009007221 */ /* 0x001fe20000000000 */
[----:B------:R-:W-:Y:S01]  /*19400*/  FFMA R18, R18, R81, -R2 ;  /* 0x0000005112127223 */ /* 0x000fe20000000802 */
[----:B------:R-:W-:-:S05]  /*19410*/  FMUL R17, R17, 1.4426950216293334961 ;  /* 0x3fb8aa3b11117820 */ /* 0x000fca0000400000 */
[----:B------:R-:W0:Y:S01]  /*19420*/  MUFU.EX2 R10, R10 ;  /* 0x0000000a000a7308 */ /* 0x000e220000000800 */
[----:B------:R-:W-:Y:S01]  /*19430*/  FADD R0, R143, R0 ;  /* 0x000000008f007221 */ /* 0x000fe20000000000 */
[----:B--2---:R-:W-:Y:S01]  /*19440*/  FMUL R14, R18, 1.4426950216293334961 ;  /* 0x3fb8aa3b120e7820 */ /* 0x004fe20000400000 */
[----:B------:R-:W-:-:S05]  /*19450*/  FFMA R19, R19, R81, -R2 ;  /* 0x0000005113137223 */ /* 0x000fca0000000802 */
[----:B------:R-:W2:Y:S01]  /*19460*/  MUFU.EX2 R141, R16 ;  /* 0x00000010008d7308 */ /* 0x000ea20000000800 */
[----:B-1----:R-:W-:Y:S01]  /*19470*/  FADD R0, R142, R0 ;  /* 0x000000008e007221 */ /* 0x002fe20000000000 */
[----:B------:R-:W-:Y:S01]  /*19480*/  FMUL R11, R19, 1.4426950216293334961 ;  /* 0x3fb8aa3b130b7820 */ /* 0x000fe20000400000 */
[----:B------:R-:W-:-:S05]  /*19490*/  FFMA R20, R20, R81, -R2 ;  /* 0x0000005114147223 */ /* 0x000fca0000000802 */
[----:B------:R-:W1:Y:S01]  /*194a0*/  MUFU.EX2 R140, R17 ;  /* 0x00000011008c7308 */ /* 0x000e620000000800 */
[----:B------:R-:W-:Y:S01]  /*194b0*/  FADD R0, R76, R0 ;  /* 0x000000004c007221 */ /* 0x000fe20000000000 */
[----:B------:R-:W-:Y:S01]  /*194c0*/  FMUL R20, R20, 1.4426950216293334961 ;  /* 0x3fb8aa3b14147820 */ /* 0x000fe20000400000 */
[----:B------:R-:W-:-:S05]  /*194d0*/  FFMA R21, R21, R81, -R2 ;  /* 0x0000005115157223 */ /* 0x000fca0000000802 */
[----:B------:R-:W1:Y:S01]  /*194e0*/  MUFU.EX2 R14, R14 ;  /* 0x0000000e000e7308 */ /* 0x000e620000000800 */
[----:B0-----:R-:W-:Y:S01]  /*194f0*/  FADD R0, R10, R0 ;  /* 0x000000000a007221 */ /* 0x001fe20000000000 */
[----:B------:R-:W-:Y:S01]  /*19500*/  FFMA R22, R22, R81, -R2 ;  /* 0x0000005116167223 */ /* 0x000fe20000000802 */
[----:B------:R-:W-:-:S05]  /*19510*/  FMUL R21, R21, 1.4426950216293334961 ;  /* 0x3fb8aa3b15157820 */ /* 0x000fca0000400000 */
[----:B------:R-:W0:Y:S01]  /*19520*/  MUFU.EX2 R11, R11 ;  /* 0x0000000b000b7308 */ /* 0x000e220000000800 */
[----:B--2---:R-:W-:Y:S01]  /*19530*/  FADD R0, R141, R0 ;  /* 0x000000008d007221 */ /* 0x004fe20000000000 */
[----:B------:R-:W-:Y:S01]  /*19540*/  FMUL R6, R22, 1.4426950216293334961 ;  /* 0x3fb8aa3b16067820 */ /* 0x000fe20000400000 */
[----:B------:R-:W-:-:S05]  /*19550*/  FFMA R23, R23, R81, -R2 ;  /* 0x0000005117177223 */ /* 0x000fca0000000802 */
[----:B------:R-:W2:Y:S01]  /*19560*/  MUFU.EX2 R139, R20 ;  /* 0x00000014008b7308 */ /* 0x000ea20000000800 */
[----:B-1----:R-:W-:Y:S01]  /*19570*/  FADD R0, R140, R0 ;  /* 0x000000008c007221 */ /* 0x002fe20000000000 */
[----:B------:R-:W-:Y:S01]  /*19580*/  FMUL R12, R23, 1.4426950216293334961 ;  /* 0x3fb8aa3b170c7820 */ /* 0x000fe20000400000 */
[----:B------:R-:W-:-:S05]  /*19590*/  FFMA R24, R24, R81, -R2 ;  /* 0x0000005118187223 */ /* 0x000fca0000000802 */
[----:B------:R1:W2:Y:S01]  /*195a0*/  MUFU.EX2 R138, R21 ;  /* 0x00000015008a7308 */ /* 0x0002a20000000800 */
[----:B------:R-:W-:Y:S01]  /*195b0*/  FADD R0, R14, R0 ;  /* 0x000000000e007221 */ /* 0x000fe20000000000 */
[----:B------:R-:W-:-:S06]  /*195c0*/  FFMA R25, R25, R81, -R2 ;  /* 0x0000005119197223 */ /* 0x000fcc0000000802 */
[----:B------:R-:W4:Y:S01]  /*195d0*/  MUFU.EX2 R6, R6 ;  /* 0x0000000600067308 */ /* 0x000f220000000800 */
[----:B-1----:R-:W-:Y:S01]  /*195e0*/  FMUL R21, R24, 1.4426950216293334961 ;  /* 0x3fb8aa3b18157820 */ /* 0x002fe20000400000 */
[----:B0-----:R-:W-:Y:S01]  /*195f0*/  FADD R0, R11, R0 ;  /* 0x000000000b007221 */ /* 0x001fe20000000000 */
[----:B------:R-:W-:Y:S01]  /*19600*/  FMUL R20, R25, 1.4426950216293334961 ;  /* 0x3fb8aa3b19147820 */ /* 0x000fe20000400000 */
[----:B------:R-:W-:-:S04]  /*19610*/  FFMA R26, R26, R81, -R2 ;  /* 0x000000511a1a7223 */ /* 0x000fc80000000802 */
[----:B------:R-:W0:Y:S01]  /*19620*/  MUFU.EX2 R12, R12 ;  /* 0x0000000c000c7308 */ /* 0x000e220000000800 */
[----:B--2---:R-:W-:Y:S01]  /*19630*/  FADD R0, R139, R0 ;  /* 0x000000008b007221 */ /* 0x004fe20000000000 */
[----:B------:R-:W-:Y:S01]  /*19640*/  FMUL R4, R26, 1.4426950216293334961 ;  /* 0x3fb8aa3b1a047820 */ /* 0x000fe20000400000 */
[----:B------:R-:W-:-:S05]  /*19650*/  FFMA R27, R27, R81, -R2 ;  /* 0x000000511b1b7223 */ /* 0x000fca0000000802 */
[----:B------:R-:W1:Y:S01]  /*19660*/  MUFU.EX2 R21, R21 ;  /* 0x0000001500157308 */ /* 0x000e620000000800 */
[----:B------:R-:W-:Y:S01]  /*19670*/  FADD R0, R138, R0 ;  /* 0x000000008a007221 */ /* 0x000fe20000000000 */
[----:B------:R-:W-:Y:S01]  /*19680*/  FMUL R5, R27, 1.4426950216293334961 ;  /* 0x3fb8aa3b1b057820 */ /* 0x000fe20000400000 */
[----:B------:R-:W-:-:S05]  /*19690*/  FFMA R28, R28, R81, -R2 ;  /* 0x000000511c1c7223 */ /* 0x000fca0000000802 */
[----:B------:R-:W2:Y:S01]  /*196a0*/  MUFU.EX2 R20, R20 ;  /* 0x0000001400147308 */ /* 0x000ea20000000800 */
[----:B----4-:R-:W-:Y:S01]  /*196b0*/  FADD R0, R6, R0 ;  /* 0x0000000006007221 */ /* 0x010fe20000000000 */
[----:B------:R-:W-:Y:S01]  /*196c0*/  FMUL R19, R28, 1.4426950216293334961 ;  /* 0x3fb8aa3b1c137820 */ /* 0x000fe20000400000 */
[----:B------:R-:W-:-:S05]  /*196d0*/  FFMA R29, R29, R81, -R2 ;  /* 0x000000511d1d7223 */ /* 0x000fca0000000802 */
[----:B------:R-:W4:Y:S01]  /*196e0*/  MUFU.EX2 R4, R4 ;  /* 0x0000000400047308 */ /* 0x000f220000000800 */
[----:B0-----:R-:W-:Y:S01]  /*196f0*/  FADD R0, R12, R0 ;  /* 0x000000000c007221 */ /* 0x001fe20000000000 */
[----:B------:R-:W-:Y:S01]  /*19700*/  FMUL R18, R29, 1.4426950216293334961 ;  /* 0x3fb8aa3b1d127820 */ /* 0x000fe20000400000 */
[----:B------:R-:W-:-:S05]  /*19710*/  FFMA R30, R30, R81, -R2 ;  /* 0x000000511e1e7223 */ /* 0x000fca0000000802 */
[----:B------:R-:W0:Y:S01]  /*19720*/  MUFU.EX2 R5, R5 ;  /* 0x0000000500057308 */ /* 0x000e220000000800 */
[----:B-1----:R-:W-:Y:S01]  /*19730*/  FADD R0, R21, R0 ;  /* 0x0000000015007221 */ /* 0x002fe20000000000 */
[----:B------:R-:W-:-:S06]  /*19740*/  FMUL R13, R30, 1.4426950216293334961 ;  /* 0x3fb8aa3b1e0d7820 */ /* 0x000fcc0000400000 */
[----:B------:R-:W1:Y:S01]  /*19750*/  MUFU.EX2 R19, R19 ;  /* 0x0000001300137308 */ /* 0x000e620000000800 */
[----:B--2---:R-:W-:-:S07]  /*19760*/  FADD R0, R20, R0 ;  /* 0x0000000014007221 */ /* 0x004fce0000000000 */
[----:B------:R-:W2:Y:S01]  /*19770*/  MUFU.EX2 R18, R18 ;  /* 0x0000001200127308 */ /* 0x000ea20000000800 */
[----:B----4-:R-:W-:-:S07]  /*19780*/  FADD R0, R4, R0 ;  /* 0x0000000004007221 */ /* 0x010fce0000000000 */
[----:B------:R-:W4:Y:S01]  /*19790*/  MUFU.EX2 R13, R13 ;  /* 0x0000000d000d7308 */ /* 0x000f220000000800 */
[----:B0-----:R-:W-:-:S04]  /*197a0*/  FADD R0, R5, R0 ;  /* 0x0000000005007221 */ /* 0x001fc80000000000 */
[----:B-1----:R-:W-:Y:S01]  /*197b0*/  FADD R0, R19, R0 ;  /* 0x0000000013007221 */ /* 0x002fe20000000000 */
[----:B------:R-:W-:-:S03]  /*197c0*/  F2FP.SATFINITE.E4M3.F32.PACK_AB_MERGE_C R5, R5, R4, RZ ;  /* 0x000000040505723e */ /* 0x000fc600048070ff */
[----:B--2---:R-:W-:Y:S01]  /*197d0*/  FADD R0, R18, R0 ;  /* 0x0000000012007221 */ /* 0x004fe20000000000 */
[----:B------:R-:W-:Y:S01]  /*197e0*/  STL.64 [R1+0x268], R98 ;  /* 0x0002686201007387 */ /* 0x000fe20000100a00 */
[-CC-:B------:R-:W-:Y:S01]  /*197f0*/  FFMA R31, R31, R81.reuse, -R2.reuse ;  /* 0x000000511f1f7223 */ /* 0x180fe20000000802 */
[-CC-:B------:R-:W-:Y:S01]  /*19800*/  FFMA R32, R32, R81.reuse, -R2.reuse ;  /* 0x0000005120207223 */ /* 0x180fe20000000802 */
[-C--:B------:R-:W-:Y:S01]  /*19810*/  FFMA R34, R34, R81.reuse, -R2 ;  /* 0x0000005122227223 */ /* 0x080fe20000000802 */
[----:B------:R-:W-:Y:S01]  /*19820*/  STL.64 [R1+0x288], R100 ;  /* 0x0002886401007387 */ /* 0x000fe20000100a00 */
[----:B----4-:R-:W-:Y:S01]  /*19830*/  FADD R4, R13, R0 ;  /* 0x000000000d047221 */ /* 0x010fe20000000000 */
[----:B------:R-:W-:Y:S02]  /*19840*/  FADD R0, -R2, -INF ;  /* 0xff80000002007421 */ /* 0x000fe40000000100 */
[----:B---3--:R-:W-:Y:S01]  /*19850*/  STS.U8 [R162+UR4+0x9180], R93 ;  /* 0x0091805da2007988 */ /* 0x008fe20008000004 */
[-CC-:B------:R-:W-:Y:S01]  /*19860*/  FFMA R35, R35, R81.reuse, -R2.reuse ;  /* 0x0000005123237223 */ /* 0x180fe20000000802 */
[----:B------:R-:W-:Y:S01]  /*19870*/  FFMA R33, R33, R81, -R2 ;  /* 0x0000005121217223 */ /* 0x000fe20000000802 */
[----:B------:R-:W-:Y:S01]  /*19880*/  F2FP.SATFINITE.E4M3.F32.PACK_AB_MERGE_C R8, R92, R94, RZ ;  /* 0x0000005e5c08723e */ /* 0x000fe200048070ff */
[----:B------:R-:W-:Y:S01]  /*19890*/  STS.U8 [R162+UR4+0x9380], R91 ;  /* 0x0093805ba2007988 */ /* 0x000fe20008000004 */
[----:B------:R-:W-:-:S02]  /*198a0*/  F2FP.SATFINITE.E4M3.F32.PACK_AB_MERGE_C R9, R9, R87, RZ ;  /* 0x000000570909723e */ /* 0x000fc400048070ff */
[----:B------:R-:W-:Y:S01]  /*198b0*/  F2FP.SATFINITE.E4M3.F32.PACK_AB_MERGE_C R10, R10, R76, RZ ;  /* 0x0000004c0a0a723e */ /* 0x000fe200048070ff */
[----:B------:R-:W-:Y:S01]  /*198c0*/  STS.U8 [R162+UR4+0x9580], R90 ;  /* 0x0095805aa2007988 */ /* 0x000fe20008000004 */
[----:B------:R-:W-:-:S03]  /*198d0*/  FMUL R0, R0, 1.4426950216293334961 ;  /* 0x3fb8aa3b00007820 */ /* 0x000fc60000400000 */
        /* <DEDUP_REMOVED lines=19> */
[----:B------:R-:W1:Y:S01]  /*19a10*/  MUFU.EX2 R0, R0 ;  /* 0x0000000000007308 */ /* 0x000e620000000800 */
[----:B0-----:R-:W1:Y:S01]  /*19a20*/  LDTM.x64 R68, tmem[UR6] ;  /* 0x00000006004479ee */ /* 0x001e620008340000 */
[----:B------:R-:W-:Y:S01]  /*19a30*/  FMUL R7, R31, 1.4426950216293334961 ;  /* 0x3fb8aa3b1f077820 */ /* 0x000fe20000400000 */
[----:B------:R-:W-:Y:S01]  /*19a40*/  FMUL R17, R32, 1.4426950216293334961 ;  /* 0x3fb8aa3b20117820 */ /* 0x000fe20000400000 */
[----:B------:R-:W-:Y:S01]  /*19a50*/  FMUL R16, R34, 1.4426950216293334961 ;  /* 0x3fb8aa3b22107820 */ /* 0x000fe20000400000 */
[----:B------:R-:W-:Y:S01]  /*19a60*/  FMUL R15, R35, 1.4426950216293334961 ;  /* 0x3fb8aa3b230f7820 */ /* 0x000fe20000400000 */
[----:B------:R-:W-:-:S02]  /*19a70*/  F2FP.SATFINITE.E4M3.F32.PACK_AB_MERGE_C R11, R11, R14, RZ ;  /* 0x0000000e0b0b723e */ /* 0x000fc400048070ff */
[----:B------:R-:W0:Y:S01]  /*19a80*/  MUFU.EX2 R7, R7 ;  /* 0x0000000700077308 */ /* 0x000e220000000800 */
[----:B------:R-:W-:-:S07]  /*19a90*/  FMUL R14, R33, 1.4426950216293334961 ;  /* 0x3fb8aa3b210e7820 */ /* 0x000fce0000400000 */
[----:B------:R-:W2:Y:S01]  /*19aa0*/  MUFU.EX2 R17, R17 ;  /* 0x0000001100117308 */ /* 0x000ea20000000800 */
[C---:B-1----:R-:W-:Y:S01]  /*19ab0*/  FMUL R130, R0.reuse, R130 ;  /* 0x0000008200827220 */ /* 0x042fe20000400000 */
[C---:B------:R-:W-:Y:S01]  /*19ac0*/  FMUL R131, R0.reuse, R131 ;  /* 0x0000008300837220 */ /* 0x040fe20000400000 */
        /* <DEDUP_REMOVED lines=10> */
[----:B------:R-:W-:Y:S01]  /*19b70*/  STL.64 [R1+0x1340], R130 ;  /* 0x0013408201007387 */ /* 0x000fe20000100a00 */
[C---:B------:R-:W-:Y:S01]  /*19b80*/  FMUL R118, R0.reuse, R118 ;  /* 0x0000007600767220 */ /* 0x040fe20000400000 */
[C---:B------:R-:W-:Y:S01]  /*19b90*/  FMUL R119, R0.reuse, R119 ;  /* 0x0000007700777220 */ /* 0x040fe20000400000 */
[C---:B------:R-:W-:Y:S01]  /*19ba0*/  FMUL R116, R0.reuse, R116 ;  /* 0x0000007400747220 */ /* 0x040fe20000400000 */
[----:B------:R-:W-:Y:S01]  /*19bb0*/  STL.64 [R1+0x1338], R128 ;  /* 0x0013388001007387 */ /* 0x000fe20000100a00 */
[C---:B------:R-:W-:Y:S01]  /*19bc0*/  FMUL R117, R0.reuse, R117 ;  /* 0x0000007500757220 */ /* 0x040fe20000400000 */
[----:B------:R-:W-:Y:S01]  /*19bd0*/  MUFU.EX2 R16, R16 ;  /* 0x0000001000107308 */ /* 0x000fe20000000800 */
[C---:B------:R-:W-:Y:S01]  /*19be0*/  FMUL R114, R0.reuse, R114 ;  /* 0x0000007200727220 */ /* 0x040fe20000400000 */
[----:B------:R-:W-:Y:S01]  /*19bf0*/  STL.64 [R1+0x1330], R126 ;  /* 0x0013307e01007387 */ /* 0x000fe20000100a00 */
[C---:B------:R-:W-:Y:S01]  /*19c00*/  FMUL R115, R0.reuse, R115 ;  /* 0x0000007300737220 */ /* 0x040fe20000400000 */
[C---:B------:R-:W-:Y:S01]  /*19c10*/  FMUL R112, R0.reuse, R112 ;  /* 0x0000007000707220 */ /* 0x040fe20000400000 */
[C---:B------:R-:W-:Y:S01]  /*19c20*/  FMUL R113, R0.reuse, R113 ;  /* 0x0000007100717220 */ /* 0x040fe20000400000 */
[----:B------:R-:W-:Y:S02]  /*19c30*/  STL.64 [R1+0x1328], R124 ;  /* 0x0013287c01007387 */ /* 0x000fe40000100a00 */
[----:B------:R-:W1:Y:S01]  /*19c40*/  MUFU.EX2 R15, R15 ;  /* 0x0000000f000f7308 */ /* 0x000e620000000800 */
[C---:B------:R-:W-:Y:S01]  /*19c50*/  FMUL R110, R0.reuse, R110 ;  /* 0x0000006e006e7220 */ /* 0x040fe20000400000 */
[----:B------:R-:W-:Y:S01]  /*19c60*/  STL.64 [R1+0x1320], R122 ;  /* 0x0013207a01007387 */ /* 0x000fe20000100a00 */
[C---:B------:R-:W-:Y:S01]  /*19c70*/  FMUL R111, R0.reuse, R111 ;  /* 0x0000006f006f7220 */ /* 0x040fe20000400000 */
[C---:B------:R-:W-:Y:S01]  /*19c80*/  FMUL R108, R0.reuse, R108 ;  /* 0x0000006c006c7220 */ /* 0x040fe20000400000 */
[C---:B------:R-:W-:Y:S01]  /*19c90*/  FMUL R109, R0.reuse, R109 ;  /* 0x0000006d006d7220 */ /* 0x040fe20000400000 */
[----:B------:R-:W-:Y:S02]  /*19ca0*/  STL.64 [R1+0x1318], R120 ;  /* 0x0013187801007387 */ /* 0x000fe40000100a00 */
[----:B------:R-:W3:Y:S01]  /*19cb0*/  MUFU.EX2 R14, R14 ;  /* 0x0000000e000e7308 */ /* 0x000ee20000000800 */
[C---:B------:R-:W-:Y:S01]  /*19cc0*/  FMUL R106, R0.reuse, R106 ;  /* 0x0000006a006a7220 */ /* 0x040fe20000400000 */
[----:B------:R-:W-:Y:S01]  /*19cd0*/  STL.64 [R1+0x1310], R118 ;  /* 0x0013107601007387 */ /* 0x000fe20000100a00 */
[C---:B------:R-:W-:Y:S01]  /*19ce0*/  FMUL R107, R0.reuse, R107 ;  /* 0x0000006b006b7220 */ /* 0x040fe20000400000 */
[C---:B------:R-:W-:Y:S01]  /*19cf0*/  FMUL R104, R0.reuse, R104 ;  /* 0x0000006800687220 */ /* 0x040fe20000400000 */
[C---:B------:R-:W-:Y:S01]  /*19d00*/  FMUL R105, R0.reuse, R105 ;  /* 0x0000006900697220 */ /* 0x040fe20000400000 */
[----:B------:R-:W-:Y:S01]  /*19d10*/  STL.64 [R1+0x1308], R116 ;  /* 0x0013087401007387 */ /* 0x000fe20000100a00 */
[C---:B------:R-:W-:Y:S01]  /*19d20*/  FMUL R102, R0.reuse, R102 ;  /* 0x0000006600667220 */ /* 0x040fe20000400000 */
[----:B------:R-:W-:-:S02]  /*19d30*/  FMUL R103, R0, R103 ;  /* 0x0000006700677220 */ /* 0x000fc40000400000 */
[----:B------:R-:W-:Y:S01]  /*19d40*/  STL.64 [R1+0x1300], R114 ;  /* 0x0013007201007387 */ /* 0x000fe20000100a00 */
[C---:B------:R-:W-:Y:S01]  /*19d50*/  FMUL R100, R0.reuse, R100 ;  /* 0x0000006400647220 */ /* 0x040fe20000400000 */
[C---:B------:R-:W-:Y:S02]  /*19d60*/  FMUL R101, R0.reuse, R101 ;  /* 0x0000006500657220 */ /* 0x040fe40000400000 */
[----:B------:R-:W-:Y:S01]  /*19d70*/  STL.64 [R1+0x12f8], R112 ;  /* 0x0012f87001007387 */ /* 0x000fe20000100a00 */
[C---:B------:R-:W-:Y:S01]  /*19d80*/  FMUL R98, R0.reuse, R98 ;  /* 0x0000006200627220 */ /* 0x040fe20000400000 */
[C---:B------:R-:W-:Y:S02]  /*19d90*/  FMUL R99, R0.reuse, R99 ;  /* 0x0000006300637220 */ /* 0x040fe40000400000 */
[----:B------:R-:W-:Y:S01]  /*19da0*/  STL.64 [R1+0x12f0], R110 ;  /* 0x0012f06e01007387 */ /* 0x000fe20000100a00 */
[C---:B------:R-:W-:Y:S01]  /*19db0*/  FMUL R96, R0.reuse, R96 ;  /* 0x0000006000607220 */ /* 0x040fe20000400000 */
[----:B------:R-:W-:-:S02]  /*19dc0*/  FMUL R97, R0, R97 ;  /* 0x0000006100617220 */ /* 0x000fc40000400000 */
[----:B------:R-:W-:Y:S01]  /*19dd0*/  STL.64 [R1+0x12e8], R108 ;  /* 0x0012e86c01007387 */ /* 0x000fe20000100a00 */
[C---:B0-----:R-:W-:Y:S01]  /*19de0*/  FADD R4, R7.reuse, R4 ;  /* 0x0000000407047221 */ /* 0x041fe20000000000 */
[C---:B------:R-:W-:Y:S01]  /*19df0*/  FMUL R94, R0.reuse, R94 ;  /* 0x0000005e005e7220 */ /* 0x040fe20000400000 */
[C---:B------:R-:W-:Y:S01]  /*19e00*/  FMUL R95, R0.reuse, R95 ;  /* 0x0000005f005f7220 */ /* 0x040fe20000400000 */
[----:B------:R-:W-:Y:S01]  /*19e10*/  STL.64 [R1+0x12e0], R106 ;  /* 0x0012e06a01007387 */ /* 0x000fe20000100a00 */
[C---:B------:R-:W-:Y:S01]  /*19e20*/  FMUL R92, R0.reuse, R92 ;  /* 0x0000005c005c7220 */ /* 0x040fe20000400000 */
[----:B------:R-:W-:Y:S02]  /*19e30*/  FMUL R93, R0, R93 ;  /* 0x0000005d005d7220 */ /* 0x000fe40000400000 */
[----:B------:R-:W-:Y:S01]  /*19e40*/  STL.64 [R1+0x12d8], R104 ;  /* 0x0012d86801007387 */ /* 0x000fe20000100a00 */
[----:B------:R-:W-:Y:S01]  /*19e50*/  F2FP.SATFINITE.E4M3.F32.PACK_AB_MERGE_C R12, R12, R6, RZ ;  /* 0x000000060c0c723e */ /* 0x000fe200048070ff */
[C---:B------:R-:W-:Y:S01]  /*19e60*/  FMUL R90, R0.reuse, R90 ;  /* 0x0000005a005a7220 */ /* 0x040fe20000400000 */
[C---:B------:R-:W-:Y:S01]  /*19e70*/  FMUL R91, R0.reuse, R91 ;  /* 0x0000005b005b7220 */ /* 0x040fe20000400000 */
[----:B------:R-:W-:Y:S01]  /*19e80*/  STL.64 [R1+0x12d0], R102 ;  /* 0x0012d06601007387 */ /* 0x000fe20000100a00 */
[----:B------:R-:W-:Y:S01]  /*19e90*/  F2FP.SATFINITE.E4M3.F32.PACK_AB_MERGE_C R6, R7, R13, RZ ;  /* 0x0000000d0706723e */ /* 0x000fe200048070ff */
[C---:B------:R-:W-:Y:S01]  /*19ea0*/  FMUL R88, R0.reuse, R88 ;  /* 0x0000005800587220 */ /* 0x040fe20000400000 */
[C---:B------:R-:W-:Y:S01]  /*19eb0*/  FMUL R89, R0.reuse, R89 ;  /* 0x0000005900597220 */ /* 0x040fe20000400000 */
[----:B------:R-:W-:Y:S01]  /*19ec0*/  STL.64 [R1+0x12c8], R100 ;  /* 0x0012c86401007387 */ /* 0x000fe20000100a00 */
[----:B--2---:R-:W-:Y:S01]  /*19ed0*/  FADD R7, R17, R4 ;  /* 0x0000000411077221 */ /* 0x004fe20000000000 */
        /* <DEDUP_REMOVED lines=9> */
[----:B-1----:R-:W-:Y:S01]  /*19f70*/  F2FP.SATFINITE.E4M3.F32.PACK_AB_MERGE_C R13, R15, R16, RZ ;  /* 0x000000100f0d723e */ /* 0x002fe200048070ff */
[----:B------:R-:W-:Y:S01]  /*19f80*/  FMUL R80, R0, R80 ;  /* 0x0000005000507220 */ /* 0x000fe20000400000 */
[----:B------:R-:W-:Y:S01]  /*19f90*/  F2FP.SATFINITE.E4M3.F32.PACK_AB_MERGE_C R4, R138, R139, R12 ;  /* 0x0000008b8a04723e */ /* 0x000fe2000480700c */
[----:B------:R-:W-:Y:S01]  /*19fa0*/  STL.64 [R1+0x12a8], R92 ;  /* 0x0012a85c01007387 */ /* 0x000fe20000100a00 */
[----:B------:R-:W-:Y:S01]  /*19fb0*/  FMUL R81, R0, R81 ;  /* 0x0000005100517220 */ /* 0x000fe20000400000 */
[----:B---3--:R-:W-:Y:S01]  /*19fc0*/  FADD R12, R14, R7 ;  /* 0x000000070e0c7221 */ /* 0x008fe20000000000 */
        /* <DEDUP_REMOVED lines=9> */
[----:B------:R-:W-:Y:S01]  /*1a060*/  F2FP.SATFINITE.E4M3.F32.PACK_AB_MERGE_C R9, R144, R145, R9 ;  /* 0x000000919009723e */ /* 0x000fe20004807009 */
[----:B------:R-:W-:Y:S01]  /*1a070*/  FMUL R72, R0, R72 ;  /* 0x0000004800487220 */ /* 0x000fe20000400000 */
[----:B------:R-:W-:Y:S01]  /*1a080*/  F2FP.SATFINITE.E4M3.F32.PACK_AB_MERGE_C R8, R154, R155, R8 ;  /* 0x0000009b9a08723e */ /* 0x000fe20004807008 */
[----:B------:R-:W-:Y:S01]  /*1a090*/  STL.64 [R1+0x1288], R84 ;  /* 0x0012885401007387 */ /* 0x000fe20000100a00 */
[----:B------:R-:W-:Y:S01]  /*1a0a0*/  F2FP.SATFINITE.E4M3.F32.PACK_AB_MERGE_C R10, R142, R143, R10 ;  /* 0x0000008f8e0a723e */ /* 0x000fe2000480700a */
[----:B------:R-:W-:Y:S01]  /*1a0b0*/  FMUL R73, R0, R73 ;  /* 0x0000004900497220 */ /* 0x000fe20000400000 */
[----:B------:R-:W-:Y:S01]  /*1a0c0*/  F2FP.SATFINITE.E4M3.F32.PACK_AB_MERGE_C R11, R140, R141, R11 ;  /* 0x0000008d8c0b723e */ /* 0x000fe2000480700b */
[----:B------:R-:W-:Y:S01]  /*1a0d0*/  STL.64 [R1+0x1280], R82 ;  /* 0x0012805201007387 */ /* 0x000fe20000100a00 */
[----:B------:R-:W-:Y:S01]  /*1a0e0*/  F2FP.SATFINITE.E4M3.F32.PACK_AB_MERGE_C R7, R14, R17, R13 ;  /* 0x000000110e07723e */ /* 0x000fe2000480700d */
[----:B------:R-:W-:Y:S01]  /*1a0f0*/  FADD R12, R16, R12 ;  /* 0x0000000c100c7221 */ /* 0x000fe20000000000 */
[----:B------:R-:W-:Y:S01]  /*1a100*/  F2FP.SATFINITE.E4M3.F32.PACK_AB_MERGE_C R5, R20, R21, R5 ;  /* 0x000000151405723e */ /* 0x000fe20004807005 */
[----:B------:R-:W-:Y:S01]  /*1a110*/  FMUL R70, R0, R70 ;  /* 0x0000004600467220 */ /* 0x000fe20000400000 */
[----:B------:R-:W-:Y:S01]  /*1a120*/  F2FP.SATFINITE.E4M3.F32.PACK_AB_MERGE_C R6, R18, R19, R6 ;  /* 0x000000131206723e */ /* 0x000fe20004807006 */
[C---:B------:R-:W-:Y:S01]  /*1a130*/  FMUL R71, R0.reuse, R71 ;  /* 0x0000004700477220 */ /* 0x040fe20000400000 */
[----:B------:R-:W-:Y:S01]  /*1a140*/  LOP3.LUT R13, R3, 0x10, RZ, 0x3c, !PT ;  /* 0x00000010030d7812 */ /* 0x000fe200078e3cff */
[----:B------:R-:W-:Y:S01]  /*1a150*/  STL.64 [R1+0x1278], R80 ;  /* 0x0012785001007387 */ /* 0x000fe20000100a00 */
[C---:B------:R-:W-:Y:S01]  /*1a160*/  FMUL R68, R0.reuse, R68 ;  /* 0x0000004400447220 */ /* 0x040fe20000400000 */
[----:B------:R-:W-:-:S02]  /*1a170*/  FMUL R69, R0, R69 ;  /* 0x0000004500457220 */ /* 0x000fc40000400000 */
[----:B------:R-:W-:Y:S04]  /*1a180*/  STL.64 [R1+0x1270], R78 ;  /* 0x0012704e01007387 */ /* 0x000fe80000100a00 */
[----:B------:R-:W-:Y:S04]  /*1a190*/  STL.64 [R1+0x1268], R76 ;  /* 0x0012684c01007387 */ /* 0x000fe80000100a00 */
        /* <DEDUP_REMOVED lines=35> */
[----:B------:R0:W-:Y:S04]  /*1a3d0*/  STS.128 [R3+UR4+0x20000], R8 ;  /* 0x0200000803007988 */ /* 0x0001e80008000c04 */
[----:B------:R-:W-:Y:S04]  /*1a3e0*/  STL.64 [R1+0x1258], R72 ;  /* 0x0012584801007387 */ /* 0x000fe80000100a00 */
[----:B------:R1:W-:Y:S04]  /*1a3f0*/  STS.128 [R13+UR4+0x20000], R4 ;  /* 0x020000040d007988 */ /* 0x0003e80008000c04 */
[----:B------:R-:W-:Y:S01]  /*1a400*/  STL.64 [R1+0x1250], R70 ;  /* 0x0012504601007387 */ /* 0x000fe20000100a00 */
[----:B0-----:R-:W-:-:S03]  /*1a410*/  FADD R3, R15, R12 ;  /* 0x0000000c0f037221 */ /* 0x001fc60000000000 */
[----:B------:R0:W-:Y:S01]  /*1a420*/  STL.64 [R1+0x1248], R68 ;  /* 0x0012484401007387 */ /* 0x0001e20000100a00 */
[----:B-1----:R-:W-:Y:S01]  /*1a430*/  LDTM.x64 R4, tmem[UR6+0x40] ;  /* 0x00004006000479ee */ /* 0x002fe20008340000 */
[----:B0-----:R-:W0:Y:S02]  /*1a440*/  LDTM.x64 R68, tmem[UR6+0x80] ;  /* 0x00008006004479ee */ /* 0x001e240008340000 */
[----:B0-----:R-:W-:Y:S04]  /*1a450*/  STL.64 [R1+0x100], R68 ;  /* 0x0001004401007387 */ /* 0x001fe80000100a00 */
[----:B------:R-:W-:Y:S04]  /*1a460*/  STL.64 [R1+0x108], R70 ;  /* 0x0001084601007387 */ /* 0x000fe80000100a00 */
        /* <DEDUP_REMOVED lines=29> */
[----:B------:R0:W-:Y:S02]  /*1a640*/  STL.64 [R1+0x1f8], R130 ;  /* 0x0001f88201007387 */ /* 0x0001e40000100a00 */
[----:B0-----:R-:W0:Y:S01]  /*1a650*/  LDTM.x64 R68, tmem[UR6+0xc0] ;  /* 0x0000c006004479ee */ /* 0x001e220008340000 */
[----:B------:R-:W-:Y:S01]  /*1a660*/  NOP ;  /* 0x0000000000007918 */ /* 0x000fe20000000000 */
[----:B0-----:R-:W-:Y:S04]  /*1a670*/  STL.64 [R1], R68 ;  /* 0x0000004401007387 */ /* 0x001fe80000100a00 */
        /* <DEDUP_REMOVED lines=30> */
[----:B------:R0:W-:Y:S04]  /*1a860*/  STL.64 [R1+0xf8], R130 ;  /* 0x0000f88201007387 */ /* 0x0001e80000100a00 */
[----:B0-----:R0:W5:Y:S04]  /*1a870*/  LDL.LU.64 R130, [R1+0x1340] ;  /* 0x0013400001827983 */ /* 0x0011680000300a00 */
[----:B------:R0:W5:Y:S04]  /*1a880*/  LDL.LU.64 R128, [R1+0x1338] ;  /* 0x0013380001807983 */ /* 0x0001680000300a00 */
        /* <DEDUP_REMOVED lines=29> */
[----:B------:R0:W5:Y:S01]  /*1aa60*/  LDL.LU.64 R68, [R1+0x1248] ;  /* 0x0012480001447983 */ /* 0x0001620000300a00 */
[----:B------:R-:W-:-:S03]  /*1aa70*/  FMUL R4, R0, R4 ;  /* 0x0000000400047220 */ /* 0x000fc60000400000 */
[----:B------:R0:W1:Y:S01]  /*1aa80*/  SHFL.BFLY PT, R137, R3, 0x10, 0x1f ;  /* 0x0e001f0003897f89 */ /* 0x00006200000e0000 */
        /* <DEDUP_REMOVED lines=62> */
[----:B------:R-:W-:Y:S01]  /*1ae70*/  FMUL R67, R0, R67 ;  /* 0x0000004300437220 */ /* 0x000fe20000400000 */
[----:B01----:R-:W-:Y:S06]  /*1ae80*/  @!P2 BRA `(.L_x_9) ;  /* 0x000000000008a947 */ /* 0x003fec0003800000 */
[----:B-----5:R0:W-:Y:S01]  /*1ae90*/  STTM.x64 tmem[UR6], R68 ;  /* 0x00000044000079ed */ /* 0x0201e20008340006 */
[----:B------:R0:W-:Y:S02]  /*1aea0*/  STTM.x64 tmem[UR6+0x40], R4 ;  /* 0x00004004000079ed */ /* 0x0001e40008340006 */
.L_x_9:
[----:B0-----:R-:W2:Y:S01]  /*1aeb0*/  LDL.LU R67, [R1+0x104] ;  /* 0x0001040001437983 */ /* 0x001ea20000300800 */
[----:B------:R-:W0:Y:S03]  /*1aec0*/  LDC R138, c[0x0][0x3f0] ;  /* 0x0000fc00ff8a7b82 */ /* 0x000e260000000800 */
        /* <DEDUP_REMOVED lines=16> */
[----:B-----5:R-:W4:Y:S04]  /*1afd0*/  LDL.LU R68, [R1+0x100] ;  /* 0x0001000001447983 */ /* 0x020f280000300800 */
        /* <DEDUP_REMOVED lines=45> */
[----:B------:R-:W4:Y:S01]  /*1b2b0*/  LDL.LU R5, [R1+0x1fc] ;  /* 0x0001fc0001057983 */ /* 0x000f220000300800 */
[----:B------:R-:W-:Y:S01]  /*1b2c0*/  FADD R4, -R2, -INF ;  /* 0xff80000002047421 */ /* 0x000fe20000000100 */
[----:B0-----:R-:W-:-:S02]  /*1b2d0*/  VIADD R138, R138, 0xffffffc0 ;  /* 0xffffffc08a8a7836 */ /* 0x001fc40000000000 */
[----:B------:R-:W4:Y:S01]  /*1b2e0*/  LDL.LU R139, [R1] ;  /* 0x00000000018b7983 */ /* 0x000f220000300800 */
[----:B------:R-:W-:-:S04]  /*1b2f0*/  FMUL R4, R4, 1.4426950216293334961 ;  /* 0x3fb8aa3b04047820 */ /* 0x000fc80000400000 */
[----:B------:R0:W1:Y:S01]  /*1b300*/  MUFU.EX2 R136, R4 ;  /* 0x0000000400887308 */ /* 0x0000620000000800 */
[C---:B--2---:R-:W-:Y:S01]  /*1b310*/  FMUL R69, R0.reuse, R67 ;  /* 0x0000004300457220 */ /* 0x044fe20000400000 */
[C---:B---3--:R-:W-:Y:S01]  /*1b320*/  FMUL R70, R0.reuse, R66 ;  /* 0x0000004200467220 */ /* 0x048fe20000400000 */
[C---:B----4-:R-:W-:Y:S01]  /*1b330*/  FMUL R71, R0.reuse, R65 ;  /* 0x0000004100477220 */ /* 0x050fe20000400000 */
        /* <DEDUP_REMOVED lines=60> */
[----:B------:R-:W-:-:S02]  /*1b700*/  FMUL R131, R0, R5 ;  /* 0x0000000500837220 */ /* 0x000fc40000400000 */
[----:B------:R-:W2:Y:S04]  /*1b710*/  LDL.LU R5, [R1+0x4] ;  /* 0x0000040001057983 */ /* 0x000ea80000300800 */
        /* <DEDUP_REMOVED lines=62> */
[C---:B0-----:R-:W-:Y:S01]  /*1bb00*/  FMUL R4, R0.reuse, R139 ;  /* 0x0000008b00047220 */ /* 0x041fe20000400000 */
        /* <DEDUP_REMOVED lines=63> */
[----:B-1----:R-:W-:Y:S06]  /*1bf00*/  @!P2 BRA `(.L_x_10) ;  /* 0x00000000000ca947 */ /* 0x002fec0003800000 */
[----:B------:R0:W-:Y:S01]  /*1bf10*/  STTM.x64 tmem[UR6+0x80], R68 ;  /* 0x00008044000079ed */ /* 0x0001e20008340006 */
[----:B------:R-:W-:Y:S05]  /*1bf20*/  @!P2 BRA `(.L_x_10) ;  /* 0x000000000004a947 */ /* 0x000fea0003800000 */
[----:B------:R1:W-:Y:S02]  /*1bf30*/  STTM.x64 tmem[UR6+0xc0], R4 ;  /* 0x0000c004000079ed */ /* 0x0003e40008340006 */
.L_x_10:
[----:B-1----:R1:W5:Y:S01]  /*1bf40*/  LDL R10, [R1+0x1240] ;  /* 0x00124000010a7983 */ /* 0x0023620000100800 */
[----:B------:R-:W-:Y:S01]  /*1bf50*/  FADD R3, R3, R137 ;  /* 0x0000008903037221 */ /* 0x000fe20000000000 */
[----:B------:R-:W-:Y:S01]  /*1bf60*/  ISETP.GE.AND P4, PT, R138, 0x1, PT ;  /* 0x000000018a00780c */ /* 0x000fe20003f86270 */
[----:B------:R-:W-:Y:S01]  /*1bf70*/  IMAD.MOV.U32 R6, RZ, RZ, RZ ;  /* 0x000000ffff067224 */ /* 0x000fe200078e00ff */
[----:B------:R-:W2:Y:S02]  /*1bf80*/  FENCE.VIEW.ASYNC.T ;  /* 0x00000000000073c6 */ /* 0x000ea40000000200 */
[----:B--2---:R-:W-:Y:S01]  /*1bf90*/  BAR.SYNC.DEFER_BLOCKING 0x0 ;  /* 0x0000000000007b1d */ /* 0x004fe20000010000 */
[----:B------:R-:W-:-:S05]  /*1bfa0*/  FADD R7, R136, R3 ;  /* 0x0000000388077221 */ /* 0x000fca0000000000 */
[----:B------:R2:W-:Y:S06]  /*1bfb0*/  MEMBAR.ALL.CTA ;  /* 0x0000000000007992 */ /* 0x0005ec0000008000 */
[----:B--2---:R-:W2:Y:S02]  /*1bfc0*/  FENCE.VIEW.ASYNC.S ;  /* 0x00000000000073c6 */ /* 0x004ea40000000000 */
[----:B--2---:R-:W-:Y:S06]  /*1bfd0*/  BAR.SYNC.DEFER_BLOCKING 0x0 ;  /* 0x0000000000007b1d */ /* 0x004fec0000010000 */
[----:B-1----:R-:W-:Y:S05]  /*1bfe0*/  @!P3 BRA `(.L_x_11) ;  /* 0x0000000000b8b947 */ /* 0x002fea0003800000 */
[C---:B-----5:R-:W-:Y:S01]  /*1bff0*/  VIADD R0, R10.reuse, 0x8000 ;  /* 0x000080000a007836 */ /* 0x060fe20000000000 */
[----:B------:R-:W-:Y:S01]  /*1c000*/  ELECT P3, URZ, PT ;  /* 0x0000000000ff782f */ /* 0x000fe20003860000 */
[----:B------:R-:W-:Y:S01]  /*1c010*/  VIADD R4, R10, 0x20000 ;  /* 0x000200000a047836 */ /* 0x000fe20000000000 */
[----:B------:R-:W-:Y:S01]  /*1c020*/  UMOV UR13, 0x7fffbfdf ;  /* 0x7fffbfdf000d7882 */ /* 0x000fe20000000000 */
[----:B------:R-:W-:Y:S01]  /*1c030*/  IMAD.MOV.U32 R3, RZ, RZ, RZ ;  /* 0x000000ffff037224 */ /* 0x000fe200078e00ff */
[----:B------:R-:W-:Y:S01]  /*1c040*/  SHF.R.U32.HI R0, RZ, 0x4, R0 ;  /* 0x00000004ff007819 */ /* 0x000fe20000011600 */
[----:B------:R-:W-:Y:S01]  /*1c050*/  IMAD.MOV.U32 R5, RZ, RZ, RZ ;  /* 0x000000ffff057224 */ /* 0x000fe200078e00ff */
[----:B------:R-:W-:Y:S01]  /*1c060*/  SHF.R.U32.HI R4, RZ, 0x4, R4 ;  /* 0x00000004ff047819 */ /* 0x000fe20000011604 */
[----:B------:R-:W-:Y:S01]  /*1c070*/  IMAD.MOV.U32 R133, RZ, RZ, RZ ;  /* 0x000000ffff857224 */ /* 0x000fe200078e00ff */
[----:B------:R-:W-:Y:S01]  /*1c080*/  SGXT.U32 R0, R0, 0xe ;  /* 0x0000000e0000781a */ /* 0x000fe20000000000 */
[----:B------:R-:W-:Y:S01]  /*1c090*/  UIADD3 UR16, UPT, UPT, UR5, 0x100000, URZ ;  /* 0x0010000005107890 */ /* 0x000fe2000fffe0ff */
[----:B------:R-:W-:Y:S01]  /*1c0a0*/  SGXT.U32 R4, R4, 0xe ;  /* 0x0000000e0404781a */ /* 0x000fe20000000000 */
[----:B------:R-:W-:Y:S01]  /*1c0b0*/  UIADD3 UR30, UPT, UPT, UR5, 0x100000, URZ ;  /* 0x00100000051e7890 */ /* 0x000fe2000fffe0ff */
[C---:B------:R-:W-:Y:S01]  /*1c0c0*/  R2UR UR12, R0.reuse ;  /* 0x00000000000c72ca */ /* 0x040fe200000e0000 */
[----:B------:R-:W-:Y:S01]  /*1c0d0*/  @P3 IMAD.MOV.U32 R9, RZ, RZ, -0x7fffbfe0 ;  /* 0x80004020ff093424 */ /* 0x000fe200078e00ff */
[----:B------:R-:W-:Y:S01]  /*1c0e0*/  IADD3 R0, P5, PT, R0, 0x2, RZ ;  /* 0x0000000200007810 */ /* 0x000fe20007fbe0ff */
[----:B------:R-:W-:Y:S01]  /*1c0f0*/  UMOV UR24, 0x0 ;  /* 0x0000000000187882 */ /* 0x000fe20000000000 */
[----:B------:R-:W-:Y:S01]  /*1c100*/  R2UR UR10, R4 ;  /* 0x00000000040a72ca */ /* 0x000fe200000e0000 */
[----:B------:R-:W-:Y:S01]  /*1c110*/  UMOV UR25, 0x4400010 ;  /* 0x0440001000197882 */ /* 0x000fe20000000000 */
[----:B------:R-:W-:Y:S01]  /*1c120*/  IADD3.X R3, PT, PT, R3, -0x7fffbfe0, RZ, P5, !PT ;  /* 0x8000402003037810 */ /* 0x000fe20002ffe4ff */
[----:B------:R-:W-:Y:S01]  /*1c130*/  UMOV UR15, 0x80004020 ;  /* 0x80004020000f7882 */ /* 0x000fe20000000000 */
[----:B------:R-:W-:Y:S01]  /*1c140*/  R2UR UR11, R5 ;  /* 0x00000000050b72ca */ /* 0x000fe200000e0000 */
[----:B------:R-:W-:Y:S01]  /*1c150*/  UMOV UR26, 0x0 ;  /* 0x00000000001a7882 */ /* 0x000fe20000000000 */
[----:B------:R-:W-:Y:S01]  /*1c160*/  R2UR UR22, R0 ;  /* 0x00000000001672ca */ /* 0x000fe200000e0000 */
[----:B------:R-:W-:Y:S01]  /*1c170*/  UMOV UR27, 0x4400010 ;  /* 0x04400010001b7882 */ /* 0x000fe20000000000 */
[----:B------:R-:W-:Y:S01]  /*1c180*/  R2UR UR23, R3 ;  /* 0x00000000031772ca */ /* 0x000fe200000e0000 */
[----:B------:R-:W-:Y:S01]  /*1c190*/  IMAD.U32 R8, RZ, RZ, UR12 ;  /* 0x0000000cff087e24 */ /* 0x000fe2000f8e00ff */
[----:B------:R-:W-:Y:S01]  /*1c1a0*/  @P3 R2UR UR21, R9 ;  /* 0x00000000091532ca */ /* 0x000fe200000e0000 */
[----:B------:R-:W-:Y:S01]  /*1c1b0*/  UMOV UR12, 0xfffffffe ;  /* 0xfffffffe000c7882 */ /* 0x000fe20000000000 */
[----:B------:R-:W-:Y:S01]  /*1c1c0*/  @P3 MOV R0, R132 ;  /* 0x0000008400003202 */ /* 0x000fe20000000f00 */
[----:B------:R-:W-:Y:S01]  /*1c1d0*/  UMOV UR28, 0x0 ;  /* 0x00000000001c7882 */ /* 0x000fe20000000000 */
[----:B------:R-:W-:Y:S01]  /*1c1e0*/  @P3 R2UR UR20, R8 ;  /* 0x00000000081432ca */ /* 0x000fe200000e0000 */
[----:B------:R-:W-:Y:S01]  /*1c1f0*/  UMOV UR29, 0x4400010 ;  /* 0x04400010001d7882 */ /* 0x000fe20000000000 */
[----:B------:R-:W-:Y:S01]  /*1c200*/  R2UR UR14, R4 ;  /* 0x00000000040e72ca */ /* 0x000fe200000e0000 */
[----:B------:R-:W-:Y:S01]  /*1c210*/  UIADD3.64 UR10, UPT, UPT, UR10, -UR12, URZ ;  /* 0x8000000c0a0a7297 */ /* 0x000fe2000fffe0ff */
[----:B------:R-:W-:Y:S01]  /*1c220*/  @P3 R2UR UR17, R0 ;  /* 0x00000000001132ca */ /* 0x000fe200000e0000 */
[----:B------:R-:W-:Y:S01]  /*1c230*/  UMOV UR32, 0x0 ;  /* 0x0000000000207882 */ /* 0x000fe20000000000 */
[----:B------:R-:W-:Y:S01]  /*1c240*/  UMOV UR33, 0x4400010 ;  /* 0x0440001000217882 */ /* 0x000fe20000000000 */
[----:B------:R-:W-:-:S02]  /*1c250*/  UIADD3.64 UR12, UPT, UPT, UR22, 0x3fe, URZ ;  /* 0x000003fe160c7897 */ /* 0x000fc4000fffe0ff */
[----:B------:R-:W-:-:S06]  /*1c260*/  UIADD3.64 UR18, UPT, UPT, UR22, 0x400, URZ ;  /* 0x0000040016127897 */ /* 0x000fcc000fffe0ff */
[----:B------:R1:W-:Y:S01]  /*1c270*/  UTCQMMA gdesc[UR14], gdesc[UR20], tmem[UR5], tmem[UR24], idesc[UR25], UPT ;  /* 0x00ff18140e0075ea */ /* 0x0003e2000b800305 */
[----:B------:R1:W-:Y:S01]  /*1c280*/  UTCQMMA gdesc[UR10], gdesc[UR22], tmem[UR5], tmem[UR26], idesc[UR27], UPT ;  /* 0x00ff1a160a0075ea */ /* 0x0003e2000b800305 */
[----:B------:R1:W-:Y:S01]  /*1c290*/  UTCQMMA gdesc[UR14], gdesc[UR12], tmem[UR16], tmem[UR28], idesc[UR29], UPT ;  /* 0x00ff1c0c0e0075ea */ /* 0x0003e2000b800310 */
[----:B------:R1:W-:Y:S01]  /*1c2a0*/  UTCQMMA gdesc[UR10], gdesc[UR18], tmem[UR30], tmem[UR32], idesc[UR33], UPT ;  /* 0x00ff20120a0075ea */ /* 0x0003e2000b80031e */
[----:B------:R1:W-:Y:S01]  /*1c2b0*/  UTCBAR [UR17], URZ ;  /* 0x000000ff110073e9 */ /* 0x0003e200080000ff */
[----:B------:R-:W-:Y:S01]  /*1c2c0*/  NOP ;  /* 0x0000000000007918 */ /* 0x000fe20000000000 */
.L_x_11:
[----:B------:R-:W-:Y:S02]  /*1c2d0*/  FSEL R0, R7, 1, P2 ;  /* 0x3f80000007007808 */ /* 0x000fe40001000000 */
[----:B------:R-:W-:-:S03]  /*1c2e0*/  FSEL R144, R2, -INF , P2 ;  /* 0xff80000002907808 */ /* 0x000fc60001000000 */
[----:B------:R2:W-:Y:S01]  /*1c2f0*/  STL [R1+0x10c8], R0 ;  /* 0x0010c80001007387 */ /* 0x0005e20000100800 */
[----:B------:R-:W-:Y:S05]  /*1c300*/  @!P4 BRA `(.L_x_12) ;  /* 0x000000fc0024c947 */ /* 0x000fea0003800000 */
[----:B--2---:R-:W-:Y:S01]  /*1c310*/  SHF.R.U32.HI R0, RZ, 0x5, R156 ;  /* 0x00000005ff007819 */ /* 0x004fe2000001169c */
[----:B------:R-:W-:Y:S01]  /*1c320*/  IMAD.MOV.U32 R2, RZ, RZ, RZ ;  /* 0x000000ffff027224 */ /* 0x000fe200078e00ff */
[----:B------:R-:W-:Y:S01]  /*1c330*/  SHF.R.U32.HI R134, RZ, 0x4, R134 ;  /* 0x00000004ff867819 */ /* 0x000fe20000011686 */
[----:B-1----:R-:W-:Y:S01]  /*1c340*/  UMOV UR13, 0x80004020 ;  /* 0x80004020000d7882 */ /* 0x002fe20000000000 */
[----:B------:R-:W-:Y:S02]  /*1c350*/  ISETP.NE.U32.AND P2, PT, R0, RZ, PT ;  /* 0x000000ff0000720c */ /* 0x000fe40003f45070 */
[----:B------:R-:W-:Y:S02]  /*1c360*/  SGXT.U32 R0, R134, 0xe ;  /* 0x0000000e8600781a */ /* 0x000fe40000000000 */
[----:B------:R-:W-:-:S03]  /*1c370*/  R2UR UR7, R132 ;  /* 0x00000000840772ca */ /* 0x000fc600000e0000 */
[----:B------:R1:W-:Y:S02]  /*1c380*/  STL [R1+0x1230], R0 ;  /* 0x0012300001007387 */ /* 0x0003e40000100800 */
[----:B-1----:R-:W-:-:S04]  /*1c390*/  IADD3 R0, P3, PT, R0, 0x2, RZ ;  /* 0x0000000200007810 */ /* 0x002fc80007f7e0ff */
[----:B------:R-:W-:Y:S01]  /*1c3a0*/  R2UR UR10, R0 ;  /* 0x00000000000a72ca */ /* 0x000fe200000e0000 */
[----:B-----5:R-:W-:Y:S01]  /*1c3b0*/  VIADD R0, R10, 0x20000 ;  /* 0x000200000a007836 */ /* 0x020fe20000000000 */
[----:B------:R-:W-:-:S04]  /*1c3c0*/  IADD3.X R2, PT, PT, R2, 0x40004040, RZ, P3, !PT ;  /* 0x4000404002027810 */ /* 0x000fc80001ffe4ff */
[----:B------:R-:W-:Y:S02]  /*1c3d0*/  SHF.R.U32.HI R0, RZ, 0x4, R0 ;  /* 0x00000004ff007819 */ /* 0x000fe40000011600 */
[----:B------:R-:W-:Y:S02]  /*1c3e0*/  R2UR UR11, R2 ;  /* 0x00000000020b72ca */ /* 0x000fe400000e0000 */
[----:B------:R-:W-:-:S04]  /*1c3f0*/  SGXT.U32 R0, R0, 0xe ;  /* 0x0000000e0000781a */ /* 0x000fc80000000000 */
[C---:B------:R-:W-:Y:S02]  /*1c400*/  R2UR UR12, R0.reuse ;  /* 0x00000000000c72ca */ /* 0x040fe400000e0000 */
[----:B------:R-:W-:Y:S01]  /*1c410*/  IADD3 R2, P3, PT, R0, 0x2, RZ ;  /* 0x0000000200027810 */ /* 0x000fe20007f7e0ff */
[----:B------:R-:W-:-:S03]  /*1c420*/  IMAD.MOV.U32 R0, RZ, RZ, RZ ;  /* 0x000000ffff007224 */ /* 0x000fc600078e00ff */
[----:B------:R-:W-:Y:S01]  /*1c430*/  R2UR UR14, R2 ;  /* 0x00000000020e72ca */ /* 0x000fe200000e0000 */
[----:B------:R-:W-:Y:S01]  /*1c440*/  IMAD.U32 R2, RZ, RZ, UR4 ;  /* 0x00000004ff027e24 */ /* 0x000fe2000f8e00ff */
[----:B------:R-:W-:Y:S01]  /*1c450*/  IADD3.X R0, PT, PT, R0, -0x7fffbfe0, RZ, P3, !PT ;  /* 0x8000402000007810 */ /* 0x000fe20001ffe4ff */
[----:B------:R-:W-:Y:S02]  /*1c460*/  UIADD3.64 UR48, UPT, UPT, UR10, 0x2, URZ ;  /* 0x000000020a307897 */ /* 0x000fe4000fffe0ff */
[----:B------:R-:W-:Y:S01]  /*1c470*/  UIADD3.64 UR50, UPT, UPT, UR10, 0x4, URZ ;  /* 0x000000040a327897 */ /* 0x000fe2000fffe0ff */
[----:B------:R-:W-:Y:S01]  /*1c480*/  R2UR UR15, R0 ;  /* 0x00000000000f72ca */ /* 0x000fe200000e0000 */
[----:B------:R-:W-:Y:S01]  /*1c490*/  VIADD R0, R10, 0x18000 ;  /* 0x000180000a007836 */ /* 0x000fe20000000000 */
[----:B------:R-:W-:Y:S01]  /*1c4a0*/  SHF.R.U32.HI R2, RZ, 0x4, R2 ;  /* 0x00000004ff027819 */ /* 0x000fe20000011602 */
[----:B------:R-:W-:Y:S02]  /*1c4b0*/  UIADD3.64 UR76, UPT, UPT, UR10, 0x1fe, URZ ;  /* 0x000001fe0a4c7897 */ /* 0x000fe4000fffe0ff */
[----:B------:R-:W-:Y:S01]  /*1c4c0*/  UIADD3.64 UR52, UPT, UPT, UR10, 0x204, URZ ;  /* 0x000002040a347897 */ /* 0x000fe2000fffe0ff */
[----:B------:R-:W-:Y:S01]  /*1c4d0*/  SHF.R.U32.HI R0, RZ, 0x4, R0 ;  /* 0x00000004ff007819 */ /* 0x000fe20000011600 */
[----:B------:R-:W-:Y:S01]  /*1c4e0*/  UIADD3.64 UR54, UPT, UPT, UR10, 0x3fe, URZ ;  /* 0x000003fe0a367897 */ /* 0x000fe2000fffe0ff */
[----:B------:R-:W-:Y:S01]  /*1c4f0*/  SGXT.U32 R3, R2, 0xe ;  /* 0x0000000e0203781a */ /* 0x000fe20000000000 */
[----:B------:R-:W-:Y:S01]  /*1c500*/  UIADD3.64 UR56, UPT, UPT, UR10, 0x400, URZ ;  /* 0x000004000a387897 */ /* 0x000fe2000fffe0ff */
[----:B------:R-:W-:Y:S01]  /*1c510*/  SGXT.U32 R4, R0, 0xe ;  /* 0x0000000e0004781a */ /* 0x000fe20000000000 */
[----:B------:R-:W-:-:S02]  /*1c520*/  UIADD3.64 UR58, UPT, UPT, UR10, 0x402, URZ ;  /* 0x000004020a3a7897 */ /* 0x000fc4000fffe0ff */
[----:B------:R-:W-:Y:S01]  /*1c530*/  UIADD3.64 UR60, UPT, UPT, UR10, 0x404, URZ ;  /* 0x000004040a3c7897 */ /* 0x000fe2000fffe0ff */
[----:B------:R-:W-:Y:S01]  /*1c540*/  IADD3 R0, P3, PT, R4, 0x2, RZ ;  /* 0x0000000204007810 */ /* 0x000fe20007f7e0ff */
[----:B------:R1:W-:Y:S01]  /*1c550*/  STL [R1+0x1228], R4 ;  /* 0x0012280401007387 */ /* 0x0003e20000100800 */
[----:B------:R-:W-:Y:S02]  /*1c560*/  UIADD3.64 UR62, UPT, UPT, UR10, 0x5fe, URZ ;  /* 0x000005fe0a3e7897 */ /* 0x000fe4000fffe0ff */
[----:B------:R-:W-:Y:S01]  /*1c570*/  R2UR UR16, R0 ;  /* 0x00000000001072ca */ /* 0x000fe200000e0000 */
[----:B------:R2:W-:Y:S01]  /*1c580*/  STL [R1+0x122c], R3 ;  /* 0x00122c0301007387 */ /* 0x0005e20000100800 */
[----:B------:R-:W-:Y:S01]  /*1c590*/  IADD3 R0, P4, PT, R3, 0x80, RZ ;  /* 0x0000008003007810 */ /* 0x000fe20007f9e0ff */
[----:B------:R-:W-:Y:S02]  /*1c5a0*/  UIADD3.64 UR64, UPT, UPT, UR10, 0x600, URZ ;  /* 0x000006000a407897 */ /* 0x000fe4000fffe0ff */
[----:B------:R-:W-:Y:S01]  /*1c5b0*/  UIADD3.64 UR66, UPT, UPT, UR10, 0x602, URZ ;  /* 0x000006020a427897 */ /* 0x000fe2000fffe0ff */
[C---:B------:R-:W-:Y:S01]  /*1c5c0*/  IADD3 R2, P5, PT, R0.reuse, 0x80, RZ ;  /* 0x0000008000027810 */ /* 0x040fe20007fbe0ff */
[----:B-1----:R-:W-:Y:S01]  /*1c5d0*/  IMAD.MOV.U32 R4, RZ, RZ, RZ ;  /* 0x000000ffff047224 */ /* 0x002fe200078e00ff */
[----:B------:R-:W-:Y:S01]  /*1c5e0*/  R2UR UR44, R0 ;  /* 0x00000000002c72ca */ /* 0x000fe200000e0000 */
[----:B------:R-:W-:Y:S01]  /*1c5f0*/  UIADD3.64 UR68, UPT, UPT, UR10, 0x604, URZ ;  /* 0x000006040a447897 */ /* 0x000fe2000fffe0ff */
[----:B------:R-:W-:-:S02]  /*1c600*/  R2UR UR18, R2 ;  /* 0x00000000021272ca */ /* 0x000fc400000e0000 */
[----:B------:R-:W-:Y:S02]  /*1c610*/  IADD3 R2, P6, PT, R0, 0x100, RZ ;  /* 0x0000010000027810 */ /* 0x000fe40007fde0ff */
[----:B------:R-:W-:Y:S02]  /*1c620*/  IADD3.X R4, PT, PT, R4, -0x7fffbfe0, RZ, P3, !PT ;  /* 0x8000402004047810 */ /* 0x000fe40001ffe4ff */
[----:B------:R-:W-:Y:S01]  /*1c630*/  R2UR UR20, R2 ;  /* 0x00000000021472ca */ /* 0x000fe200000e0000 */
[----:B------:R-:W-:Y:S01]  /*1c640*/  IMAD.MOV.U32 R2, RZ, RZ, RZ ;  /* 0x000000ffff027224 */ /* 0x000fe200078e00ff */
[----:B------:R-:W-:Y:S01]  /*1c650*/  R2UR UR17, R4 ;  /* 0x00000000041172ca */ /* 0x000fe200000e0000 */
[----:B------:R-:W-:-:S03]  /*1c660*/  IMAD.U32 R4, RZ, RZ, UR50 ;  /* 0x00000032ff047e24 */ /* 0x000fc6000f8e00ff */
[----:B------:R-:W-:Y:S02]  /*1c670*/  IADD3.X R2, PT, PT, R2, -0x7fffbfe0, RZ, P4, !PT ;  /* 0x8000402002027810 */ /* 0x000fe400027fe4ff */
[----:B--2---:R-:W-:Y:S02]  /*1c680*/  IADD3 R3, P4, PT, R0, 0x180, RZ ;  /* 0x0000018000037810 */ /* 0x004fe40007f9e0ff */
[----:B------:R-:W-:Y:S01]  /*1c690*/  R2UR UR45, R2 ;  /* 0x00000000022d72ca */ /* 0x000fe200000e0000 */
[--C-:B------:R-:W-:Y:S01]  /*1c6a0*/  IMAD.X R14, RZ, RZ, R2.reuse, P5 ;  /* 0x000000ffff0e7224 */ /* 0x100fe200028e0602 */
[----:B------:R-:W-:Y:S01]  /*1c6b0*/  R2UR UR22, R3 ;  /* 0x00000000031672ca */ /* 0x000fe200000e0000 */
[--C-:B------:R-:W-:Y:S01]  /*1c6c0*/  IMAD.X R13, RZ, RZ, R2.reuse, P6 ;  /* 0x000000ffff0d7224 */ /* 0x100fe200030e0602 */
[----:B------:R-:W-:Y:S01]  /*1c6d0*/  IADD3 R3, P5, PT, R0, 0x200, RZ ;  /* 0x0000020000037810 */ /* 0x000fe20007fbe0ff */
[----:B------:R-:W-:Y:S01]  /*1c6e0*/  IMAD.X R12, RZ, RZ, R2, P4 ;  /* 0x000000ffff0c7224 */ /* 0x000fe200020e0602 */
[----:B------:R-:W-:Y:S01]  /*1c6f0*/  UIADD3.64 UR70, UPT, UPT, UR16, 0x3fe, URZ ;  /* 0x000003fe10467897 */ /* 0x000fe2000fffe0ff */
[----:B------:R-:W-:-:S02]  /*1c700*/  R2UR UR19, R14 ;  /* 0x000000000e1372ca */ /* 0x000fc400000e0000 */
[----:B------:R-:W-:Y:S01]  /*1c710*/  R2UR UR24, R3 ;  /* 0x00000000031872ca */ /* 0x000fe200000e0000 */
[--C-:B------:R-:W-:Y:S01]  /*1c720*/  IMAD.X R11, RZ, RZ, R2.reuse, P5 ;  /* 0x000000ffff0b7224 */ /* 0x100fe200028e0602 */
[C---:B------:R-:W-:Y:S02]  /*1c730*/  IADD3 R3, P6, PT, R0.reuse, 0x280, RZ ;  /* 0x0000028000037810 */ /* 0x040fe40007fde0ff */
[----:B------:R-:W-:Y:S02]  /*1c740*/  R2UR UR21, R13 ;  /* 0x000000000d1572ca */ /* 0x000fe400000e0000 */
[----:B------:R-:W-:Y:S01]  /*1c750*/  R2UR UR26, R3 ;  /* 0x00000000031a72ca */ /* 0x000fe200000e0000 */
[----:B------:R-:W-:Y:S01]  /*1c760*/  IMAD.X R10, RZ, RZ, R2, P6 ;  /* 0x000000ffff0a7224 */ /* 0x000fe200030e0602 */
[----:B------:R-:W-:Y:S02]  /*1c770*/  IADD3 R3, P4, PT, R0, 0x300, RZ ;  /* 0x0000030000037810 */ /* 0x000fe40007f9e0ff */
        /* <DEDUP_REMOVED lines=14> */
[--C-:B------:R-:W-:Y:S01]  /*1c860*/  IMAD.X R6, RZ, RZ, R2.reuse, P4 ;  /* 0x000000ffff067224 */ /* 0x100fe200020e0602 */
[C---:B------:R-:W-:Y:S02]  /*1c870*/  IADD3 R3, P5, PT, R0.reuse, 0x500, RZ ;  /* 0x0000050000037810 */ /* 0x040fe40007fbe0ff */
[----:B------:R-:W-:Y:S01]  /*1c880*/  R2UR UR33, R7 ;  /* 0x00000000072172ca */ /* 0x000fe200000e0000 */
[----:B------:R-:W-:Y:S01]  /*1c890*/  IMAD.U32 R7, RZ, RZ, UR49 ;  /* 0x00000031ff077e24 */ /* 0x000fe2000f8e00ff */
[----:B------:R-:W-:Y:S01]  /*1c8a0*/  R2UR UR36, R3 ;  /* 0x00000000032472ca */ /* 0x000fe200000e0000 */
[----:B------:R-:W-:Y:S01]  /*1c8b0*/  IMAD.X R5, RZ, RZ, R2, P5 ;  /* 0x000000ffff057224 */ /* 0x000fe200028e0602 */
[----:B------:R-:W-:-:S02]  /*1c8c0*/  IADD3 R3, P6, PT, R0, 0x580, RZ ;  /* 0x0000058000037810 */ /* 0x000fc40007fde0ff */
[----:B------:R-:W-:Y:S01]  /*1c8d0*/  R2UR UR35, R6 ;  /* 0x00000000062372ca */ /* 0x000fe200000e0000 */
[----:B------:R-:W-:Y:S01]  /*1c8e0*/  IMAD.U32 R6, RZ, RZ, UR48 ;  /* 0x00000030ff067e24 */ /* 0x000fe2000f8e00ff */
[----:B------:R-:W-:Y:S01]  /*1c8f0*/  R2UR UR38, R3 ;  /* 0x00000000032672ca */ /* 0x000fe200000e0000 */
[----:B------:R-:W-:Y:S01]  /*1c900*/  UIADD3.64 UR48, UPT, UPT, UR10, 0x200, URZ ;  /* 0x000002000a307897 */ /* 0x000fe2000fffe0ff */
[C---:B------:R-:W-:Y:S02]  /*1c910*/  IADD3 R3, P4, PT, R0.reuse, 0x600, RZ ;  /* 0x0000060000037810 */ /* 0x040fe40007f9e0ff */
[----:B------:R-:W-:Y:S01]  /*1c920*/  R2UR UR37, R5 ;  /* 0x00000000052572ca */ /* 0x000fe200000e0000 */
[----:B------:R-:W-:Y:S01]  /*1c930*/  IMAD.U32 R5, RZ, RZ, UR51 ;  /* 0x00000033ff057e24 */ /* 0x000fe2000f8e00ff */
[----:B------:R-:W-:Y:S01]  /*1c940*/  R2UR UR40, R3 ;  /* 0x00000000032872ca */ /* 0x000fe200000e0000 */
[----:B------:R-:W-:Y:S01]  /*1c950*/  STL.64 [R1+0x10e8], R6 ;  /* 0x0010e80601007387 */ /* 0x000fe20000100a00 */
[----:B------:R-:W-:Y:S01]  /*1c960*/  IADD3 R3, P5, PT, R0, 0x680, RZ ;  /* 0x0000068000037810 */ /* 0x000fe20007fbe0ff */
[----:B------:R-:W-:Y:S01]  /*1c970*/  UIADD3.64 UR50, UPT, UPT, UR10, 0x202, URZ ;  /* 0x000002020a327897 */ /* 0x000fe2000fffe0ff */
[----:B------:R-:W-:Y:S01]  /*1c980*/  R2UR UR31, R8 ;  /* 0x00000000081f72ca */ /* 0x000fe200000e0000 */
[----:B------:R1:W-:Y:S01]  /*1c990*/  STL.64 [R1+0x10e0], R4 ;  /* 0x0010e00401007387 */ /* 0x0003e20000100a00 */
[----:B------:R-:W-:-:S02]  /*1c9a0*/  R2UR UR42, R3 ;  /* 0x00000000032a72ca */ /* 0x000fc400000e0000 */
[----:B------:R-:W-:Y:S01]  /*1c9b0*/  IADD3 R3, P3, PT, R0, 0x700, RZ ;  /* 0x0000070000037810 */ /* 0x000fe20007f7e0ff */
[--C-:B------:R-:W-:Y:S01]  /*1c9c0*/  IMAD.X R0, RZ, RZ, R2.reuse, P6 ;  /* 0x000000ffff007224 */ /* 0x100fe200030e0602 */
[----:B------:R-:W-:Y:S02]  /*1c9d0*/  STL [R1+0x148], R144 ;  /* 0x0001489001007387 */ /* 0x000fe40000100800 */
[----:B------:R-:W-:Y:S02]  /*1c9e0*/  R2UR UR46, R3 ;  /* 0x00000000032e72ca */ /* 0x000fe400000e0000 */
[----:B------:R-:W2:Y:S01]  /*1c9f0*/  LDC R3, c[0x0][0x3d4] ;  /* 0x0000f500ff037b82 */ /* 0x000ea20000000800 */
[----:B------:R-:W-:Y:S01]  /*1ca00*/  R2UR UR39, R0 ;  /* 0x00000000002772ca */ /* 0x000fe200000e0000 */
[----:B------:R-:W-:Y:S01]  /*1ca10*/  IMAD.X R0, RZ, RZ, R2, P4 ;  /* 0x000000ffff007224 */ /* 0x000fe200020e0602 */
[----:B------:R-:W-:Y:S01]  /*1ca20*/  STL [R1+0xc8], RZ ;  /* 0x0000c8ff01007387 */ /* 0x000fe20000100800 */
[----:B-1----:R-:W-:-:S02]  /*1ca30*/  IMAD.U32 R4, RZ, RZ, UR70 ;  /* 0x00000046ff047e24 */ /* 0x002fc4000f8e00ff */
[----:B------:R-:W-:Y:S01]  /*1ca40*/  IMAD.U32 R5, RZ, RZ, UR71 ;  /* 0x00000047ff057e24 */ /* 0x000fe2000f8e00ff */
[----:B------:R-:W-:Y:S01]  /*1ca50*/  R2UR UR41, R0 ;  /* 0x00000000002972ca */ /* 0x000fe200000e0000 */
[----:B------:R-:W-:Y:S01]  /*1ca60*/  IMAD.X R0, RZ, RZ, R2, P5 ;  /* 0x000000ffff007224 */ /* 0x000fe200028e0602 */
[----:B------:R-:W-:-:S04]  /*1ca70*/  UIADD3.64 UR70, UPT, UPT, UR16, 0x400, URZ ;  /* 0x0000040010467897 */ /* 0x000fc8000fffe0ff */
[----:B------:R-:W-:Y:S01]  /*1ca80*/  R2UR UR43, R0 ;  /* 0x00000000002b72ca */ /* 0x000fe200000e0000 */
[----:B------:R-:W-:-:S05]  /*1ca90*/  IMAD.X R0, RZ, RZ, R2, P3 ;  /* 0x000000ffff007224 */ /* 0x000fca00018e0602 */
[----:B------:R-:W-:Y:S02]  /*1caa0*/  R2UR UR47, R0 ;  /* 0x00000000002f72ca */ /* 0x000fe400000e0000 */
[----:B------:R-:W1:Y:S01]  /*1cab0*/  LDC R0, c[0x0][0x3c4] ;  /* 0x0000f100ff007b82 */ /* 0x000e620000000800 */
[----:B--2---:R-:W-:Y:S02]  /*1cac0*/  IMAD.SHL.U32 R2, R3, 0x40, RZ ;  /* 0x0000004003027824 */ /* 0x004fe400078e00ff */
[----:B------:R-:W-:-:S05]  /*1cad0*/  IMAD.MOV.U32 R3, RZ, RZ, 0x1 ;  /* 0x00000001ff037424 */ /* 0x000fca00078e00ff */
[----:B------:R-:W-:Y:S04]  /*1cae0*/  STL [R1+0x20c], R3 ;  /* 0x00020c0301007387 */ /* 0x000fe80000100800 */
[----:B------:R-:W-:Y:S04]  /*1caf0*/  STL [R1+0x10cc], RZ ;  /* 0x0010ccff01007387 */ /* 0x000fe80000100800 */
[----:B------:R2:W-:Y:S04]  /*1cb00*/  STL.64 [R1+0x10d8], R4 ;  /* 0x0010d80401007387 */ /* 0x0005e80000100a00 */
[----:B------:R3:W-:Y:S01]  /*1cb10*/  STL [R1+0x10b8], RZ ;  /* 0x0010b8ff01007387 */ /* 0x0007e20000100800 */
[----:B-1----:R-:W-:-:S02]  /*1cb20*/  IMAD.SHL.U32 R0, R0, 0x40, RZ ;  /* 0x0000004000007824 */ /* 0x002fc400078e00ff */
[----:B--2---:R-:W-:Y:S02]  /*1cb30*/  IMAD.U32 R4, RZ, RZ, UR70 ;  /* 0x00000046ff047e24 */ /* 0x004fe4000f8e00ff */
[----:B------:R-:W-:-:S05]  /*1cb40*/  IMAD.U32 R5, RZ, RZ, UR71 ;  /* 0x00000047ff057e24 */ /* 0x000fca000f8e00ff */
[----:B------:R3:W-:Y:S02]  /*1cb50*/  STL.64 [R1+0x10d0], R4 ;  /* 0x0010d00401007387 */ /* 0x0007e40000100a00 */
.L_x_17:
[----:B------:R-:W2:Y:S04]  /*1cb60*/  LDL.64 R24, [R1+0x1008] ;  /* 0x0010080001187983 */ /* 0x000ea80000100a00 */
[----:B----4-:R-:W4:Y:S04]  /*1cb70*/  LDL.64 R28, [R1+0x1000] ;  /* 0x00100000011c7983 */ /* 0x010f280000100a00 */
[----:B---3--:R-:W3:Y:S04]  /*1cb80*/  LDL.64 R16, [R1+0xff8] ;  /* 0x000ff80001107983 */ /* 0x008ee80000100a00 */
[----:B------:R-:W3:Y:S04]  /*1cb90*/  LDL.64 R10, [R1+0xff0] ;  /* 0x000ff000010a7983 */ /* 0x000ee80000100a00 */
[----:B------:R-:W3:Y:S04]  /*1cba0*/  LDL.64 R14, [R1+0xf08] ;  /* 0x000f0800010e7983 */ /* 0x000ee80000100a00 */
[----:B------:R-:W3:Y:S01]  /*1cbb0*/  LDL.64 R26, [R1+0xf00] ;  /* 0x000f0000011a7983 */ /* 0x000ee20000100a00 */
[C---:B------:R-:W-:Y:S01]  /*1cbc0*/  IADD3 RZ, P3, PT, R0.reuse, R150, RZ ;  /* 0x0000009600ff7210 */ /* 0x040fe20007f7e0ff */
[C---:B------:R-:W-:Y:S01]  /*1cbd0*/  IMAD.IADD R4, R0.reuse, 0x1, R148 ;  /* 0x0000000100047824 */ /* 0x040fe200078e0294 */
[----:B0-----:R-:W-:Y:S01]  /*1cbe0*/  SHF.R.S32.HI R75, RZ, 0x1f, R0 ;  /* 0x0000001fff4b7819 */ /* 0x001fe20000011400 */
[----:B------:R0:W-:Y:S01]  /*1cbf0*/  STL [R1+0x1244], R2 ;  /* 0x0012440201007387 */ /* 0x0001e20000100800 */
[C---:B------:R-:W-:Y:S01]  /*1cc00*/  IADD3 RZ, P4, PT, R0.reuse, R148, RZ ;  /* 0x0000009400ff7210 */ /* 0x040fe20007f9e0ff */
[C---:B------:R-:W-:Y:S01]  /*1cc10*/  IMAD.IADD R6, R0.reuse, 0x1, R150 ;  /* 0x0000000100067824 */ /* 0x040fe200078e0296 */
[----:B------:R-:W-:Y:S01]  /*1cc20*/  SHF.R.S32.HI R3, RZ, 0x1f, R0 ;  /* 0x0000001fff037819 */ /* 0x000fe20000011400 */
[----:B------:R-:W3:Y:S01]  /*1cc30*/  LDL.64 R22, [R1+0xef8] ;  /* 0x000ef80001167983 */ /* 0x000ee20000100a00 */
[C---:B------:R-:W-:Y:S01]  /*1cc40*/  IMAD.X R7, R75.reuse, 0x1, R151, P3 ;  /* 0x000000014b077824 */ /* 0x040fe200018e0697 */
[C---:B------:R-:W-:Y:S01]  /*1cc50*/  IADD3 RZ, P3, PT, R0.reuse, R146, RZ ;  /* 0x0000009200ff7210 */ /* 0x040fe20007f7e0ff */
[C---:B------:R-:W-:Y:S01]  /*1cc60*/  IMAD.X R5, R75.reuse, 0x1, R149, P4 ;  /* 0x000000014b057824 */ /* 0x040fe200020e0695 */
[----:B------:R-:W3:Y:S01]  /*1cc70*/  LDL.64 R18, [R1+0xe08] ;  /* 0x000e080001127983 */ /* 0x000ee20000100a00 */
[C---:B------:R-:W-:Y:S01]  /*1cc80*/  IMAD.IADD R8, R0.reuse, 0x1, R152 ;  /* 0x0000000100087824 */ /* 0x040fe200078e0298 */
[----:B------:R-:W1:Y:S02]  /*1cc90*/  LDC R165, c[0x0][0x3c4] ;  /* 0x0000f100ffa57b82 */ /* 0x000e640000000800 */
[----:B------:R-:W3:Y:S04]  /*1cca0*/  LDL.64 R20, [R1+0xef0] ;  /* 0x000ef00001147983 */ /* 0x000ee80000100a00 */
[----:B------:R0:W3:Y:S04]  /*1ccb0*/  LDG.E.U8 R34, desc[UR8][R4.64] ;  /* 0x0000000804227981 */ /* 0x0000e8000c1e1100 */
[----:B------:R2:W3:Y:S04]  /*1ccc0*/  LDG.E.U8 R35, desc[UR8][R6.64] ;  /* 0x0000000806237981 */ /* 0x0004e8000c1e1100 */
[----:B------:R-:W3:Y:S01]  /*1ccd0*/  LDL.64 R12, [R1+0xe00] ;  /* 0x000e0000010c7983 */ /* 0x000ee20000100a00 */
[----:B0-----:R-:W-:Y:S01]  /*1cce0*/  IMAD.X R5, R75, 0x1, R147, P3 ;  /* 0x000000014b057824 */ /* 0x001fe200018e0693 */
[C---:B------:R-:W-:Y:S01]  /*1ccf0*/  IADD3 RZ, P4, PT, R0.reuse, R152, RZ ;  /* 0x0000009800ff7210 */ /* 0x040fe20007f9e0ff */
[----:B------:R-:W-:-:S04]  /*1cd00*/  IMAD.IADD R4, R0, 0x1, R146 ;  /* 0x0000000100047824 */ /* 0x000fc800078e0292 */
[----:B------:R-:W-:Y:S01]  /*1cd10*/  IMAD.X R9, R75, 0x1, R153, P4 ;  /* 0x000000014b097824 */ /* 0x000fe200020e0699 */
[----:B------:R4:W3:Y:S04]  /*1cd20*/  LDG.E.U8 R2, desc[UR8][R4.64] ;  /* 0x0000000804027981 */ /* 0x0008e8000c1e1100 */
[----:B------:R3:W3:Y:S01]  /*1cd30*/  LDG.E.U8 R33, desc[UR8][R8.64] ;  /* 0x0000000808217981 */ /* 0x0006e2000c1e1100 */
[----:B--2---:R-:W-:-:S05]  /*1cd40*/  IADD3 R6, P3, PT, R0, R24, RZ ;  /* 0x0000001800067210 */ /* 0x004fca0007f7e0ff */
[C---:B------:R-:W-:Y:S02]  /*1cd50*/  IMAD.X R7, R3.reuse, 0x1, R25, P3 ;  /* 0x0000000103077824 */ /* 0x040fe400018e0619 */
[----:B------:R-:W2:Y:S01]  /*1cd60*/  LDL.64 R24, [R1+0xdf8] ;  /* 0x000df80001187983 */ /* 0x000ea20000100a00 */
[C---:B----4-:R-:W-:Y:S02]  /*1cd70*/  IADD3 R4, P4, PT, R0.reuse, R28, RZ ;  /* 0x0000001c00047210 */ /* 0x050fe40007f9e0ff */
[----:B---3--:R-:W-:Y:S01]  /*1cd80*/  IADD3 R8, P3, PT, R0, R16, RZ ;  /* 0x0000001000087210 */ /* 0x008fe20007f7e0ff */
[----:B------:R0:W3:Y:S02]  /*1cd90*/  LDG.E.U8 R32, desc[UR8][R6.64] ;  /* 0x0000000806207981 */ /* 0x0000e4000c1e1100 */
[C---:B------:R-:W-:Y:S02]  /*1cda0*/  IMAD.X R5, R3.reuse, 0x1, R29, P4 ;  /* 0x0000000103057824 */ /* 0x040fe400020e061d */
[----:B------:R-:W-:-:S02]  /*1cdb0*/  IMAD.X R9, R3, 0x1, R17, P3 ;  /* 0x0000000103097824 */ /* 0x000fc400018e0611 */
[----:B------:R-:W4:Y:S01]  /*1cdc0*/  LDL.64 R16, [R1+0xdf0] ;  /* 0x000df00001107983 */ /* 0x000f220000100a00 */
[----:B0-----:R-:W-:-:S03]  /*1cdd0*/  IADD3 R6, P4, PT, R0, R10, RZ ;  /* 0x0000000a00067210 */ /* 0x001fc60007f9e0ff */
[----:B------:R0:W3:Y:S02]  /*1cde0*/  LDG.E.U8 R31, desc[UR8][R4.64] ;  /* 0x00000008041f7981 */ /* 0x0000e4000c1e1100 */
[----:B------:R-:W-:Y:S02]  /*1cdf0*/  IMAD.X R7, R3, 0x1, R11, P4 ;  /* 0x0000000103077824 */ /* 0x000fe400020e060b */
[----:B------:R-:W3:Y:S04]  /*1ce00*/  LDG.E.U8 R30, desc[UR8][R8.64] ;  /* 0x00000008081e7981 */ /* 0x000ee8000c1e1100 */
[----:B------:R1:W3:Y:S01]  /*1ce10*/  LDG.E.U8 R29, desc[UR8][R6.64] ;  /* 0x00000008061d7981 */ /* 0x0002e2000c1e1100 */
[----:B0-----:R-:W-:-:S03]  /*1ce20*/  IADD3 R4, P3, PT, R0, R14, RZ ;  /* 0x0000000e00047210 */ /* 0x001fc60007f7e0ff */
[----:B------:R-:W3:Y:S02]  /*1ce30*/  LDL.64 R10, [R1+0xd08] ;  /* 0x000d0800010a7983 */ /* 0x000ee40000100a00 */
[----:B------:R-:W-:Y:S01]  /*1ce40*/  IMAD.X R5, R3, 0x1, R15, P3 ;  /* 0x0000000103057824 */ /* 0x000fe200018e060f */
[----:B-1----:R-:W-:-:S04]  /*1ce50*/  IADD3 R6, P3, PT, R0, R22, RZ ;  /* 0x0000001600067210 */ /* 0x002fc80007f7e0ff */
[----:B------:R0:W3:Y:S01]  /*1ce60*/  LDG.E.U8 R28, desc[UR8][R4.64] ;  /* 0x00000008041c7981 */ /* 0x0000e2000c1e1100 */
[----:B------:R-:W-:Y:S01]  /*1ce70*/  IMAD.X R7, R3, 0x1, R23, P3 ;  /* 0x0000000103077824 */ /* 0x000fe200018e0617 */
[----:B------:R-:W-:-:S05]  /*1ce80*/  IADD3 R156, P3, PT, R0, R18, RZ ;  /* 0x00000012009c7210 */ /* 0x000fca0007f7e0ff */
[----:B------:R-:W-:-:S05]  /*1ce90*/  IMAD.X R157, R3, 0x1, R19, P3 ;  /* 0x00000001039d7824 */ /* 0x000fca00018e0613 */
[----:B------:R-:W3:Y:S01]  /*1cea0*/  LDG.E.U8 R156, desc[UR8][R156.64] ;  /* 0x000000089c9c7981 */ /* 0x000ee2000c1e1100 */
[----:B------:R-:W-:-:S03]  /*1ceb0*/  IADD3 R8, P4, PT, R0, R26, RZ ;  /* 0x0000001a00087210 */ /* 0x000fc60007f9e0ff */
[----:B------:R-:W-:Y:S02]  /*1cec0*/  STL [R1+0xc4], R35 ;  /* 0x0000c42301007387 */ /* 0x000fe40000100800 */
[C---:B------:R-:W-:Y:S01]  /*1ced0*/  IMAD.X R9, R3.reuse, 0x1, R27, P4 ;  /* 0x0000000103097824 */ /* 0x040fe200020e061b */
[C---:B0-----:R-:W-:Y:S01]  /*1cee0*/  IADD3 R4, P4, PT, R0.reuse, R20, RZ ;  /* 0x0000001400047210 */ /* 0x041fe20007f9e0ff */
[----:B------:R-:W-:Y:S04]  /*1cef0*/  STL [R1+0xc0], R34 ;  /* 0x0000c02201007387 */ /* 0x000fe80000100800 */
[C---:B------:R-:W-:Y:S01]  /*1cf00*/  IMAD.X R5, R3.reuse, 0x1, R21, P4 ;  /* 0x0000000103057824 */ /* 0x040fe200020e0615 */
[C---:B------:R-:W-:Y:S01]  /*1cf10*/  IADD3 R154, P4, PT, R0.reuse, R12, RZ ;  /* 0x0000000c009a7210 */ /* 0x040fe20007f9e0ff */
[----:B------:R-:W3:Y:S04]  /*1cf20*/  LDL.64 R14, [R1+0xd00] ;  /* 0x000d0000010e7983 */ /* 0x000ee80000100a00 */
[----:B------:R-:W-:Y:S01]  /*1cf30*/  IMAD.X R155, R3, 0x1, R13, P4 ;  /* 0x00000001039b7824 */ /* 0x000fe200020e060d */
[----:B------:R-:W3:Y:S04]  /*1cf40*/  LDL.64 R22, [R1+0xcf8] ;  /* 0x000cf80001167983 */ /* 0x000ee80000100a00 */
[----:B------:R-:W3:Y:S04]  /*1cf50*/  LDG.E.U8 R154, desc[UR8][R154.64] ;  /* 0x000000089a9a7981 */ /* 0x000ee8000c1e1100 */
[----:B------:R0:W-:Y:S04]  /*1cf60*/  STL [R1+0xbc], R2 ;  /* 0x0000bc0201007387 */ /* 0x0001e80000100800 */
[----:B------:R-:W3:Y:S04]  /*1cf70*/  LDL.64 R20, [R1+0xcf0] ;  /* 0x000cf00001147983 */ /* 0x000ee80000100a00 */
[----:B------:R-:W-:Y:S04]  /*1cf80*/  STL [R1+0xb8], R33 ;  /* 0x0000b82101007387 */ /* 0x000fe80000100800 */
[----:B------:R-:W3:Y:S04]  /*1cf90*/  LDL.64 R18, [R1+0xc08] ;  /* 0x000c080001127983 */ /* 0x000ee80000100a00 */
[----:B------:R-:W3:Y:S04]  /*1cfa0*/  LDL.64 R12, [R1+0xc00] ;  /* 0x000c0000010c7983 */ /* 0x000ee80000100a00 */
[----:B------:R-:W3:Y:S04]  /*1cfb0*/  LDG.E.U8 R27, desc[UR8][R8.64] ;  /* 0x00000008081b7981 */ /* 0x000ee8000c1e1100 */
[----:B------:R1:W3:Y:S04]  /*1cfc0*/  LDG.E.U8 R26, desc[UR8][R6.64] ;  /* 0x00000008061a7981 */ /* 0x0002e8000c1e1100 */
[----:B0-----:R0:W3:Y:S01]  /*1cfd0*/  LDG.E.U8 R2, desc[UR8][R4.64] ;  /* 0x0000000804027981 */ /* 0x0010e2000c1e1100 */
[----:B--2---:R-:W-:-:S05]  /*1cfe0*/  IADD3 R144, P3, PT, R0, R24, RZ ;  /* 0x0000001800907210 */ /* 0x004fca0007f7e0ff */
[----:B------:R-:W-:-:S05]  /*1cff0*/  IMAD.X R145, R3, 0x1, R25, P3 ;  /* 0x0000000103917824 */ /* 0x000fca00018e0619 */
[----:B------:R-:W2:Y:S01]  /*1d000*/  LDG.E.U8 R144, desc[UR8][R144.64] ;  /* 0x0000000890907981 */ /* 0x000ea2000c1e1100 */
[----:B----4-:R-:W-:-:S03]  /*1d010*/  IADD3 R142, P4, PT, R0, R16, RZ ;  /* 0x00000010008e7210 */ /* 0x010fc60007f9e0ff */
[----:B---3--:R-:W-:Y:S02]  /*1d020*/  STL [R1+0xb0], R32 ;  /* 0x0000b02001007387 */ /* 0x008fe40000100800 */
[----:B------:R-:W-:-:S05]  /*1d030*/  IMAD.X R143, R3, 0x1, R17, P4 ;  /* 0x00000001038f7824 */ /* 0x000fca00020e0611 */
[----:B------:R-:W3:Y:S04]  /*1d040*/  LDG.E.U8 R142, desc[UR8][R142.64] ;  /* 0x000000088e8e7981 */ /* 0x000ee8000c1e1100 */
[----:B------:R-:W-:Y:S04]  /*1d050*/  STL [R1+0x124c], R156 ;  /* 0x00124c9c01007387 */ /* 0x000fe80000100800 */
[----:B------:R-:W-:Y:S04]  /*1d060*/  STL [R1+0xac], R31 ;  /* 0x0000ac1f01007387 */ /* 0x000fe80000100800 */
[----:B------:R-:W4:Y:S01]  /*1d070*/  LDL.64 R24, [R1+0xbf8] ;  /* 0x000bf80001187983 */ /* 0x000f220000100a00 */
[----:B-1----:R-:W-:-:S02]  /*1d080*/  IADD3 R6, P3, PT, R0, R10, RZ ;  /* 0x0000000a00067210 */ /* 0x002fc40007f7e0ff */
[----:B0-----:R-:W-:-:S03]  /*1d090*/  IADD3 R4, P4, PT, R0, R14, RZ ;  /* 0x0000000e00047210 */ /* 0x001fc60007f9e0ff */
[----:B------:R-:W-:Y:S01]  /*1d0a0*/  IMAD.X R7, R3, 0x1, R11, P3 ;  /* 0x0000000103077824 */ /* 0x000fe200018e060b */
[----:B------:R-:W-:Y:S04]  /*1d0b0*/  STL [R1+0x1250], R154 ;  /* 0x0012509a01007387 */ /* 0x000fe80000100800 */
[----:B------:R-:W-:Y:S04]  /*1d0c0*/  STL [R1+0xa8], R30 ;  /* 0x0000a81e01007387 */ /* 0x000fe80000100800 */
[----:B------:R-:W4:Y:S01]  /*1d0d0*/  LDL.64 R16, [R1+0xbf0] ;  /* 0x000bf00001107983 */ /* 0x000f220000100a00 */
[----:B------:R-:W-:-:S03]  /*1d0e0*/  IADD3 R8, P3, PT, R0, R22, RZ ;  /* 0x0000001600087210 */ /* 0x000fc60007f7e0ff */
[----:B------:R-:W-:Y:S01]  /*1d0f0*/  STL [R1+0xa4], R29 ;  /* 0x0000a41d01007387 */ /* 0x000fe20000100800 */
[----:B------:R-:W-:-:S03]  /*1d100*/  IMAD.X R5, R3, 0x1, R15, P4 ;  /* 0x0000000103057824 */ /* 0x000fc600020e060f */
[----:B------:R0:W4:Y:S01]  /*1d110*/  LDG.E.U8 R74, desc[UR8][R6.64] ;  /* 0x00000008064a7981 */ /* 0x000122000c1e1100 */
[----:B------:R-:W-:-:S03]  /*1d120*/  IMAD.X R9, R3, 0x1, R23, P3 ;  /* 0x0000000103097824 */ /* 0x000fc600018e0617 */
[----:B------:R1:W4:Y:S04]  /*1d130*/  LDG.E.U8 R73, desc[UR8][R4.64] ;  /* 0x0000000804497981 */ /* 0x000328000c1e1100 */
[----:B------:R1:W4:Y:S01]  /*1d140*/  LDG.E.U8 R72, desc[UR8][R8.64] ;  /* 0x0000000808487981 */ /* 0x000322000c1e1100 */
[C---:B0-----:R-:W-:Y:S02]  /*1d150*/  IADD3 R6, P4, PT, R0.reuse, R20, RZ ;  /* 0x0000001400067210 */ /* 0x041fe40007f9e0ff */
[----:B-1----:R-:W-:-:S03]  /*1d160*/  IADD3 R4, P3, PT, R0, R18, RZ ;  /* 0x0000001200047210 */ /* 0x002fc60007f7e0ff */
[C---:B------:R-:W-:Y:S02]  /*1d170*/  IMAD.X R7, R3.reuse, 0x1, R21, P4 ;  /* 0x0000000103077824 */ /* 0x040fe400020e0615 */
[----:B------:R-:W-:-:S03]  /*1d180*/  IMAD.X R5, R3, 0x1, R19, P3 ;  /* 0x0000000103057824 */ /* 0x000fc600018e0613 */
[----:B------:R4:W4:Y:S01]  /*1d190*/  LDG.E.U8 R71, desc[UR8][R6.64] ;  /* 0x0000000806477981 */ /* 0x000922000c1e1100 */
[----:B------:R-:W-:-:S03]  /*1d1a0*/  IADD3 R8, P4, PT, R0, R12, RZ ;  /* 0x0000000c00087210 */ /* 0x000fc60007f9e0ff */
[----:B------:R0:W4:Y:S02]  /*1d1b0*/  LDG.E.U8 R70, desc[UR8][R4.64] ;  /* 0x0000000804467981 */ /* 0x000124000c1e1100 */
[----:B------:R-:W-:-:S05]  /*1d1c0*/  IMAD.X R9, R3, 0x1, R13, P4 ;  /* 0x0000000103097824 */ /* 0x000fca00020e060d */
[----:B------:R1:W4:Y:S04]  /*1d1d0*/  LDG.E.U8 R69, desc[UR8][R8.64] ;  /* 0x0000000808457981 */ /* 0x000328000c1e1100 */
[----:B--2---:R-:W-:Y:S04]  /*1d1e0*/  STL [R1+0x1248], R144 ;  /* 0x0012489001007387 */ /* 0x004fe80000100800 */
[----:B------:R-:W1:Y:S04]  /*1d1f0*/  LDL.64 R10, [R1+0xb08] ;  /* 0x000b0800010a7983 */ /* 0x000e680000100a00 */
[----:B------:R-:W-:Y:S04]  /*1d200*/  STL [R1+0x60], R28 ;  /* 0x0000601c01007387 */ /* 0x000fe80000100800 */
[----:B---3--:R-:W-:Y:S04]  /*1d210*/  STL [R1+0x1254], R142 ;  /* 0x0012548e01007387 */ /* 0x008fe80000100800 */
[----:B------:R-:W-:Y:S04]  /*1d220*/  STL [R1+0x5c], R27 ;  /* 0x00005c1b01007387 */ /* 0x000fe80000100800 */
[----:B------:R-:W2:Y:S01]  /*1d230*/  LDL.64 R14, [R1+0xb00] ;  /* 0x000b0000010e7983 */ /* 0x000ea20000100a00 */
[----:B----4-:R-:W-:-:S05]  /*1d240*/  IADD3 R6, P3, PT, R0, R24, RZ ;  /* 0x0000001800067210 */ /* 0x010fca0007f7e0ff */
[----:B------:R-:W-:-:S05]  /*1d250*/  IMAD.X R7, R3, 0x1, R25, P3 ;  /* 0x0000000103077824 */ /* 0x000fca00018e0619 */
[----:B------:R2:W3:Y:S01]  /*1d260*/  LDG.E.U8 R68, desc[UR8][R6.64] ;  /* 0x0000000806447981 */ /* 0x0004e2000c1e1100 */
[----:B0-----:R-:W-:-:S05]  /*1d270*/  IADD3 R4, P4, PT, R0, R16, RZ ;  /* 0x0000001000047210 */ /* 0x001fca0007f9e0ff */
[----:B------:R-:W-:Y:S01]  /*1d280*/  IMAD.X R5, R3, 0x1, R17, P4 ;  /* 0x0000000103057824 */ /* 0x000fe200020e0611 */
[----:B------:R0:W-:Y:S04]  /*1d290*/  STL [R1+0x1258], R74 ;  /* 0x0012584a01007387 */ /* 0x0001e80000100800 */
[----:B------:R4:W-:Y:S04]  /*1d2a0*/  STL [R1+0x58], R26 ;  /* 0x0000581a01007387 */ /* 0x0009e80000100800 */
[----:B------:R-:W3:Y:S01]  /*1d2b0*/  LDL.64 R22, [R1+0xaf8] ;  /* 0x000af80001167983 */ /* 0x000ee20000100a00 */
[----:B0-----:R-:W0:Y:S03]  /*1d2c0*/  LDC R74, c[0x0][0x3c4] ;  /* 0x0000f100ff4a7b82 */ /* 0x001e260000000800 */
[----:B------:R0:W-:Y:S04]  /*1d2d0*/  STL [R1+0x54], R2 ;  /* 0x0000540201007387 */ /* 0x0001e80000100800 */
[----:B------:R-:W-:Y:S04]  /*1d2e0*/  STL [R1+0x125c], R73 ;  /* 0x00125c4901007387 */ /* 0x000fe80000100800 */
[----:B----4-:R-:W4:Y:S04]  /*1d2f0*/  LDL.64 R26, [R1+0xaf0] ;  /* 0x000af000011a7983 */ /* 0x010f280000100a00 */
[----:B------:R0:W4:Y:S04]  /*1d300*/  LDG.E.U8 R67, desc[UR8][R4.64] ;  /* 0x0000000804437981 */ /* 0x000128000c1e1100 */
[----:B------:R-:W-:Y:S04]  /*1d310*/  STL [R1+0x1260], R72 ;  /* 0x0012604801007387 */ /* 0x000fe80000100800 */
[----:B------:R-:W4:Y:S04]  /*1d320*/  LDL.64 R20, [R1+0xfe8] ;  /* 0x000fe80001147983 */ /* 0x000f280000100a00 */
[----:B------:R-:W4:Y:S04]  /*1d330*/  LDL.64 R18, [R1+0xfe0] ;  /* 0x000fe00001127983 */ /* 0x000f280000100a00 */
[----:B------:R-:W4:Y:S04]  /*1d340*/  LDL.64 R12, [R1+0xfd8] ;  /* 0x000fd800010c7983 */ /* 0x000f280000100a00 */
[----:B------:R-:W-:Y:S04]  /*1d350*/  STL.64 [R1+0x1268], R70 ;  /* 0x0012684601007387 */ /* 0x000fe80000100a00 */
[----:B------:R-:W4:Y:S04]  /*1d360*/  LDL.64 R24, [R1+0xfd0] ;  /* 0x000fd00001187983 */ /* 0x000f280000100a00 */
[----:B------:R-:W4:Y:S01]  /*1d370*/  LDL.64 R16, [R1+0xee8] ;  /* 0x000ee80001107983 */ /* 0x000f220000100a00 */
[----:B-1----:R-:W-:-:S05]  /*1d380*/  IADD3 R8, P3, PT, R0, R10, RZ ;  /* 0x0000000a00087210 */ /* 0x002fca0007f7e0ff */
[----:B------:R-:W-:-:S05]  /*1d390*/  IMAD.X R9, R3, 0x1, R11, P3 ;  /* 0x0000000103097824 */ /* 0x000fca00018e060b */
[----:B------:R4:W4:Y:S01]  /*1d3a0*/  LDG.E.U8 R66, desc[UR8][R8.64] ;  /* 0x0000000808427981 */ /* 0x000922000c1e1100 */
[----:B--2---:R-:W-:-:S05]  /*1d3b0*/  IADD3 R6, P4, PT, R0, R14, RZ ;  /* 0x0000000e00067210 */ /* 0x004fca0007f9e0ff */
[----:B------:R-:W-:-:S05]  /*1d3c0*/  IMAD.X R7, R3, 0x1, R15, P4 ;  /* 0x0000000103077824 */ /* 0x000fca00020e060f */
[----:B------:R1:W2:Y:S04]  /*1d3d0*/  LDG.E.U8 R65, desc[UR8][R6.64] ;  /* 0x0000000806417981 */ /* 0x0002a8000c1e1100 */
[----:B---3--:R-:W-:Y:S04]  /*1d3e0*/  STL.64 [R1+0x1270], R68 ;  /* 0x0012704401007387 */ /* 0x008fe80000100a00 */
[----:B------:R-:W3:Y:S04]  /*1d3f0*/  LDL.64 R10, [R1+0xee0] ;  /* 0x000ee000010a7983 */ /* 0x000ee80000100a00 */
[----:B------:R-:W2:Y:S01]  /*1d400*/  LDL.64 R14, [R1+0xed8] ;  /* 0x000ed800010e7983 */ /* 0x000ea20000100a00 */
[----:B0-----:R-:W-:-:S05]  /*1d410*/  IADD3 R4, P3, PT, R0, R22, RZ ;  /* 0x0000001600047210 */ /* 0x001fca0007f7e0ff */
[----:B------:R-:W-:-:S05]  /*1d420*/  IMAD.X R5, R3, 0x1, R23, P3 ;  /* 0x0000000103057824 */ /* 0x000fca00018e0617 */
[----:B------:R0:W2:Y:S01]  /*1d430*/  LDG.E.U8 R64, desc[UR8][R4.64] ;  /* 0x0000000804407981 */ /* 0x0000a2000c1e1100 */
[----:B----4-:R-:W-:-:S05]  /*1d440*/  IADD3 R8, P4, PT, R0, R26, RZ ;  /* 0x0000001a00087210 */ /* 0x010fca0007f9e0ff */
[----:B------:R-:W-:-:S05]  /*1d450*/  IMAD.X R9, R3, 0x1, R27, P4 ;  /* 0x0000000103097824 */ /* 0x000fca00020e061b */
[----:B------:R4:W2:Y:S01]  /*1d460*/  LDG.E.U8 R63, desc[UR8][R8.64] ;  /* 0x00000008083f7981 */ /* 0x0008a2000c1e1100 */
[C---:B-1----:R-:W-:Y:S02]  /*1d470*/  IADD3 R6, P3, PT, R0.reuse, R20, RZ ;  /* 0x0000001400067210 */ /* 0x042fe40007f7e0ff */
[----:B0-----:R-:W-:-:S03]  /*1d480*/  IADD3 R4, P4, PT, R0, R18, RZ ;  /* 0x0000001200047210 */ /* 0x001fc60007f9e0ff */
[C---:B------:R-:W-:Y:S01]  /*1d490*/  IMAD.X R7, R3.reuse, 0x1, R21, P3 ;  /* 0x0000000103077824 */ /* 0x040fe200018e0615 */
[----:B----4-:R-:W-:Y:S01]  /*1d4a0*/  IADD3 R8, P3, PT, R0, R12, RZ ;  /* 0x0000000c00087210 */ /* 0x010fe20007f7e0ff */
        /* <DEDUP_REMOVED lines=9> */
[----:B------:R2:W4:Y:S04]  /*1d540*/  LDG.E.U8 R30, desc[UR8][R6.64] ;  /* 0x00000008061e7981 */ /* 0x000528000c1e1100 */
[----:B------:R0:W4:Y:S04]  /*1d550*/  LDG.E.U8 R29, desc[UR8][R4.64] ;  /* 0x00000008041d7981 */ /* 0x000128000c1e1100 */
[----:B------:R-:W-:Y:S04]  /*1d560*/  STL.64 [R1+0x1278], R66 ;  /* 0x0012784201007387 */ /* 0x000fe80000100a00 */
[----:B------:R-:W0:Y:S04]  /*1d570*/  LDL.64 R22, [R1+0xed0] ;  /* 0x000ed00001167983 */ /* 0x000e280000100a00 */
[----:B------:R-:W4:Y:S04]  /*1d580*/  LDL.64 R26, [R1+0xde8] ;  /* 0x000de800011a7983 */ /* 0x000f280000100a00 */
[----:B------:R-:W4:Y:S04]  /*1d590*/  LDL.64 R20, [R1+0xde0] ;  /* 0x000de00001147983 */ /* 0x000f280000100a00 */
[----:B------:R-:W4:Y:S04]  /*1d5a0*/  LDL.64 R18, [R1+0xdd8] ;  /* 0x000dd80001127983 */ /* 0x000f280000100a00 */
[----:B------:R-:W4:Y:S04]  /*1d5b0*/  LDL.64 R12, [R1+0xdd0] ;  /* 0x000dd000010c7983 */ /* 0x000f280000100a00 */
[----:B------:R-:W4:Y:S04]  /*1d5c0*/  LDL.64 R24, [R1+0xce8] ;  /* 0x000ce80001187983 */ /* 0x000f280000100a00 */
[----:B------:R-:W4:Y:S01]  /*1d5d0*/  LDL.64 R16, [R1+0xce0] ;  /* 0x000ce00001107983 */ /* 0x000f220000100a00 */
[----:B---3--:R-:W-:-:S02]  /*1d5e0*/  IADD3 R8, P4, PT, R0, R10, RZ ;  /* 0x0000000a00087210 */ /* 0x008fc40007f9e0ff */
[----:B--2---:R-:W-:-:S03]  /*1d5f0*/  IADD3 R6, P3, PT, R0, R14, RZ ;  /* 0x0000000e00067210 */ /* 0x004fc60007f7e0ff */
[C---:B------:R-:W-:Y:S02]  /*1d600*/  IMAD.X R9, R3.reuse, 0x1, R11, P4 ;  /* 0x0000000103097824 */ /* 0x040fe400020e060b */
[----:B------:R-:W2:Y:S01]  /*1d610*/  LDL.64 R10, [R1+0xcd8] ;  /* 0x000cd800010a7983 */ /* 0x000ea20000100a00 */
[----:B------:R-:W-:-:S03]  /*1d620*/  IMAD.X R7, R3, 0x1, R15, P3 ;  /* 0x0000000103077824 */ /* 0x000fc600018e060f */
[----:B------:R1:W3:Y:S04]  /*1d630*/  LDG.E.U8 R28, desc[UR8][R8.64] ;  /* 0x00000008081c7981 */ /* 0x0002e8000c1e1100 */
[----:B------:R-:W3:Y:S04]  /*1d640*/  LDL.64 R14, [R1+0xcd0] ;  /* 0x000cd000010e7983 */ /* 0x000ee80000100a00 */
[----:B------:R0:W3:Y:S02]  /*1d650*/  LDG.E.U8 R2, desc[UR8][R6.64] ;  /* 0x0000000806027981 */ /* 0x0000e4000c1e1100 */
[----:B0-----:R-:W-:-:S02]  /*1d660*/  IADD3 R4, P4, PT, R0, R22, RZ ;  /* 0x0000001600047210 */ /* 0x001fc40007f9e0ff */
[----:B----4-:R-:W-:-:S03]  /*1d670*/  IADD3 R140, P3, PT, R0, R26, RZ ;  /* 0x0000001a008c7210 */ /* 0x010fc60007f7e0ff */
[C---:B------:R-:W-:Y:S02]  /*1d680*/  IMAD.X R5, R3.reuse, 0x1, R23, P4 ;  /* 0x0000000103057824 */ /* 0x040fe400020e0617 */
[----:B------:R-:W4:Y:S01]  /*1d690*/  LDL.64 R22, [R1+0xbe8] ;  /* 0x000be80001167983 */ /* 0x000f220000100a00 */
[C---:B------:R-:W-:Y:S01]  /*1d6a0*/  IADD3 R138, P4, PT, R0.reuse, R20, RZ ;  /* 0x00000014008a7210 */ /* 0x040fe20007f9e0ff */
[C---:B------:R-:W-:Y:S02]  /*1d6b0*/  IMAD.X R141, R3.reuse, 0x1, R27, P3 ;  /* 0x00000001038d7824 */ /* 0x040fe400018e061b */
[----:B------:R-:W4:Y:S01]  /*1d6c0*/  LDL.64 R26, [R1+0xbe0] ;  /* 0x000be000011a7983 */ /* 0x000f220000100a00 */
[C---:B------:R-:W-:Y:S01]  /*1d6d0*/  IADD3 R136, P3, PT, R0.reuse, R18, RZ ;  /* 0x0000001200887210 */ /* 0x040fe20007f7e0ff */
[----:B------:R-:W-:Y:S02]  /*1d6e0*/  IMAD.X R139, R3, 0x1, R21, P4 ;  /* 0x00000001038b7824 */ /* 0x000fe400020e0615 */
[----:B------:R0:W-:Y:S01]  /*1d6f0*/  STL [R1+0x90], R33 ;  /* 0x0000902101007387 */ /* 0x0001e20000100800 */
[----:B------:R-:W-:-:S03]  /*1d700*/  IADD3 R134, P4, PT, R0, R12, RZ ;  /* 0x0000000c00867210 */ /* 0x000fc60007f9e0ff */
[----:B------:R-:W4:Y:S01]  /*1d710*/  LDL.64 R20, [R1+0xbd8] ;  /* 0x000bd80001147983 */ /* 0x000f220000100a00 */
[----:B------:R-:W-:-:S03]  /*1d720*/  IMAD.X R137, R3, 0x1, R19, P3 ;  /* 0x0000000103897824 */ /* 0x000fc600018e0613 */
[----:B------:R0:W-:Y:S01]  /*1d730*/  STL [R1+0x8c], R32 ;  /* 0x00008c2001007387 */ /* 0x0001e20000100800 */
[----:B------:R-:W-:-:S03]  /*1d740*/  IMAD.X R135, R3, 0x1, R13, P4 ;  /* 0x0000000103877824 */ /* 0x000fc600020e060d */
[----:B------:R-:W4:Y:S04]  /*1d750*/  LDL.64 R18, [R1+0xbd0] ;  /* 0x000bd00001127983 */ /* 0x000f280000100a00 */
[----:B------:R0:W-:Y:S04]  /*1d760*/  STL [R1+0x88], R31 ;  /* 0x0000881f01007387 */ /* 0x0001e80000100800 */
[----:B------:R-:W4:Y:S01]  /*1d770*/  LDL.64 R12, [R1+0xae8] ;  /* 0x000ae800010c7983 */ /* 0x000f220000100a00 */
[C---:B-1----:R-:W-:Y:S02]  /*1d780*/  IADD3 R8, P3, PT, R0.reuse, R24, RZ ;  /* 0x0000001800087210 */ /* 0x042fe40007f7e0ff */
[----:B------:R-:W-:Y:S01]  /*1d790*/  IADD3 R6, P4, PT, R0, R16, RZ ;  /* 0x0000001000067210 */ /* 0x000fe20007f9e0ff */
[----:B------:R1:W-:Y:S02]  /*1d7a0*/  STL [R1+0x84], R30 ;  /* 0x0000841e01007387 */ /* 0x0003e40000100800 */
[----:B------:R-:W-:-:S02]  /*1d7b0*/  IMAD.X R9, R3, 0x1, R25, P3 ;  /* 0x0000000103097824 */ /* 0x000fc400018e0619 */
[----:B------:R-:W4:Y:S04]  /*1d7c0*/  LDL.64 R24, [R1+0xae0] ;  /* 0x000ae00001187983 */ /* 0x000f280000100a00 */
[----:B------:R2:W4:Y:S01]  /*1d7d0*/  LDG.E.U8 R164, desc[UR8][R4.64] ;  /* 0x0000000804a47981 */ /* 0x000522000c1e1100 */
[----:B------:R-:W-:-:S03]  /*1d7e0*/  IMAD.X R7, R3, 0x1, R17, P4 ;  /* 0x0000000103077824 */ /* 0x000fc600020e0611 */
[----:B------:R0:W-:Y:S04]  /*1d7f0*/  STL [R1+0x50], R29 ;  /* 0x0000501d01007387 */ /* 0x0001e80000100800 */
[----:B------:R-:W4:Y:S01]  /*1d800*/  LDL.64 R16, [R1+0xad8] ;  /* 0x000ad80001107983 */ /* 0x000f220000100a00 */
[----:B--2---:R-:W-:-:S03]  /*1d810*/  IADD3 R4, P3, PT, R0, R10, RZ ;  /* 0x0000000a00047210 */ /* 0x004fc60007f7e0ff */
[----:B------:R2:W4:Y:S02]  /*1d820*/  LDG.E.U8 R62, desc[UR8][R8.64] ;  /* 0x00000008083e7981 */ /* 0x000524000c1e1100 */
[----:B------:R-:W-:Y:S02]  /*1d830*/  IMAD.X R5, R3, 0x1, R11, P3 ;  /* 0x0000000103057824 */ /* 0x000fe400018e060b */
[----:B---3--:R3:W-:Y:S04]  /*1d840*/  STL [R1+0x4c], R28 ;  /* 0x00004c1c01007387 */ /* 0x0087e80000100800 */
[----:B------:R-:W3:Y:S01]  /*1d850*/  LDL.64 R10, [R1+0xad0] ;  /* 0x000ad000010a7983 */ /* 0x000ee20000100a00 */
[----:B--2---:R-:W-:-:S03]  /*1d860*/  IADD3 R8, P4, PT, R0, R14, RZ ;  /* 0x0000000e00087210 */ /* 0x004fc60007f9e0ff */
[----:B------:R2:W-:Y:S02]  /*1d870*/  STL [R1+0x48], R2 ;  /* 0x0000480201007387 */ /* 0x0005e40000100800 */
[----:B------:R-:W-:Y:S02]  /*1d880*/  IMAD.X R9, R3, 0x1, R15, P4 ;  /* 0x0000000103097824 */ /* 0x000fe400020e060f */
[----:B------:R4:W2:Y:S04]  /*1d890*/  LDG.E.U8 R61, desc[UR8][R6.64] ;  /* 0x00000008063d7981 */ /* 0x0008a8000c1e1100 */
[----:B------:R-:W2:Y:S04]  /*1d8a0*/  LDL.64 R14, [R1+0x10b0] ;  /* 0x0010b000010e7983 */ /* 0x000ea80000100a00 */
[----:B------:R0:W2:Y:S04]  /*1d8b0*/  LDG.E.U8 R60, desc[UR8][R4.64] ;  /* 0x00000008043c7981 */ /* 0x0000a8000c1e1100 */
[----:B------:R0:W2:Y:S04]  /*1d8c0*/  LDG.E.U8 R59, desc[UR8][R8.64] ;  /* 0x00000008083b7981 */ /* 0x0000a8000c1e1100 */
[----:B------:R-:W2:Y:S04]  /*1d8d0*/  LDG.E.U8 R134, desc[UR8][R134.64] ;  /* 0x0000000886867981 */ /* 0x000ea8000c1e1100 */
[----:B------:R-:W2:Y:S04]  /*1d8e0*/  LDG.E.U8 R136, desc[UR8][R136.64] ;  /* 0x0000000888887981 */ /* 0x000ea8000c1e1100 */
[----:B------:R-:W2:Y:S04]  /*1d8f0*/  LDG.E.U8 R138, desc[UR8][R138.64] ;  /* 0x000000088a8a7981 */ /* 0x000ea8000c1e1100 */
[----:B------:R-:W2:Y:S01]  /*1d900*/  LDG.E.U8 R140, desc[UR8][R140.64] ;  /* 0x000000088c8c7981 */ /* 0x000ea2000c1e1100 */
[----:B----4-:R-:W-:-:S02]  /*1d910*/  IADD3 R6, P3, PT, R0, R22, RZ ;  /* 0x0000001600067210 */ /* 0x010fc40007f7e0ff */
[----:B0-----:R-:W-:-:S03]  /*1d920*/  IADD3 R4, P4, PT, R0, R26, RZ ;  /* 0x0000001a00047210 */ /* 0x001fc60007f9e0ff */
[C---:B------:R-:W-:Y:S02]  /*1d930*/  IMAD.X R7, R3.reuse, 0x1, R23, P3 ;  /* 0x0000000103077824 */ /* 0x040fe400018e0617 */
[----:B------:R-:W4:Y:S01]  /*1d940*/  LDL.64 R22, [R1+0xfc8] ;  /* 0x000fc80001167983 */ /* 0x000f220000100a00 */
[----:B------:R-:W-:-:S03]  /*1d950*/  IMAD.X R5, R3, 0x1, R27, P4 ;  /* 0x0000000103057824 */ /* 0x000fc600020e061b */
[----:B------:R-:W4:Y:S01]  /*1d960*/  LDL.64 R26, [R1+0xfc0] ;  /* 0x000fc000011a7983 */ /* 0x000f220000100a00 */
[----:B------:R-:W-:-:S03]  /*1d970*/  IADD3 R8, P3, PT, R0, R20, RZ ;  /* 0x0000001400087210 */ /* 0x000fc60007f7e0ff */
[----:B------:R0:W4:Y:S02]  /*1d980*/  LDG.E.U8 R58, desc[UR8][R6.64] ;  /* 0x00000008063a7981 */ /* 0x000124000c1e1100 */
[----:B------:R-:W-:Y:S02]  /*1d990*/  IMAD.X R9, R3, 0x1, R21, P3 ;  /* 0x0000000103097824 */ /* 0x000fe400018e0615 */
[----:B------:R-:W4:Y:S04]  /*1d9a0*/  LDL.64 R20, [R1+0xfb8] ;  /* 0x000fb80001147983 */ /* 0x000f280000100a00 */
[----:B------:R1:W4:Y:S01]  /*1d9b0*/  LDG.E.U8 R57, desc[UR8][R4.64] ;  /* 0x0000000804397981 */ /* 0x000322000c1e1100 */
[----:B0-----:R-:W-:-:S03]  /*1d9c0*/  IADD3 R6, P4, PT, R0, R18, RZ ;  /* 0x0000001200067210 */ /* 0x001fc60007f9e0ff */
[----:B------:R0:W4:Y:S02]  /*1d9d0*/  LDG.E.U8 R56, desc[UR8][R8.64] ;  /* 0x0000000808387981 */ /* 0x000124000c1e1100 */
[----:B------:R-:W-:Y:S02]  /*1d9e0*/  IMAD.X R7, R3, 0x1, R19, P4 ;  /* 0x0000000103077824 */ /* 0x000fe400020e0613 */
[----:B------:R-:W4:Y:S01]  /*1d9f0*/  LDL.64 R18, [R1+0xfb0] ;  /* 0x000fb00001127983 */ /* 0x000f220000100a00 */
[----:B-1----:R-:W-:-:S03]  /*1da00*/  IADD3 R4, P3, PT, R0, R12, RZ ;  /* 0x0000000c00047210 */ /* 0x002fc60007f7e0ff */
[----:B------:R1:W4:Y:S02]  /*1da10*/  LDG.E.U8 R55, desc[UR8][R6.64] ;  /* 0x0000000806377981 */ /* 0x000324000c1e1100 */
[----:B------:R-:W-:Y:S02]  /*1da20*/  IMAD.X R5, R3, 0x1, R13, P3 ;  /* 0x0000000103057824 */ /* 0x000fe400018e060d */
[----:B------:R-:W4:Y:S01]  /*1da30*/  LDL.64 R12, [R1+0xec8] ;  /* 0x000ec800010c7983 */ /* 0x000f220000100a00 */
[----:B0-----:R-:W-:-:S03]  /*1da40*/  IADD3 R8, P4, PT, R0, R24, RZ ;  /* 0x0000001800087210 */ /* 0x001fc60007f9e0ff */
[----:B------:R3:W4:Y:S02]  /*1da50*/  LDG.E.U8 R54, desc[UR8][R4.64] ;  /* 0x0000000804367981 */ /* 0x000724000c1e1100 */
[C---:B------:R-:W-:Y:S01]  /*1da60*/  IMAD.X R9, R3.reuse, 0x1, R25, P4 ;  /* 0x0000000103097824 */ /* 0x040fe200020e0619 */
[C---:B-1----:R-:W-:Y:S01]  /*1da70*/  IADD3 R6, P3, PT, R0.reuse, R16, RZ ;  /* 0x0000001000067210 */ /* 0x042fe20007f7e0ff */
[----:B------:R-:W4:Y:S04]  /*1da80*/  LDL.64 R24, [R1+0xec0] ;  /* 0x000ec00001187983 */ /* 0x000f280000100a00 */
[----:B------:R-:W-:Y:S01]  /*1da90*/  IMAD.X R7, R3, 0x1, R17, P3 ;  /* 0x0000000103077824 */ /* 0x000fe200018e0611 */
[----:B------:R2:W4:Y:S04]  /*1daa0*/  LDG.E.U8 R53, desc[UR8][R8.64] ;  /* 0x0000000808357981 */ /* 0x000528000c1e1100 */
[----:B------:R-:W4:Y:S01]  /*1dab0*/  LDL.64 R16, [R1+0xeb8] ;  /* 0x000eb80001107983 */ /* 0x000f220000100a00 */
[----:B---3--:R-:W-:-:S03]  /*1dac0*/  IADD3 R4, P4, PT, R0, R10, RZ ;  /* 0x0000000a00047210 */ /* 0x008fc60007f9e0ff */
[----:B------:R4:W3:Y:S02]  /*1dad0*/  LDG.E.U8 R52, desc[UR8][R6.64] ;  /* 0x0000000806347981 */ /* 0x0008e4000c1e1100 */
[----:B------:R-:W-:Y:S02]  /*1dae0*/  IMAD.X R5, R3, 0x1, R11, P4 ;  /* 0x0000000103057824 */ /* 0x000fe400020e060b */
[----:B------:R-:W3:Y:S04]  /*1daf0*/  LDL.64 R10, [R1+0xeb0] ;  /* 0x000eb000010a7983 */ /* 0x000ee80000100a00 */
[----:B------:R0:W3:Y:S01]  /*1db00*/  LDG.E.U8 R51, desc[UR8][R4.64] ;  /* 0x0000000804337981 */ /* 0x0000e2000c1e1100 */
[----:B--2---:R-:W-:-:S05]  /*1db10*/  IADD3 R8, P3, PT, R0, R14, RZ ;  /* 0x0000000e00087210 */ /* 0x004fca0007f7e0ff */
[----:B------:R-:W-:Y:S02]  /*1db20*/  IMAD.X R9, R3, 0x1, R15, P3 ;  /* 0x0000000103097824 */ /* 0x000fe400018e060f */
[----:B------:R-:W2:Y:S04]  /*1db30*/  LDL.64 R14, [R1+0xdc8] ;  /* 0x000dc800010e7983 */ /* 0x000ea80000100a00 */
[----:B------:R1:W2:Y:S01]  /*1db40*/  LDG.E.U8 R34, desc[UR8][R8.64] ;  /* 0x0000000808227981 */ /* 0x0002a2000c1e1100 */
[C---:B----4-:R-:W-:Y:S02]  /*1db50*/  IADD3 R6, P4, PT, R0.reuse, R22, RZ ;  /* 0x0000001600067210 */ /* 0x050fe40007f9e0ff */
[----:B0-----:R-:W-:-:S03]  /*1db60*/  IADD3 R4, P3, PT, R0, R26, RZ ;  /* 0x0000001a00047210 */ /* 0x001fc60007f7e0ff */
[C---:B------:R-:W-:Y:S02]  /*1db70*/  IMAD.X R7, R3.reuse, 0x1, R23, P4 ;  /* 0x0000000103077824 */ /* 0x040fe400020e0617 */
[----:B------:R-:W4:Y:S01]  /*1db80*/  LDL.64 R22, [R1+0xdc0] ;  /* 0x000dc00001167983 */ /* 0x000f220000100a00 */
[----:B------:R-:W-:-:S03]  /*1db90*/  IMAD.X R5, R3, 0x1, R27, P3 ;  /* 0x0000000103057824 */ /* 0x000fc600018e061b */
[----:B------:R-:W4:Y:S01]  /*1dba0*/  LDL.64 R26, [R1+0xdb8] ;  /* 0x000db800011a7983 */ /* 0x000f220000100a00 */
[----:B-1----:R-:W-:-:S03]  /*1dbb0*/  IADD3 R8, P4, PT, R0, R20, RZ ;  /* 0x0000001400087210 */ /* 0x002fc60007f9e0ff */
        /* <DEDUP_REMOVED lines=14> */
[----:B------:R-:W-:Y:S02]  /*1dca0*/  IMAD.X R9, R3, 0x1, R25, P3 ;  /* 0x0000000103097824 */ /* 0x000fe400018e0619 */
[----:B------:R-:W4:Y:S01]  /*1dcb0*/  LDL.64 R24, [R1+0xcb8] ;  /* 0x000cb80001187983 */ /* 0x000f220000100a00 */
[----:B-1----:R-:W-:-:S03]  /*1dcc0*/  IADD3 R6, P4, PT, R0, R16, RZ ;  /* 0x0000001000067210 */ /* 0x002fc60007f9e0ff */
[----:B------:R-:W4:Y:S02]  /*1dcd0*/  LDG.E.U8 R28, desc[UR8][R8.64] ;  /* 0x00000008081c7981 */ /* 0x000f24000c1e1100 */
[----:B------:R-:W-:Y:S02]  /*1dce0*/  IMAD.X R7, R3, 0x1, R17, P4 ;  /* 0x0000000103077824 */ /* 0x000fe400020e0611 */
[----:B------:R-:W4:Y:S01]  /*1dcf0*/  LDL.64 R16, [R1+0xcb0] ;  /* 0x000cb00001107983 */ /* 0x000f220000100a00 */
[----:B---3--:R-:W-:-:S03]  /*1dd00*/  IADD3 R4, P3, PT, R0, R10, RZ ;  /* 0x0000000a00047210 */ /* 0x008fc60007f7e0ff */
[----:B------:R-:W3:Y:S02]  /*1dd10*/  LDG.E.U8 R2, desc[UR8][R6.64] ;  /* 0x0000000806027981 */ /* 0x000ee4000c1e1100 */
[----:B------:R-:W-:Y:S02]  /*1dd20*/  IMAD.X R5, R3, 0x1, R11, P3 ;  /* 0x0000000103057824 */ /* 0x000fe400018e060b */
[----:B------:R-:W3:Y:S04]  /*1dd30*/  LDL.64 R10, [R1+0xbc8] ;  /* 0x000bc800010a7983 */ /* 0x000ee80000100a00 */
[----:B------:R-:W3:Y:S01]  /*1dd40*/  LDG.E.U8 R162, desc[UR8][R4.64] ;  /* 0x0000000804a27981 */ /* 0x000ee2000c1e1100 */
[----:B--2---:R-:W-:-:S03]  /*1dd50*/  IADD3 R132, P4, PT, R0, R14, RZ ;  /* 0x0000000e00847210 */ /* 0x004fc60007f9e0ff */
[----:B------:R-:W-:Y:S02]  /*1dd60*/  STL [R1+0xb4], R34 ;  /* 0x0000b42201007387 */ /* 0x000fe40000100800 */
[----:B------:R-:W-:Y:S02]  /*1dd70*/  IMAD.X R133, R3, 0x1, R15, P4 ;  /* 0x0000000103857824 */ /* 0x000fe400020e060f */
[----:B------:R-:W2:Y:S04]  /*1dd80*/  LDL.64 R14, [R1+0xbc0] ;  /* 0x000bc000010e7983 */ /* 0x000ea80000100a00 */
[----:B------:R0:W2:Y:S02]  /*1dd90*/  LDG.E.U8 R132, desc[UR8][R132.64] ;  /* 0x0000000884847981 */ /* 0x0000a4000c1e1100 */
[----:B0-----:R-:W0:Y:S01]  /*1dda0*/  LDC R133, c[0x0][0x3c4] ;  /* 0x0000f100ff857b82 */ /* 0x001e220000000800 */
[----:B----4-:R-:W-:-:S02]  /*1ddb0*/  IADD3 R108, P3, PT, R0, R22, RZ ;  /* 0x00000016006c7210 */ /* 0x010fc40007f7e0ff */
[----:B------:R-:W-:-:S03]  /*1ddc0*/  IADD3 R106, P4, PT, R0, R26, RZ ;  /* 0x0000001a006a7210 */ /* 0x000fc60007f9e0ff */
[C---:B------:R-:W-:Y:S01]  /*1ddd0*/  IMAD.X R109, R3.reuse, 0x1, R23, P3 ;  /* 0x00000001036d7824 */ /* 0x040fe200018e0617 */
[----:B------:R-:W-:Y:S01]  /*1dde0*/  STL [R1+0x80], R33 ;  /* 0x0000802101007387 */ /* 0x000fe20000100800 */
[----:B------:R-:W-:-:S03]  /*1ddf0*/  IMAD.X R107, R3, 0x1, R27, P4 ;  /* 0x00000001036b7824 */ /* 0x000fc600020e061b */
[----:B------:R-:W4:Y:S01]  /*1de00*/  LDL.64 R22, [R1+0xbb8] ;  /* 0x000bb80001167983 */ /* 0x000f220000100a00 */
[----:B------:R-:W-:-:S03]  /*1de10*/  IADD3 R104, P3, PT, R0, R20, RZ ;  /* 0x0000001400687210 */ /* 0x000fc60007f7e0ff */
[----:B------:R-:W-:Y:S04]  /*1de20*/  STL [R1+0x7c], R32 ;  /* 0x00007c2001007387 */ /* 0x000fe80000100800 */
[----:B------:R-:W4:Y:S01]  /*1de30*/  LDL.64 R26, [R1+0xbb0] ;  /* 0x000bb000011a7983 */ /* 0x000f220000100a00 */
[----:B------:R-:W-:-:S03]  /*1de40*/  IMAD.X R105, R3, 0x1, R21, P3 ;  /* 0x0000000103697824 */ /* 0x000fc600018e0615 */
[----:B------:R-:W-:Y:S01]  /*1de50*/  STL [R1+0x78], R31 ;  /* 0x0000781f01007387 */ /* 0x000fe20000100800 */
[----:B------:R-:W-:-:S03]  /*1de60*/  IADD3 R6, P4, PT, R0, R18, RZ ;  /* 0x0000001200067210 */ /* 0x000fc60007f9e0ff */
[----:B------:R-:W4:Y:S02]  /*1de70*/  LDL.64 R20, [R1+0xac8] ;  /* 0x000ac80001147983 */ /* 0x000f240000100a00 */
[----:B------:R-:W-:Y:S02]  /*1de80*/  IMAD.X R7, R3, 0x1, R19, P4 ;  /* 0x0000000103077824 */ /* 0x000fe400020e0613 */
[----:B------:R-:W4:Y:S01]  /*1de90*/  LDG.E.U8 R108, desc[UR8][R108.64] ;  /* 0x000000086c6c7981 */ /* 0x000f22000c1e1100 */
[----:B------:R-:W-:-:S03]  /*1dea0*/  IADD3 R4, P3, PT, R0, R12, RZ ;  /* 0x0000000c00047210 */ /* 0x000fc60007f7e0ff */
[----:B------:R1:W-:Y:S02]  /*1deb0*/  STL [R1+0x74], R30 ;  /* 0x0000741e01007387 */ /* 0x0003e40000100800 */
[----:B------:R-:W-:Y:S02]  /*1dec0*/  IMAD.X R5, R3, 0x1, R13, P3 ;  /* 0x0000000103057824 */ /* 0x000fe400018e060d */
[----:B------:R-:W4:Y:S04]  /*1ded0*/  LDL.64 R18, [R1+0xac0] ;  /* 0x000ac00001127983 */ /* 0x000f280000100a00 */
[----:B------:R0:W-:Y:S04]  /*1dee0*/  STL [R1+0x40], R29 ;  /* 0x0000401d01007387 */ /* 0x0001e80000100800 */
[----:B------:R-:W4:Y:S01]  /*1def0*/  LDL.64 R12, [R1+0xab8] ;  /* 0x000ab800010c7983 */ /* 0x000f220000100a00 */
[----:B------:R-:W-:-:S03]  /*1df00*/  IADD3 R8, P4, PT, R0, R24, RZ ;  /* 0x0000001800087210 */ /* 0x000fc60007f9e0ff */
[----:B------:R0:W4:Y:S02]  /*1df10*/  LDG.E.U8 R50, desc[UR8][R6.64] ;  /* 0x0000000806327981 */ /* 0x000124000c1e1100 */
[----:B------:R-:W-:Y:S02]  /*1df20*/  IMAD.X R9, R3, 0x1, R25, P4 ;  /* 0x0000000103097824 */ /* 0x000fe400020e0619 */
[----:B------:R1:W-:Y:S04]  /*1df30*/  STL [R1+0x3c], R28 ;  /* 0x00003c1c01007387 */ /* 0x0003e80000100800 */
[----:B------:R-:W4:Y:S01]  /*1df40*/  LDL.64 R24, [R1+0xab0] ;  /* 0x000ab00001187983 */ /* 0x000f220000100a00 */
[----:B0-----:R-:W-:-:S03]  /*1df50*/  IADD3 R6, P3, PT, R0, R16, RZ ;  /* 0x0000001000067210 */ /* 0x001fc60007f7e0ff */
[----:B------:R0:W4:Y:S02]  /*1df60*/  LDG.E.U8 R49, desc[UR8][R4.64] ;  /* 0x0000000804317981 */ /* 0x000124000c1e1100 */
[----:B------:R-:W-:Y:S02]  /*1df70*/  IMAD.X R7, R3, 0x1, R17, P3 ;  /* 0x0000000103077824 */ /* 0x000fe400018e0611 */
[----:B---3--:R3:W-:Y:S04]  /*1df80*/  STL [R1+0x38], R2 ;  /* 0x0000380201007387 */ /* 0x0087e80000100800 */
[----:B------:R-:W3:Y:S01]  /*1df90*/  LDL.64 R16, [R1+0x10a8] ;  /* 0x0010a80001107983 */ /* 0x000ee20000100a00 */
[----:B0-----:R-:W-:-:S03]  /*1dfa0*/  IADD3 R4, P4, PT, R0, R10, RZ ;  /* 0x0000000a00047210 */ /* 0x001fc60007f9e0ff */
[----:B------:R2:W3:Y:S02]  /*1dfb0*/  LDG.E.U8 R48, desc[UR8][R8.64] ;  /* 0x0000000808307981 */ /* 0x0004e4000c1e1100 */
[----:B------:R-:W-:Y:S02]  /*1dfc0*/  IMAD.X R5, R3, 0x1, R11, P4 ;  /* 0x0000000103057824 */ /* 0x000fe400020e060b */
[----:B------:R-:W3:Y:S04]  /*1dfd0*/  LDG.E.U8 R47, desc[UR8][R6.64] ;  /* 0x00000008062f7981 */ /* 0x000ee8000c1e1100 */
[----:B------:R-:W3:Y:S01]  /*1dfe0*/  LDL.64 R10, [R1+0x10a0] ;  /* 0x0010a000010a7983 */ /* 0x000ee20000100a00 */
[----:B--2---:R-:W-:-:S03]  /*1dff0*/  IADD3 R8, P3, PT, R0, R14, RZ ;  /* 0x0000000e00087210 */ /* 0x004fc60007f7e0ff */
[----:B------:R-:W2:Y:S02]  /*1e000*/  LDG.E.U8 R46, desc[UR8][R4.64] ;  /* 0x00000008042e7981 */ /* 0x000ea4000c1e1100 */
[----:B------:R-:W-:Y:S02]  /*1e010*/  IMAD.X R9, R3, 0x1, R15, P3 ;  /* 0x0000000103097824 */ /* 0x000fe400018e060f */
[----:B------:R0:W2:Y:S04]  /*1e020*/  LDG.E.U8 R106, desc[UR8][R106.64] ;  /* 0x000000086a6a7981 */ /* 0x0000a8000c1e1100 */
[----:B------:R-:W2:Y:S04]  /*1e030*/  LDL.64 R14, [R1+0x1098] ;  /* 0x00109800010e7983 */ /* 0x000ea80000100a00 */
[----:B------:R1:W2:Y:S01]  /*1e040*/  LDG.E.U8 R45, desc[UR8][R8.64] ;  /* 0x00000008082d7981 */ /* 0x0002a2000c1e1100 */
[----:B0-----:R-:W0:Y:S03]  /*1e050*/  LDC R107, c[0x0][0x3c4] ;  /* 0x0000f100ff6b7b82 */ /* 0x001e260000000800 */
[----:B------:R-:W2:Y:S01]  /*1e060*/  LDG.E.U8 R104, desc[UR8][R104.64] ;  /* 0x0000000868687981 */ /* 0x000ea2000c1e1100 */
[----:B----4-:R-:W-:-:S05]  /*1e070*/  IADD3 R6, P4, PT, R0, R22, RZ ;  /* 0x0000001600067210 */ /* 0x010fca0007f9e0ff */
[----:B------:R-:W-:Y:S02]  /*1e080*/  IMAD.X R7, R3, 0x1, R23, P4 ;  /* 0x0000000103077824 */ /* 0x000fe400020e0617 */
[----:B------:R-:W4:Y:S01]  /*1e090*/  LDL.64 R22, [R1+0x1090] ;  /* 0x0010900001167983 */ /* 0x000f220000100a00 */
[----:B------:R-:W-:-:S03]  /*1e0a0*/  IADD3 R4, P3, PT, R0, R26, RZ ;  /* 0x0000001a00047210 */ /* 0x000fc60007f7e0ff */
[----:B------:R0:W4:Y:S02]  /*1e0b0*/  LDG.E.U8 R44, desc[UR8][R6.64] ;  /* 0x00000008062c7981 */ /* 0x000124000c1e1100 */
[----:B------:R-:W-:Y:S02]  /*1e0c0*/  IMAD.X R5, R3, 0x1, R27, P3 ;  /* 0x0000000103057824 */ /* 0x000fe400018e061b */
[----:B------:R-:W4:Y:S01]  /*1e0d0*/  LDL.64 R26, [R1+0xfa8] ;  /* 0x000fa800011a7983 */ /* 0x000f220000100a00 */
[----:B-1----:R-:W-:-:S03]  /*1e0e0*/  IADD3 R8, P4, PT, R0, R20, RZ ;  /* 0x0000001400087210 */ /* 0x002fc60007f9e0ff */
[----:B------:R1:W4:Y:S02]  /*1e0f0*/  LDG.E.U8 R43, desc[UR8][R4.64] ;  /* 0x00000008042b7981 */ /* 0x000324000c1e1100 */
[----:B------:R-:W-:Y:S02]  /*1e100*/  IMAD.X R9, R3, 0x1, R21, P4 ;  /* 0x0000000103097824 */ /* 0x000fe400020e0615 */
[----:B------:R-:W4:Y:S04]  /*1e110*/  LDL.64 R20, [R1+0xfa0] ;  /* 0x000fa00001147983 */ /* 0x000f280000100a00 */
[----:B------:R1:W4:Y:S01]  /*1e120*/  LDG.E.U8 R42, desc[UR8][R8.64] ;  /* 0x00000008082a7981 */ /* 0x000322000c1e1100 */
[----:B0-----:R-:W-:-:S05]  /*1e130*/  IADD3 R6, P3, PT, R0, R18, RZ ;  /* 0x0000001200067210 */ /* 0x001fca0007f7e0ff */
[----:B------:R-:W-:Y:S02]  /*1e140*/  IMAD.X R7, R3, 0x1, R19, P3 ;  /* 0x0000000103077824 */ /* 0x000fe400018e0613 */
[----:B------:R-:W4:Y:S01]  /*1e150*/  LDL.64 R18, [R1+0xf98] ;  /* 0x000f980001127983 */ /* 0x000f220000100a00 */
[----:B-1----:R-:W-:-:S03]  /*1e160*/  IADD3 R4, P4, PT, R0, R12, RZ ;  /* 0x0000000c00047210 */ /* 0x002fc60007f9e0ff */
[----:B------:R3:W4:Y:S02]  /*1e170*/  LDG.E.U8 R41, desc[UR8][R6.64] ;  /* 0x0000000806297981 */ /* 0x000724000c1e1100 */
[----:B------:R-:W-:Y:S02]  /*1e180*/  IMAD.X R5, R3, 0x1, R13, P4 ;  /* 0x0000000103057824 */ /* 0x000fe400020e060d */
[----:B------:R-:W4:Y:S04]  /*1e190*/  LDL.64 R12, [R1+0xf90] ;  /* 0x000f9000010c7983 */ /* 0x000f280000100a00 */
[----:B------:R0:W4:Y:S01]  /*1e1a0*/  LDG.E.U8 R40, desc[UR8][R4.64] ;  /* 0x0000000804287981 */ /* 0x000122000c1e1100 */
[----:B------:R-:W-:-:S05]  /*1e1b0*/  IADD3 R8, P5, PT, R0, R24, RZ ;  /* 0x0000001800087210 */ /* 0x000fca0007fbe0ff */
[----:B------:R-:W-:Y:S02]  /*1e1c0*/  IMAD.X R9, R3, 0x1, R25, P5 ;  /* 0x0000000103097824 */ /* 0x000fe400028e0619 */
[----:B------:R-:W4:Y:S04]  /*1e1d0*/  LDL.64 R24, [R1+0xea8] ;  /* 0x000ea80001187983 */ /* 0x000f280000100a00 */
[----:B------:R2:W4:Y:S01]  /*1e1e0*/  LDG.E.U8 R39, desc[UR8][R8.64] ;  /* 0x0000000808277981 */ /* 0x000522000c1e1100 */
[----:B---3--:R-:W-:-:S05]  /*1e1f0*/  IADD3 R6, P3, PT, R0, R16, RZ ;  /* 0x0000001000067210 */ /* 0x008fca0007f7e0ff */
[----:B------:R-:W-:Y:S02]  /*1e200*/  IMAD.X R7, R3, 0x1, R17, P3 ;  /* 0x0000000103077824 */ /* 0x000fe400018e0611 */
[----:B------:R-:W3:Y:S04]  /*1e210*/  LDL.64 R16, [R1+0xea0] ;  /* 0x000ea00001107983 */ /* 0x000ee80000100a00 */
[----:B------:R4:W3:Y:S01]  /*1e220*/  LDG.E.U8 R30, desc[UR8][R6.64] ;  /* 0x00000008061e7981 */ /* 0x0008e2000c1e1100 */
[----:B0-----:R-:W-:-:S05]  /*1e230*/  IADD3 R4, P4, PT, R0, R10, RZ ;  /* 0x0000000a00047210 */ /* 0x001fca0007f9e0ff */
[----:B------:R-:W-:Y:S02]  /*1e240*/  IMAD.X R5, R3, 0x1, R11, P4 ;  /* 0x0000000103057824 */ /* 0x000fe400020e060b */
[----:B------:R-:W3:Y:S04]  /*1e250*/  LDL.64 R10, [R1+0xe98] ;  /* 0x000e9800010a7983 */ /* 0x000ee80000100a00 */
[----:B------:R0:W3:Y:S01]  /*1e260*/  LDG.E.U8 R29, desc[UR8][R4.64] ;  /* 0x00000008041d7981 */ /* 0x0000e2000c1e1100 */
[----:B--2---:R-:W-:-:S05]  /*1e270*/  IADD3 R8, P3, PT, R0, R14, RZ ;  /* 0x0000000e00087210 */ /* 0x004fca0007f7e0ff */
[----:B------:R-:W-:Y:S02]  /*1e280*/  IMAD.X R9, R3, 0x1, R15, P3 ;  /* 0x0000000103097824 */ /* 0x000fe400018e060f */
[----:B------:R-:W2:Y:S04]  /*1e290*/  LDL.64 R14, [R1+0xe90] ;  /* 0x000e9000010e7983 */ /* 0x000ea80000100a00 */
[----:B------:R1:W2:Y:S01]  /*1e2a0*/  LDG.E.U8 R28, desc[UR8][R8.64] ;  /* 0x00000008081c7981 */ /* 0x0002a2000c1e1100 */
[----:B----4-:R-:W-:-:S05]  /*1e2b0*/  IADD3 R6, P4, PT, R0, R22, RZ ;  /* 0x0000001600067210 */ /* 0x010fca0007f9e0ff */
[----:B------:R-:W-:Y:S02]  /*1e2c0*/  IMAD.X R7, R3, 0x1, R23, P4 ;  /* 0x0000000103077824 */ /* 0x000fe400020e0617 */
[----:B------:R-:W4:Y:S01]  /*1e2d0*/  LDL.64 R22, [R1+0xda8] ;  /* 0x000da80001167983 */ /* 0x000f220000100a00 */
[----:B0-----:R-:W-:-:S03]  /*1e2e0*/  IADD3 R4, P3, PT, R0, R26, RZ ;  /* 0x0000001a00047210 */ /* 0x001fc60007f7e0ff */
        /* <DEDUP_REMOVED lines=18> */
[----:B------:R-:W4:Y:S01]  /*1e410*/  LDL.64 R24, [R1+0xca0] ;  /* 0x000ca00001187983 */ /* 0x000f220000100a00 */
[----:B---3--:R-:W-:-:S03]  /*1e420*/  IADD3 R6, P4, PT, R0, R16, RZ ;  /* 0x0000001000067210 */ /* 0x008fc60007f9e0ff */
[----:B------:R1:W-:Y:S02]  /*1e430*/  STL [R1+0xa0], R30 ;  /* 0x0000a01e01007387 */ /* 0x0003e40000100800 */
[----:B------:R-:W-:Y:S02]  /*1e440*/  IMAD.X R7, R3, 0x1, R17, P4 ;  /* 0x0000000103077824 */ /* 0x000fe400020e0611 */
[----:B------:R-:W3:Y:S01]  /*1e450*/  LDL.64 R16, [R1+0xc98] ;  /* 0x000c980001107983 */ /* 0x000ee20000100a00 */
[----:B0-----:R-:W-:-:S03]  /*1e460*/  IADD3 R4, P3, PT, R0, R10, RZ ;  /* 0x0000000a00047210 */ /* 0x001fc60007f7e0ff */
[----:B-1----:R0:W3:Y:S02]  /*1e470*/  LDG.E.U8 R30, desc[UR8][R8.64] ;  /* 0x00000008081e7981 */ /* 0x0020e4000c1e1100 */
[----:B------:R-:W-:Y:S02]  /*1e480*/  IMAD.X R5, R3, 0x1, R11, P3 ;  /* 0x0000000103057824 */ /* 0x000fe400018e060b */
[----:B------:R1:W-:Y:S04]  /*1e490*/  STL [R1+0x9c], R29 ;  /* 0x00009c1d01007387 */ /* 0x0003e80000100800 */
[----:B------:R-:W3:Y:S04]  /*1e4a0*/  LDL.64 R10, [R1+0xc90] ;  /* 0x000c9000010a7983 */ /* 0x000ee80000100a00 */
[----:B-1----:R4:W3:Y:S04]  /*1e4b0*/  LDG.E.U8 R29, desc[UR8][R6.64] ;  /* 0x00000008061d7981 */ /* 0x0028e8000c1e1100 */
[----:B--2---:R1:W-:Y:S04]  /*1e4c0*/  STL [R1+0x98], R28 ;  /* 0x0000981c01007387 */ /* 0x0043e80000100800 */
[----:B-1----:R1:W2:Y:S01]  /*1e4d0*/  LDG.E.U8 R28, desc[UR8][R4.64] ;  /* 0x00000008041c7981 */ /* 0x0022a2000c1e1100 */
[----:B0-----:R-:W-:-:S05]  /*1e4e0*/  IADD3 R8, P4, PT, R0, R14, RZ ;  /* 0x0000000e00087210 */ /* 0x001fca0007f9e0ff */
[----:B------:R-:W-:Y:S02]  /*1e4f0*/  IMAD.X R9, R3, 0x1, R15, P4 ;  /* 0x0000000103097824 */ /* 0x000fe400020e060f */
[----:B------:R-:W2:Y:S01]  /*1e500*/  LDL.64 R14, [R1+0xba8] ;  /* 0x000ba800010e7983 */ /* 0x000ea20000100a00 */
[----:B----4-:R-:W-:-:S03]  /*1e510*/  IADD3 R6, P3, PT, R0, R22, RZ ;  /* 0x0000001600067210 */ /* 0x010fc60007f7e0ff */
[----:B------:R0:W-:Y:S02]  /*1e520*/  STL [R1+0x94], R2 ;  /* 0x0000940201007387 */ /* 0x0001e40000100800 */
[C---:B------:R-:W-:Y:S01]  /*1e530*/  IMAD.X R7, R3.reuse, 0x1, R23, P3 ;  /* 0x0000000103077824 */ /* 0x040fe200018e0617 */
[C---:B-1----:R-:W-:Y:S01]  /*1e540*/  IADD3 R4, P4, PT, R0.reuse, R26, RZ ;  /* 0x0000001a00047210 */ /* 0x042fe20007f9e0ff */
[----:B------:R-:W4:Y:S04]  /*1e550*/  LDL.64 R22, [R1+0xba0] ;  /* 0x000ba00001167983 */ /* 0x000f280000100a00 */
[----:B------:R-:W-:Y:S01]  /*1e560*/  IMAD.X R5, R3, 0x1, R27, P4 ;  /* 0x0000000103057824 */ /* 0x000fe200020e061b */
[----:B0-----:R-:W4:Y:S01]  /*1e570*/  LDG.E.U8 R2, desc[UR8][R8.64] ;  /* 0x0000000808027981 */ /* 0x001f22000c1e1100 */
[----:B------:R-:W-:-:S03]  /*1e580*/  IADD3 R100, P3, PT, R0, R20, RZ ;  /* 0x0000001400647210 */ /* 0x000fc60007f7e0ff */
[----:B------:R0:W-:Y:S04]  /*1e590*/  STL [R1+0x70], R34 ;  /* 0x0000702201007387 */ /* 0x0001e80000100800 */
[----:B------:R-:W4:Y:S01]  /*1e5a0*/  LDL.64 R26, [R1+0xb98] ;  /* 0x000b9800011a7983 */ /* 0x000f220000100a00 */
[----:B------:R-:W-:-:S03]  /*1e5b0*/  IMAD.X R101, R3, 0x1, R21, P3 ;  /* 0x0000000103657824 */ /* 0x000fc600018e0615 */
[----:B------:R1:W-:Y:S01]  /*1e5c0*/  STL [R1+0x6c], R33 ;  /* 0x00006c2101007387 */ /* 0x0003e20000100800 */
[----:B------:R-:W-:-:S03]  /*1e5d0*/  IADD3 R98, P4, PT, R0, R18, RZ ;  /* 0x0000001200627210 */ /* 0x000fc60007f9e0ff */
[----:B------:R0:W4:Y:S04]  /*1e5e0*/  LDG.E.U8 R103, desc[UR8][R6.64] ;  /* 0x0000000806677981 */ /* 0x000128000c1e1100 */
[----:B------:R-:W4:Y:S01]  /*1e5f0*/  LDL.64 R20, [R1+0xb90] ;  /* 0x000b900001147983 */ /* 0x000f220000100a00 */
[----:B------:R-:W-:-:S03]  /*1e600*/  IMAD.X R99, R3, 0x1, R19, P4 ;  /* 0x0000000103637824 */ /* 0x000fc600020e0613 */
[----:B------:R1:W4:Y:S01]  /*1e610*/  LDG.E.U8 R102, desc[UR8][R4.64] ;  /* 0x0000000804667981 */ /* 0x000322000c1e1100 */
[----:B0-----:R-:W-:-:S03]  /*1e620*/  IADD3 R6, P3, PT, R0, R12, RZ ;  /* 0x0000000c00067210 */ /* 0x001fc60007f7e0ff */
[----:B------:R0:W-:Y:S02]  /*1e630*/  STL [R1+0x68], R32 ;  /* 0x0000682001007387 */ /* 0x0001e40000100800 */
[----:B------:R-:W-:Y:S02]  /*1e640*/  IMAD.X R7, R3, 0x1, R13, P3 ;  /* 0x0000000103077824 */ /* 0x000fe400018e060d */
[----:B------:R-:W4:Y:S04]  /*1e650*/  LDL.64 R18, [R1+0xaa8] ;  /* 0x000aa80001127983 */ /* 0x000f280000100a00 */
[----:B------:R0:W-:Y:S04]  /*1e660*/  STL [R1+0x64], R31 ;  /* 0x0000641f01007387 */ /* 0x0001e80000100800 */
[----:B------:R-:W4:Y:S01]  /*1e670*/  LDL.64 R12, [R1+0xaa0] ;  /* 0x000aa000010c7983 */ /* 0x000f220000100a00 */
[----:B-1----:R-:W-:-:S03]  /*1e680*/  IADD3 R4, P4, PT, R0, R24, RZ ;  /* 0x0000001800047210 */ /* 0x002fc60007f9e0ff */
[----:B------:R-:W4:Y:S02]  /*1e690*/  LDG.E.U8 R38, desc[UR8][R6.64] ;  /* 0x0000000806267981 */ /* 0x000f24000c1e1100 */
[C---:B------:R-:W-:Y:S01]  /*1e6a0*/  IMAD.X R5, R3.reuse, 0x1, R25, P4 ;  /* 0x0000000103057824 */ /* 0x040fe200020e0619 */
[C---:B---3--:R-:W-:Y:S01]  /*1e6b0*/  IADD3 R8, P3, PT, R0.reuse, R16, RZ ;  /* 0x0000001000087210 */ /* 0x048fe20007f7e0ff */
[----:B------:R1:W3:Y:S04]  /*1e6c0*/  LDG.E.U8 R100, desc[UR8][R100.64] ;  /* 0x0000000864647981 */ /* 0x0002e8000c1e1100 */
[----:B------:R-:W3:Y:S04]  /*1e6d0*/  LDG.E.U8 R98, desc[UR8][R98.64] ;  /* 0x0000000862627981 */ /* 0x000ee8000c1e1100 */
[----:B------:R0:W-:Y:S01]  /*1e6e0*/  STL [R1+0x10], R30 ;  /* 0x0000101e01007387 */ /* 0x0001e20000100800 */
[----:B------:R-:W-:Y:S01]  /*1e6f0*/  IMAD.X R9, R3, 0x1, R17, P3 ;  /* 0x0000000103097824 */ /* 0x000fe200018e0611 */
[----:B-1----:R-:W1:Y:S02]  /*1e700*/  LDC R101, c[0x0][0x3c4] ;  /* 0x0000f100ff657b82 */ /* 0x002e640000000800 */
[----:B------:R-:W3:Y:S01]  /*1e710*/  LDL.64 R24, [R1+0xa98] ;  /* 0x000a980001187983 */ /* 0x000ee20000100a00 */
[----:B------:R-:W-:-:S03]  /*1e720*/  IADD3 R6, P4, PT, R0, R10, RZ ;  /* 0x0000000a00067210 */ /* 0x000fc60007f9e0ff */
[----:B------:R0:W3:Y:S02]  /*1e730*/  LDG.E.U8 R37, desc[UR8][R4.64] ;  /* 0x0000000804257981 */ /* 0x0000e4000c1e1100 */
[----:B------:R-:W-:Y:S02]  /*1e740*/  IMAD.X R7, R3, 0x1, R11, P4 ;  /* 0x0000000103077824 */ /* 0x000fe400020e060b */
[----:B------:R0:W-:Y:S04]  /*1e750*/  STL [R1+0xc], R29 ;  /* 0x00000c1d01007387 */ /* 0x0001e80000100800 */
[----:B------:R-:W3:Y:S04]  /*1e760*/  LDL.64 R16, [R1+0xa90] ;  /* 0x000a900001107983 */ /* 0x000ee80000100a00 */
[----:B------:R4:W3:Y:S04]  /*1e770*/  LDG.E.U8 R36, desc[UR8][R8.64] ;  /* 0x0000000808247981 */ /* 0x0008e8000c1e1100 */
[----:B------:R1:W3:Y:S04]  /*1e780*/  LDG.E.U8 R35, desc[UR8][R6.64] ;  /* 0x0000000806237981 */ /* 0x0002e8000c1e1100 */
[----:B--2---:R2:W-:Y:S04]  /*1e790*/  STL [R1+0x8], R28 ;  /* 0x0000081c01007387 */ /* 0x0045e80000100800 */
[----:B------:R-:W3:Y:S01]  /*1e7a0*/  LDL.64 R10, [R1+0x1088] ;  /* 0x00108800010a7983 */ /* 0x000ee20000100a00 */
[----:B0-----:R-:W-:-:S05]  /*1e7b0*/  IADD3 R4, P3, PT, R0, R14, RZ ;  /* 0x0000000e00047210 */ /* 0x001fca0007f7e0ff */
[----:B------:R-:W-:-:S05]  /*1e7c0*/  IMAD.X R5, R3, 0x1, R15, P3 ;  /* 0x0000000103057824 */ /* 0x000fca00018e060f */
[----:B------:R0:W3:Y:S01]  /*1e7d0*/  LDG.E.U8 R34, desc[UR8][R4.64] ;  /* 0x0000000804227981 */ /* 0x0000e2000c1e1100 */
[----:B----4-:R-:W-:-:S03]  /*1e7e0*/  IADD3 R8, P4, PT, R0, R22, RZ ;  /* 0x0000001600087210 */ /* 0x010fc60007f9e0ff */
[----:B------:R4:W-:Y:S02]  /*1e7f0*/  STL [R1+0x4], R2 ;  /* 0x0000040201007387 */ /* 0x0009e40000100800 */
[----:B------:R-:W-:Y:S02]  /*1e800*/  IMAD.X R9, R3, 0x1, R23, P4 ;  /* 0x0000000103097824 */ /* 0x000fe400020e0617 */
[----:B------:R-:W3:Y:S01]  /*1e810*/  LDL.64 R14, [R1+0x1080] ;  /* 0x00108000010e7983 */ /* 0x000ee20000100a00 */
[----:B-1----:R-:W-:-:S03]  /*1e820*/  IADD3 R6, P3, PT, R0, R26, RZ ;  /* 0x0000001a00067210 */ /* 0x002fc60007f7e0ff */
[----:B------:R-:W3:Y:S02]  /*1e830*/  LDL.64 R22, [R1+0x1078] ;  /* 0x0010780001167983 */ /* 0x000ee40000100a00 */
[----:B------:R-:W-:Y:S02]  /*1e840*/  IMAD.X R7, R3, 0x1, R27, P3 ;  /* 0x0000000103077824 */ /* 0x000fe400018e061b */
[----:B------:R-:W3:Y:S04]  /*1e850*/  LDL.64 R66, [R1+0x1070] ;  /* 0x0010700001427983 */ /* 0x000ee80000100a00 */
[----:B------:R1:W3:Y:S01]  /*1e860*/  LDG.E.U8 R33, desc[UR8][R8.64] ;  /* 0x0000000808217981 */ /* 0x0002e2000c1e1100 */
[----:B0-----:R-:W-:-:S03]  /*1e870*/  IADD3 R4, P4, PT, R0, R20, RZ ;  /* 0x0000001400047210 */ /* 0x001fc60007f9e0ff */
[----:B------:R0:W3:Y:S02]  /*1e880*/  LDG.E.U8 R32, desc[UR8][R6.64] ;  /* 0x0000000806207981 */ /* 0x0000e4000c1e1100 */
[----:B------:R-:W-:Y:S02]  /*1e890*/  IMAD.X R5, R3, 0x1, R21, P4 ;  /* 0x0000000103057824 */ /* 0x000fe400020e0615 */
[----:B------:R-:W3:Y:S04]  /*1e8a0*/  LDL.64 R20, [R1+0xf88] ;  /* 0x000f880001147983 */ /* 0x000ee80000100a00 */
[----:B------:R3:W3:Y:S01]  /*1e8b0*/  LDG.E.U8 R31, desc[UR8][R4.64] ;  /* 0x00000008041f7981 */ /* 0x0006e2000c1e1100 */
[----:B-1----:R-:W-:-:S05]  /*1e8c0*/  IADD3 R8, P3, PT, R0, R18, RZ ;  /* 0x0000001200087210 */ /* 0x002fca0007f7e0ff */
[----:B------:R-:W-:Y:S02]  /*1e8d0*/  IMAD.X R9, R3, 0x1, R19, P3 ;  /* 0x0000000103097824 */ /* 0x000fe400018e0613 */
[----:B------:R-:W3:Y:S01]  /*1e8e0*/  LDL.64 R18, [R1+0xf80] ;  /* 0x000f800001127983 */ /* 0x000ee20000100a00 */
[----:B0-----:R-:W-:-:S03]  /*1e8f0*/  IADD3 R6, P4, PT, R0, R12, RZ ;  /* 0x0000000c00067210 */ /* 0x001fc60007f9e0ff */
[----:B------:R0:W3:Y:S02]  /*1e900*/  LDG.E.U8 R30, desc[UR8][R8.64] ;  /* 0x00000008081e7981 */ /* 0x0000e4000c1e1100 */
[----:B------:R-:W-:Y:S02]  /*1e910*/  IMAD.X R7, R3, 0x1, R13, P4 ;  /* 0x0000000103077824 */ /* 0x000fe400020e060d */
[----:B------:R-:W3:Y:S04]  /*1e920*/  LDL.64 R12, [R1+0xf78] ;  /* 0x000f7800010c7983 */ /* 0x000ee80000100a00 */
[----:B------:R1:W3:Y:S02]  /*1e930*/  LDG.E.U8 R29, desc[UR8][R6.64] ;  /* 0x00000008061d7981 */ /* 0x0002e4000c1e1100 */
[----:B---3--:R-:W-:-:S05]  /*1e940*/  IADD3 R4, P3, PT, R0, R24, RZ ;  /* 0x0000001800047210 */ /* 0x008fca0007f7e0ff */
[----:B------:R-:W-:Y:S02]  /*1e950*/  IMAD.X R5, R3, 0x1, R25, P3 ;  /* 0x0000000103057824 */ /* 0x000fe400018e0619 */
[----:B------:R-:W3:Y:S04]  /*1e960*/  LDL.64 R24, [R1+0xf70] ;  /* 0x000f700001187983 */ /* 0x000ee80000100a00 */
[----:B--2---:R2:W3:Y:S01]  /*1e970*/  LDG.E.U8 R28, desc[UR8][R4.64] ;  /* 0x00000008041c7981 */ /* 0x0044e2000c1e1100 */
[----:B0-----:R-:W-:-:S05]  /*1e980*/  IADD3 R8, P4, PT, R0, R16, RZ ;  /* 0x0000001000087210 */ /* 0x001fca0007f9e0ff */
[----:B------:R-:W-:Y:S02]  /*1e990*/  IMAD.X R9, R3, 0x1, R17, P4 ;  /* 0x0000000103097824 */ /* 0x000fe400020e0611 */
[----:B------:R-:W3:Y:S04]  /*1e9a0*/  LDL.64 R16, [R1+0xe88] ;  /* 0x000e880001107983 */ /* 0x000ee80000100a00 */
[----:B------:R0:W3:Y:S01]  /*1e9b0*/  LDG.E.U8 R27, desc[UR8][R8.64] ;  /* 0x00000008081b7981 */ /* 0x0000e2000c1e1100 */
[----:B-1----:R-:W-:-:S05]  /*1e9c0*/  IADD3 R6, P3, PT, R0, R10, RZ ;  /* 0x0000000a00067210 */ /* 0x002fca0007f7e0ff */
[----:B------:R-:W-:Y:S02]  /*1e9d0*/  IMAD.X R7, R3, 0x1, R11, P3 ;  /* 0x0000000103077824 */ /* 0x000fe400018e060b */
[----:B------:R-:W3:Y:S04]  /*1e9e0*/  LDL.64 R10, [R1+0xe80] ;  /* 0x000e8000010a7983 */ /* 0x000ee80000100a00 */
[----:B----4-:R1:W4:Y:S01]  /*1e9f0*/  LDG.E.U8 R2, desc[UR8][R6.64] ;  /* 0x0000000806027981 */ /* 0x010322000c1e1100 */
[C---:B--2---:R-:W-:Y:S02]  /*1ea00*/  IADD3 R4, P4, PT, R0.reuse, R14, RZ ;  /* 0x0000000e00047210 */ /* 0x044fe40007f9e0ff */
[----:B0-----:R-:W-:-:S03]  /*1ea10*/  IADD3 R8, P3, PT, R0, R22, RZ ;  /* 0x0000001600087210 */ /* 0x001fc60007f7e0ff */
[C---:B------:R-:W-:Y:S02]  /*1ea20*/  IMAD.X R5, R3.reuse, 0x1, R15, P4 ;  /* 0x0000000103057824 */ /* 0x040fe400020e060f */
[----:B------:R-:W2:Y:S01]  /*1ea30*/  LDL.64 R14, [R1+0xe78] ;  /* 0x000e7800010e7983 */ /* 0x000ea20000100a00 */
[----:B-1----:R-:W-:Y:S01]  /*1ea40*/  IADD3 R6, P4, PT, R0, R66, RZ ;  /* 0x0000004200067210 */ /* 0x002fe20007f9e0ff */
[C---:B------:R-:W-:Y:S02]  /*1ea50*/  IMAD.X R9, R3.reuse, 0x1, R23, P3 ;  /* 0x0000000103097824 */ /* 0x040fe400018e0617 */
[----:B------:R0:W2:Y:S04]  /*1ea60*/  LDG.E.U8 R73, desc[UR8][R4.64] ;  /* 0x0000000804497981 */ /* 0x0000a8000c1e1100 */
[----:B------:R-:W2:Y:S01]  /*1ea70*/  LDL.64 R22, [R1+0xe70] ;  /* 0x000e700001167983 */ /* 0x000ea20000100a00 */
[----:B------:R-:W-:-:S03]  /*1ea80*/  IMAD.X R7, R3, 0x1, R67, P4 ;  /* 0x0000000103077824 */ /* 0x000fc600020e0643 */
[----:B------:R-:W2:Y:S01]  /*1ea90*/  LDL.64 R66, [R1+0xd88] ;  /* 0x000d880001427983 */ /* 0x000ea20000100a00 */
[----:B0-----:R-:W-:-:S03]  /*1eaa0*/  IADD3 R4, P3, PT, R0, R20, RZ ;  /* 0x0000001400047210 */ /* 0x001fc60007f7e0ff */
[----:B------:R0:W2:Y:S02]  /*1eab0*/  LDG.E.U8 R72, desc[UR8][R8.64] ;  /* 0x0000000808487981 */ /* 0x0000a4000c1e1100 */
[----:B------:R-:W-:Y:S02]  /*1eac0*/  IMAD.X R5, R3, 0x1, R21, P3 ;  /* 0x0000000103057824 */ /* 0x000fe400018e0615 */
[----:B------:R1:W2:Y:S04]  /*1ead0*/  LDG.E.U8 R71, desc[UR8][R6.64] ;  /* 0x0000000806477981 */ /* 0x0002a8000c1e1100 */
[----:B------:R-:W2:Y:S01]  /*1eae0*/  LDL.64 R20, [R1+0xd80] ;  /* 0x000d800001147983 */ /* 0x000ea20000100a00 */
[----:B0-----:R-:W-:-:S03]  /*1eaf0*/  IADD3 R8, P4, PT, R0, R18, RZ ;  /* 0x0000001200087210 */ /* 0x001fc60007f9e0ff */
[----:B------:R3:W2:Y:S02]  /*1eb00*/  LDG.E.U8 R70, desc[UR8][R4.64] ;  /* 0x0000000804467981 */ /* 0x0006a4000c1e1100 */
[----:B------:R-:W-:Y:S02]  /*1eb10*/  IMAD.X R9, R3, 0x1, R19, P4 ;  /* 0x0000000103097824 */ /* 0x000fe400020e0613 */
[----:B------:R-:W2:Y:S01]  /*1eb20*/  LDL.64 R18, [R1+0xd78] ;  /* 0x000d780001127983 */ /* 0x000ea20000100a00 */
[----:B-1----:R-:W-:-:S03]  /*1eb30*/  IADD3 R6, P3, PT, R0, R12, RZ ;  /* 0x0000000c00067210 */ /* 0x002fc60007f7e0ff */
[----:B------:R0:W2:Y:S02]  /*1eb40*/  LDG.E.U8 R69, desc[UR8][R8.64] ;  /* 0x0000000808457981 */ /* 0x0000a4000c1e1100 */
[----:B------:R-:W-:Y:S02]  /*1eb50*/  IMAD.X R7, R3, 0x1, R13, P3 ;  /* 0x0000000103077824 */ /* 0x000fe400018e060d */
[----:B------:R-:W2:Y:S04]  /*1eb60*/  LDL.64 R12, [R1+0xd70] ;  /* 0x000d7000010c7983 */ /* 0x000ea80000100a00 */
[----:B------:R1:W2:Y:S01]  /*1eb70*/  LDG.E.U8 R68, desc[UR8][R6.64] ;  /* 0x0000000806447981 */ /* 0x0002a2000c1e1100 */
[----:B---3--:R-:W-:-:S05]  /*1eb80*/  IADD3 R4, P4, PT, R0, R24, RZ ;  /* 0x0000001800047210 */ /* 0x008fca0007f9e0ff */
[----:B------:R-:W-:Y:S02]  /*1eb90*/  IMAD.X R5, R3, 0x1, R25, P4 ;  /* 0x0000000103057824 */ /* 0x000fe400020e0619 */
[----:B------:R-:W3:Y:S04]  /*1eba0*/  LDL.64 R24, [R1+0xc88] ;  /* 0x000c880001187983 */ /* 0x000ee80000100a00 */
[----:B------:R2:W3:Y:S01]  /*1ebb0*/  LDG.E.U8 R26, desc[UR8][R4.64] ;  /* 0x00000008041a7981 */ /* 0x0004e2000c1e1100 */
[----:B0-----:R-:W-:-:S05]  /*1ebc0*/  IADD3 R8, P3, PT, R0, R16, RZ ;  /* 0x0000001000087210 */ /* 0x001fca0007f7e0ff */
[----:B------:R-:W-:Y:S02]  /*1ebd0*/  IMAD.X R9, R3, 0x1, R17, P3 ;  /* 0x0000000103097824 */ /* 0x000fe400018e0611 */
[----:B------:R-:W3:Y:S01]  /*1ebe0*/  LDL.64 R16, [R1+0xc80] ;  /* 0x000c800001107983 */ /* 0x000ee20000100a00 */
[----:B-1----:R-:W-:-:S03]  /*1ebf0*/  IADD3 R6, P4, PT, R0, R10, RZ ;  /* 0x0000000a00067210 */ /* 0x002fc60007f9e0ff */
[----:B----4-:R0:W-:Y:S02]  /*1ec00*/  STL [R1+0x30], R2 ;  /* 0x0000300201007387 */ /* 0x0101e40000100800 */
[----:B------:R-:W-:Y:S02]  /*1ec10*/  IMAD.X R7, R3, 0x1, R11, P4 ;  /* 0x0000000103077824 */ /* 0x000fe400020e060b */
[----:B------:R-:W4:Y:S04]  /*1ec20*/  LDL.64 R10, [R1+0xc78] ;  /* 0x000c7800010a7983 */ /* 0x000f280000100a00 */
[----:B------:R-:W4:Y:S04]  /*1ec30*/  LDG.E.U8 R161, desc[UR8][R6.64] ;  /* 0x0000000806a17981 */ /* 0x000f28000c1e1100 */
[----:B0-----:R3:W4:Y:S01]  /*1ec40*/  LDG.E.U8 R2, desc[UR8][R8.64] ;  /* 0x0000000808027981 */ /* 0x001722000c1e1100 */
[----:B--2---:R-:W-:-:S03]  /*1ec50*/  IADD3 R4, P3, PT, R0, R14, RZ ;  /* 0x0000000e00047210 */ /* 0x004fc60007f7e0ff */
[----:B------:R-:W-:Y:S02]  /*1ec60*/  STL [R1+0x2c], R73 ;  /* 0x00002c4901007387 */ /* 0x000fe40000100800 */
[----:B------:R-:W-:Y:S01]  /*1ec70*/  IMAD.X R5, R3, 0x1, R15, P3 ;  /* 0x0000000103057824 */ /* 0x000fe200018e060f */
[C---:B------:R-:W-:Y:S01]  /*1ec80*/  IADD3 R158, P4, PT, R0.reuse, R22, RZ ;  /* 0x00000016009e7210 */ /* 0x040fe20007f9e0ff */
[----:B------:R-:W2:Y:S01]  /*1ec90*/  LDL.64 R14, [R1+0xc70] ;  /* 0x000c7000010e7983 */ /* 0x000ea20000100a00 */
[----:B------:R-:W-:-:S03]  /*1eca0*/  IADD3 R96, P3, PT, R0, R66, RZ ;  /* 0x0000004200607210 */ /* 0x000fc60007f7e0ff */
[C---:B------:R-:W-:Y:S01]  /*1ecb0*/  IMAD.X R159, R3.reuse, 0x1, R23, P4 ;  /* 0x00000001039f7824 */ /* 0x040fe200020e0617 */
[----:B------:R-:W2:Y:S04]  /*1ecc0*/  LDG.E.U8 R160, desc[UR8][R4.64] ;  /* 0x0000000804a07981 */ /* 0x000ea8000c1e1100 */
[----:B------:R0:W-:Y:S01]  /*1ecd0*/  STL [R1+0x28], R72 ;  /* 0x0000284801007387 */ /* 0x0001e20000100800 */
[----:B------:R-:W-:-:S03]  /*1ece0*/  IMAD.X R97, R3, 0x1, R67, P3 ;  /* 0x0000000103617824 */ /* 0x000fc600018e0643 */
[----:B------:R-:W2:Y:S01]  /*1ecf0*/  LDL.64 R22, [R1+0xb88] ;  /* 0x000b880001167983 */ /* 0x000ea20000100a00 */
[----:B------:R-:W-:-:S03]  /*1ed00*/  IADD3 R94, P4, PT, R0, R20, RZ ;  /* 0x00000014005e7210 */ /* 0x000fc60007f9e0ff */
[----:B------:R-:W-:Y:S04]  /*1ed10*/  STL [R1+0x24], R71 ;  /* 0x0000244701007387 */ /* 0x000fe80000100800 */
[----:B------:R-:W2:Y:S01]  /*1ed20*/  LDL.64 R66, [R1+0xb80] ;  /* 0x000b800001427983 */ /* 0x000ea20000100a00 */
[C---:B------:R-:W-:Y:S01]  /*1ed30*/  IMAD.X R95, R3.reuse, 0x1, R21, P4 ;  /* 0x00000001035f7824 */ /* 0x040fe200020e0615 */
[C---:B------:R-:W-:Y:S02]  /*1ed40*/  IADD3 R92, P3, PT, R0.reuse, R18, RZ ;  /* 0x00000012005c7210 */ /* 0x040fe40007f7e0ff */
[----:B------:R1:W-:Y:S04]  /*1ed50*/  STL [R1+0x20], R70 ;  /* 0x0000204601007387 */ /* 0x0003e80000100800 */
[----:B------:R-:W2:Y:S01]  /*1ed60*/  LDL.64 R20, [R1+0xb78] ;  /* 0x000b780001147983 */ /* 0x000ea20000100a00 */
[----:B------:R-:W-:Y:S01]  /*1ed70*/  IADD3 R90, P4, PT, R0, R12, RZ ;  /* 0x0000000c005a7210 */ /* 0x000fe20007f9e0ff */
[----:B------:R-:W-:-:S02]  /*1ed80*/  IMAD.X R93, R3, 0x1, R19, P3 ;  /* 0x00000001035d7824 */ /* 0x000fc400018e0613 */
[----:B------:R-:W-:Y:S02]  /*1ed90*/  STL [R1+0x1c], R69 ;  /* 0x00001c4501007387 */ /* 0x000fe40000100800 */
[----:B------:R-:W-:Y:S02]  /*1eda0*/  IMAD.X R91, R3, 0x1, R13, P4 ;  /* 0x00000001035b7824 */ /* 0x000fe400020e060d */
[----:B------:R-:W2:Y:S04]  /*1edb0*/  LDL.64 R18, [R1+0xb70] ;  /* 0x000b700001127983 */ /* 0x000ea80000100a00 */
[----:B------:R0:W-:Y:S04]  /*1edc0*/  STL [R1+0x18], R68 ;  /* 0x0000184401007387 */ /* 0x0001e80000100800 */
[----:B------:R-:W2:Y:S04]  /*1edd0*/  LDL.64 R12, [R1+0xa88] ;  /* 0x000a8800010c7983 */ /* 0x000ea80000100a00 */
[----:B------:R0:W2:Y:S01]  /*1ede0*/  LDG.E.U8 R90, desc[UR8][R90.64] ;  /* 0x000000085a5a7981 */ /* 0x0000a2000c1e1100 */
[----:B---3--:R-:W-:-:S03]  /*1edf0*/  IADD3 R8, P3, PT, R0, R24, RZ ;  /* 0x0000001800087210 */ /* 0x008fc60007f7e0ff */
[----:B------:R-:W3:Y:S04]  /*1ee00*/  LDG.E.U8 R92, desc[UR8][R92.64] ;  /* 0x000000085c5c7981 */ /* 0x000ee8000c1e1100 */
[----:B------:R4:W-:Y:S01]  /*1ee10*/  STL [R1+0x14], R26 ;  /* 0x0000141a01007387 */ /* 0x0009e20000100800 */
[----:B------:R-:W-:Y:S01]  /*1ee20*/  IMAD.X R9, R3, 0x1, R25, P3 ;  /* 0x0000000103097824 */ /* 0x000fe200018e0619 */
[----:B0-----:R-:W0:Y:S02]  /*1ee30*/  LDC R91, c[0x0][0x3c4] ;  /* 0x0000f100ff5b7b82 */ /* 0x001e240000000800 */
[----:B------:R-:W3:Y:S01]  /*1ee40*/  LDL.64 R72, [R1+0xa80] ;  /* 0x000a800001487983 */ /* 0x000ee20000100a00 */
[----:B------:R-:W-:-:S03]  /*1ee50*/  IADD3 R6, P4, PT, R0, R16, RZ ;  /* 0x0000001000067210 */ /* 0x000fc60007f9e0ff */
[----:B-1----:R-:W3:Y:S02]  /*1ee60*/  LDL.64 R70, [R1+0x1060] ;  /* 0x0010600001467983 */ /* 0x002ee40000100a00 */
[----:B------:R-:W-:Y:S02]  /*1ee70*/  IMAD.X R7, R3, 0x1, R17, P4 ;  /* 0x0000000103077824 */ /* 0x000fe400020e0611 */
[----:B------:R-:W3:Y:S04]  /*1ee80*/  LDL.64 R68, [R1+0x1050] ;  /* 0x0010500001447983 */ /* 0x000ee80000100a00 */
[----:B------:R-:W3:Y:S04]  /*1ee90*/  LDL.64 R16, [R1+0xa78] ;  /* 0x000a780001107983 */ /* 0x000ee80000100a00 */
[----:B----4-:R2:W4:Y:S01]  /*1eea0*/  LDG.E.U8 R26, desc[UR8][R8.64] ;  /* 0x00000008081a7981 */ /* 0x010522000c1e1100 */
[----:B------:R-:W-:-:S03]  /*1eeb0*/  IADD3 R4, P3, PT, R0, R10, RZ ;  /* 0x0000000a00047210 */ /* 0x000fc60007f7e0ff */
[----:B------:R1:W4:Y:S02]  /*1eec0*/  LDG.E.U8 R25, desc[UR8][R6.64] ;  /* 0x0000000806197981 */ /* 0x000324000c1e1100 */
[----:B------:R-:W-:Y:S02]  /*1eed0*/  IMAD.X R5, R3, 0x1, R11, P3 ;  /* 0x0000000103057824 */ /* 0x000fe400018e060b */
[----:B------:R-:W4:Y:S04]  /*1eee0*/  LDL.64 R80, [R1+0x1058] ;  /* 0x0010580001507983 */ /* 0x000f280000100a00 */
[----:B------:R-:W4:Y:S04]  /*1eef0*/  LDL.64 R10, [R1+0xa70] ;  /* 0x000a7000010a7983 */ /* 0x000f280000100a00 */
[----:B------:R0:W4:Y:S04]  /*1ef00*/  LDG.E.U8 R24, desc[UR8][R4.64] ;  /* 0x0000000804187981 */ /* 0x000128000c1e1100 */
[----:B------:R-:W4:Y:S04]  /*1ef10*/  LDL.64 R76, [R1+0xf50] ;  /* 0x000f5000014c7983 */ /* 0x000f280000100a00 */
[----:B------:R-:W4:Y:S04]  /*1ef20*/  LDL.64 R78, [R1+0xf58] ;  /* 0x000f5800014e7983 */ /* 0x000f280000100a00 */
[----:B------:R-:W4:Y:S04]  /*1ef30*/  LDL.64 R82, [R1+0xb60] ;  /* 0x000b600001527983 */ /* 0x000f280000100a00 */
[----:B------:R-:W4:Y:S04]  /*1ef40*/  LDL.64 R84, [R1+0xa60] ;  /* 0x000a600001547983 */ /* 0x000f280000100a00 */
[----:B------:R-:W4:Y:S04]  /*1ef50*/  LDL.64 R142, [R1+0x1038] ;  /* 0x00103800018e7983 */ /* 0x000f280000100a00 */
[----:B------:R-:W4:Y:S04]  /*1ef60*/  LDG.E.U8 R94, desc[UR8][R94.64] ;  /* 0x000000085e5e7981 */ /* 0x000f28000c1e1100 */
[----:B------:R-:W4:Y:S01]  /*1ef70*/  LDG.E.U8 R96, desc[UR8][R96.64] ;  /* 0x0000000860607981 */ /* 0x000f22000c1e1100 */
[----:B------:R-:W-:-:S02]  /*1ef80*/  IMAD.IADD R107, R146, 0x1, R107 ;  /* 0x00000001926b7824 */ /* 0x000fc400078e026b */
[----:B------:R-:W-:Y:S01]  /*1ef90*/  IMAD R133, R133, 0x3, RZ ;  /* 0x0000000385857824 */ /* 0x000fe200078e02ff */
[----:B------:R-:W4:Y:S01]  /*1efa0*/  LDG.E.U8 R158, desc[UR8][R158.64] ;  /* 0x000000089e9e7981 */ /* 0x000f22000c1e1100 */
[----:B--2---:R-:W-:-:S05]  /*1efb0*/  IADD3 R8, P4, PT, R0, R14, RZ ;  /* 0x0000000e00087210 */ /* 0x004fca0007f9e0ff */
[----:B------:R-:W-:Y:S02]  /*1efc0*/  IMAD.X R9, R3, 0x1, R15, P4 ;  /* 0x0000000103097824 */ /* 0x000fe400020e060f */
[----:B------:R-:W2:Y:S01]  /*1efd0*/  LDL.64 R14, [R1+0x1068] ;  /* 0x00106800010e7983 */ /* 0x000ea20000100a00 */
[----:B-1----:R-:W-:-:S05]  /*1efe0*/  IADD3 R6, P3, PT, R0, R22, RZ ;  /* 0x0000001600067210 */ /* 0x002fca0007f7e0ff */
[----:B------:R-:W-:Y:S02]  /*1eff0*/  IMAD.X R7, R3, 0x1, R23, P3 ;  /* 0x0000000103077824 */ /* 0x000fe400018e0617 */
[----:B------:R1:W2:Y:S01]  /*1f000*/  LDG.E.U8 R23, desc[UR8][R8.64] ;  /* 0x0000000808177981 */ /* 0x0002a2000c1e1100 */
[----:B0-----:R-:W-:-:S03]  /*1f010*/  IADD3 R4, P4, PT, R0, R66, RZ ;  /* 0x0000004200047210 */ /* 0x001fc60007f9e0ff */
[----:B------:R0:W2:Y:S02]  /*1f020*/  LDG.E.U8 R22, desc[UR8][R6.64] ;  /* 0x0000000806167981 */ /* 0x0000a4000c1e1100 */
[----:B------:R-:W-:Y:S02]  /*1f030*/  IMAD.X R5, R3, 0x1, R67, P4 ;  /* 0x0000000103057824 */ /* 0x000fe400020e0643 */
[----:B------:R-:W2:Y:S01]  /*1f040*/  LDL.64 R66, [R1+0xf68] ;  /* 0x000f680001427983 */ /* 0x000ea20000100a00 */
[----:B-1----:R-:W-:-:S05]  /*1f050*/  IADD3 R8, P3, PT, R0, R20, RZ ;  /* 0x0000001400087210 */ /* 0x002fca0007f7e0ff */
[----:B------:R-:W-:Y:S02]  /*1f060*/  IMAD.X R9, R3, 0x1, R21, P3 ;  /* 0x0000000103097824 */ /* 0x000fe400018e0615 */
[----:B------:R1:W2:Y:S01]  /*1f070*/  LDG.E.U8 R21, desc[UR8][R4.64] ;  /* 0x0000000804157981 */ /* 0x0002a2000c1e1100 */
[----:B0-----:R-:W-:-:S03]  /*1f080*/  IADD3 R6, P4, PT, R0, R18, RZ ;  /* 0x0000001200067210 */ /* 0x001fc60007f9e0ff */
[----:B------:R3:W2:Y:S01]  /*1f090*/  LDG.E.U8 R20, desc[UR8][R8.64] ;  /* 0x0000000808147981 */ /* 0x0006a2000c1e1100 */
[----:B-1----:R-:W-:-:S05]  /*1f0a0*/  IADD3 R4, P3, PT, R0, R12, RZ ;  /* 0x0000000c00047210 */ /* 0x002fca0007f7e0ff */
[C---:B------:R-:W-:Y:S02]  /*1f0b0*/  IMAD.X R5, R3.reuse, 0x1, R13, P3 ;  /* 0x0000000103057824 */ /* 0x040fe400018e060d */
[----:B------:R-:W2:Y:S01]  /*1f0c0*/  LDL.64 R12, [R1+0xf60] ;  /* 0x000f6000010c7983 */ /* 0x000ea20000100a00 */
[----:B------:R-:W-:-:S03]  /*1f0d0*/  IMAD.X R7, R3, 0x1, R19, P4 ;  /* 0x0000000103077824 */ /* 0x000fc600020e0613 */
[----:B------:R-:W2:Y:S04]  /*1f0e0*/  LDG.E.U8 R18, desc[UR8][R4.64] ;  /* 0x0000000804127981 */ /* 0x000ea8000c1e1100 */
[----:B------:R0:W2:Y:S01]  /*1f0f0*/  LDG.E.U8 R19, desc[UR8][R6.64] ;  /* 0x0000000806137981 */ /* 0x0000a2000c1e1100 */
[----:B---3--:R-:W-:-:S05]  /*1f100*/  IADD3 R8, P4, PT, R0, R72, RZ ;  /* 0x0000004800087210 */ /* 0x008fca0007f9e0ff */
[----:B------:R-:W-:Y:S02]  /*1f110*/  IMAD.X R9, R3, 0x1, R73, P4 ;  /* 0x0000000103097824 */ /* 0x000fe400020e0649 */
[----:B------:R-:W3:Y:S01]  /*1f120*/  LDL.64 R72, [R1+0xe60] ;  /* 0x000e600001487983 */ /* 0x000ee20000100a00 */
[----:B0-----:R-:W-:-:S05]  /*1f130*/  IADD3 R6, P3, PT, R0, R16, RZ ;  /* 0x0000001000067210 */ /* 0x001fca0007f7e0ff */
[----:B------:R-:W-:Y:S02]  /*1f140*/  IMAD.X R7, R3, 0x1, R17, P3 ;  /* 0x0000000103077824 */ /* 0x000fe400018e0611 */
[----:B------:R-:W3:Y:S04]  /*1f150*/  LDG.E.U8 R17, desc[UR8][R8.64] ;  /* 0x0000000808117981 */ /* 0x000ee8000c1e1100 */
[----:B------:R-:W3:Y:S01]  /*1f160*/  LDG.E.U8 R16, desc[UR8][R6.64] ;  /* 0x0000000806107981 */ /* 0x000ee2000c1e1100 */
[----:B----4-:R-:W-:-:S03]  /*1f170*/  IADD3 R4, P4, PT, R0, R10, RZ ;  /* 0x0000000a00047210 */ /* 0x010fc60007f9e0ff */
[----:B------:R-:W4:Y:S02]  /*1f180*/  LDL.64 R8, [R1+0xe50] ;  /* 0x000e500001087983 */ /* 0x000f240000100a00 */
[C---:B------:R-:W-:Y:S01]  /*1f190*/  IMAD.X R5, R3.reuse, 0x1, R11, P4 ;  /* 0x0000000103057824 */ /* 0x040fe200020e060b */
[C---:B------:R-:W-:Y:S01]  /*1f1a0*/  IADD3 R128, P4, PT, R0.reuse, R70, RZ ;  /* 0x0000004600807210 */ /* 0x040fe20007f9e0ff */
[----:B------:R-:W4:Y:S04]  /*1f1b0*/  LDL.64 R10, [R1+0xe68] ;  /* 0x000e6800010a7983 */ /* 0x000f280000100a00 */
[C---:B------:R-:W-:Y:S01]  /*1f1c0*/  IMAD.X R129, R3.reuse, 0x1, R71, P4 ;  /* 0x0000000103817824 */ /* 0x040fe200020e0647 */
[C---:B------:R-:W-:Y:S01]  /*1f1d0*/  IADD3 R124, P4, PT, R0.reuse, R68, RZ ;  /* 0x00000044007c7210 */ /* 0x040fe20007f9e0ff */
[----:B------:R-:W4:Y:S04]  /*1f1e0*/  LDL.64 R70, [R1+0xe58] ;  /* 0x000e580001467983 */ /* 0x000f280000100a00 */
[----:B------:R-:W-:Y:S01]  /*1f1f0*/  IMAD.X R125, R3, 0x1, R69, P4 ;  /* 0x00000001037d7824 */ /* 0x000fe200020e0645 */
[----:B------:R-:W4:Y:S04]  /*1f200*/  LDL.64 R6, [R1+0xd68] ;  /* 0x000d680001067983 */ /* 0x000f280000100a00 */
[----:B------:R-:W4:Y:S04]  /*1f210*/  LDL.64 R68, [R1+0xd60] ;  /* 0x000d600001447983 */ /* 0x000f280000100a00 */
[----:B------:R0:W4:Y:S04]  /*1f220*/  LDG.E.U8 R124, desc[UR8][R124.64] ;  /* 0x000000087c7c7981 */ /* 0x000128000c1e1100 */
[----:B------:R-:W4:Y:S01]  /*1f230*/  LDG.E.U8 R128, desc[UR8][R128.64] ;  /* 0x0000000880807981 */ /* 0x000f22000c1e1100 */
[----:B0-----:R-:W0:Y:S01]  /*1f240*/  LDC R125, c[0x0][0x3c4] ;  /* 0x0000f100ff7d7b82 */ /* 0x001e220000000800 */
[----:B--2---:R-:W-:-:S05]  /*1f250*/  IADD3 R130, P3, PT, R0, R14, RZ ;  /* 0x0000000e00827210 */ /* 0x004fca0007f7e0ff */
[C---:B------:R-:W-:Y:S01]  /*1f260*/  IMAD.X R131, R3.reuse, 0x1, R15, P3 ;  /* 0x0000000103837824 */ /* 0x040fe200018e060f */
[C---:B------:R-:W-:Y:S01]  /*1f270*/  IADD3 R126, P3, PT, R0.reuse, R80, RZ ;  /* 0x00000050007e7210 */ /* 0x040fe20007f7e0ff */
[----:B------:R-:W2:Y:S04]  /*1f280*/  LDG.E.U8 R15, desc[UR8][R4.64] ;  /* 0x00000008040f7981 */ /* 0x000ea8000c1e1100 */
[----:B------:R-:W-:Y:S01]  /*1f290*/  IMAD.X R127, R3, 0x1, R81, P3 ;  /* 0x00000001037f7824 */ /* 0x000fe200018e0651 */
[----:B------:R-:W2:Y:S04]  /*1f2a0*/  LDG.E.U8 R130, desc[UR8][R130.64] ;  /* 0x0000000882827981 */ /* 0x000ea8000c1e1100 */
[----:B------:R-:W2:Y:S01]  /*1f2b0*/  LDL.64 R80, [R1+0xb50] ;  /* 0x000b500001507983 */ /* 0x000ea20000100a00 */
[C---:B------:R-:W-:Y:S01]  /*1f2c0*/  IADD3 R120, P4, PT, R0.reuse, R12, RZ ;  /* 0x0000000c00787210 */ /* 0x040fe20007f9e0ff */
[----:B0-----:R-:W-:Y:S01]  /*1f2d0*/  IMAD R125, R125, 0xa, RZ ;  /* 0x0000000a7d7d7824 */ /* 0x001fe200078e02ff */
[----:B------:R-:W-:Y:S01]  /*1f2e0*/  IADD3 R122, P3, PT, R0, R66, RZ ;  /* 0x00000042007a7210 */ /* 0x000fe20007f7e0ff */
[----:B------:R-:W2:Y:S04]  /*1f2f0*/  LDG.E.U8 R126, desc[UR8][R126.64] ;  /* 0x000000087e7e7981 */ /* 0x000ea8000c1e1100 */
[----:B------:R-:W-:-:S02]  /*1f300*/  IMAD.X R123, R3, 0x1, R67, P3 ;  /* 0x00000001037b7824 */ /* 0x000fc400018e0643 */
[----:B------:R-:W2:Y:S01]  /*1f310*/  LDL.64 R66, [R1+0xd58] ;  /* 0x000d580001427983 */ /* 0x000ea20000100a00 */
[C---:B------:R-:W-:Y:S01]  /*1f320*/  IMAD.X R121, R3.reuse, 0x1, R13, P4 ;  /* 0x0000000103797824 */ /* 0x040fe200020e060d */
[C---:B------:R-:W-:Y:S02]  /*1f330*/  IADD3 R116, P4, PT, R0.reuse, R76, RZ ;  /* 0x0000004c00747210 */ /* 0x040fe40007f9e0ff */
[----:B------:R-:W2:Y:S03]  /*1f340*/  LDL.64 R12, [R1+0xd50] ;  /* 0x000d5000010c7983 */ /* 0x000ea60000100a00 */
[----:B------:R-:W-:Y:S01]  /*1f350*/  IMAD.X R117, R3, 0x1, R77, P4 ;  /* 0x0000000103757824 */ /* 0x000fe200020e064d */
[C---:B---3--:R-:W-:Y:S01]  /*1f360*/  IADD3 R112, P4, PT, R0.reuse, R72, RZ ;  /* 0x0000004800707210 */ /* 0x048fe20007f9e0ff */
[----:B------:R-:W3:Y:S01]  /*1f370*/  LDL.64 R76, [R1+0xc68] ;  /* 0x000c6800014c7983 */ /* 0x000ee20000100a00 */
[----:B------:R-:W-:-:S03]  /*1f380*/  IADD3 R118, P3, PT, R0, R78, RZ ;  /* 0x0000004e00767210 */ /* 0x000fc60007f7e0ff */
[C---:B------:R-:W-:Y:S01]  /*1f390*/  IMAD.X R113, R3.reuse, 0x1, R73, P4 ;  /* 0x0000000103717824 */ /* 0x040fe200020e0649 */
[----:B------:R0:W3:Y:S01]  /*1f3a0*/  LDG.E.U8 R120, desc[UR8][R120.64] ;  /* 0x0000000878787981 */ /* 0x0000e2000c1e1100 */
[----:B------:R-:W-:-:S03]  /*1f3b0*/  IMAD.X R119, R3, 0x1, R79, P3 ;  /* 0x0000000103777824 */ /* 0x000fc600018e064f */
[----:B------:R-:W3:Y:S04]  /*1f3c0*/  LDL.64 R72, [R1+0xc58] ;  /* 0x000c580001487983 */ /* 0x000ee80000100a00 */
[----:B------:R1:W3:Y:S01]  /*1f3d0*/  LDG.E.U8 R112, desc[UR8][R112.64] ;  /* 0x0000000870707981 */ /* 0x0002e2000c1e1100 */
[----:B0-----:R-:W0:Y:S03]  /*1f3e0*/  LDC R121, c[0x0][0x3c4] ;  /* 0x0000f100ff797b82 */ /* 0x001e260000000800 */
[----:B------:R-:W3:Y:S01]  /*1f3f0*/  LDG.E.U8 R116, desc[UR8][R116.64] ;  /* 0x0000000874747981 */ /* 0x000ee2000c1e1100 */
[----:B----4-:R-:W-:-:S03]  /*1f400*/  IADD3 R4, P4, PT, R0, R8, RZ ;  /* 0x0000000800047210 */ /* 0x010fc60007f9e0ff */
[----:B------:R-:W4:Y:S01]  /*1f410*/  LDG.E.U8 R118, desc[UR8][R118.64] ;  /* 0x0000000876767981 */ /* 0x000f22000c1e1100 */
[----:B-1----:R-:W1:Y:S03]  /*1f420*/  LDC R113, c[0x0][0x3c4] ;  /* 0x0000f100ff717b82 */ /* 0x002e660000000800 */
[----:B------:R-:W4:Y:S01]  /*1f430*/  LDG.E.U8 R122, desc[UR8][R122.64] ;  /* 0x000000087a7a7981 */ /* 0x000f22000c1e1100 */
[----:B------:R-:W-:-:S05]  /*1f440*/  IADD3 R114, P3, PT, R0, R10, RZ ;  /* 0x0000000a00727210 */ /* 0x000fca0007f7e0ff */
[C---:B------:R-:W-:Y:S02]  /*1f450*/  IMAD.X R115, R3.reuse, 0x1, R11, P3 ;  /* 0x0000000103737824 */ /* 0x040fe400018e060b */
[----:B------:R-:W4:Y:S01]  /*1f460*/  LDL.64 R10, [R1+0xc60] ;  /* 0x000c6000010a7983 */ /* 0x000f220000100a00 */
[----:B------:R-:W-:Y:S01]  /*1f470*/  IMAD.X R5, R3, 0x1, R9, P4 ;  /* 0x0000000103057824 */ /* 0x000fe200020e0609 */
[C---:B------:R-:W-:Y:S02]  /*1f480*/  IADD3 R110, P3, PT, R0.reuse, R70, RZ ;  /* 0x00000046006e7210 */ /* 0x040fe40007f7e0ff */
[----:B------:R-:W4:Y:S01]  /*1f490*/  LDG.E.U8 R114, desc[UR8][R114.64] ;  /* 0x0000000872727981 */ /* 0x000f22000c1e1100 */
[----:B------:R-:W-:-:S03]  /*1f4a0*/  IADD3 R8, P4, PT, R0, R68, RZ ;  /* 0x0000004400087210 */ /* 0x000fc60007f9e0ff */
[----:B------:R-:W4:Y:S02]  /*1f4b0*/  LDG.E.U8 R109, desc[UR8][R4.64] ;  /* 0x00000008046d7981 */ /* 0x000f24000c1e1100 */
[C---:B------:R-:W-:Y:S02]  /*1f4c0*/  IMAD.X R9, R3.reuse, 0x1, R69, P4 ;  /* 0x0000000103097824 */ /* 0x040fe400020e0645 */
[----:B------:R-:W4:Y:S01]  /*1f4d0*/  LDL.64 R68, [R1+0xb68] ;  /* 0x000b680001447983 */ /* 0x000f220000100a00 */
[----:B------:R-:W-:-:S03]  /*1f4e0*/  IMAD.X R111, R3, 0x1, R71, P3 ;  /* 0x00000001036f7824 */ /* 0x000fc600018e0647 */
[----:B------:R-:W4:Y:S01]  /*1f4f0*/  LDL.64 R70, [R1+0xc50] ;  /* 0x000c500001467983 */ /* 0x000f220000100a00 */
[----:B------:R-:W-:-:S03]  /*1f500*/  IADD3 R88, P3, PT, R0, R6, RZ ;  /* 0x0000000600587210 */ /* 0x000fc60007f7e0ff */
[----:B------:R-:W4:Y:S02]  /*1f510*/  LDG.E.U8 R14, desc[UR8][R8.64] ;  /* 0x00000008080e7981 */ /* 0x000f24000c1e1100 */
[----:B------:R-:W-:Y:S02]  /*1f520*/  IMAD.X R89, R3, 0x1, R7, P3 ;  /* 0x0000000103597824 */ /* 0x000fe400018e0607 */
[----:B------:R0:W4:Y:S04]  /*1f530*/  LDG.E.U8 R110, desc[UR8][R110.64] ;  /* 0x000000086e6e7981 */ /* 0x000128000c1e1100 */
[----:B------:R-:W4:Y:S01]  /*1f540*/  LDG.E.U8 R88, desc[UR8][R88.64] ;  /* 0x0000000858587981 */ /* 0x000f22000c1e1100 */
[----:B0-----:R-:W0:Y:S01]  /*1f550*/  LDC R111, c[0x0][0x3c4] ;  /* 0x0000f100ff6f7b82 */ /* 0x001e220000000800 */
[----:B--2---:R-:W-:-:S02]  /*1f560*/  IADD3 R6, P3, PT, R0, R66, RZ ;  /* 0x0000004200067210 */ /* 0x004fc40007f7e0ff */
[----:B------:R-:W-:-:S03]  /*1f570*/  IADD3 R4, P4, PT, R0, R12, RZ ;  /* 0x0000000c00047210 */ /* 0x000fc60007f9e0ff */
[C---:B------:R-:W-:Y:S02]  /*1f580*/  IMAD.X R7, R3.reuse, 0x1, R67, P3 ;  /* 0x0000000103077824 */ /* 0x040fe400018e0643 */
[----:B------:R-:W2:Y:S01]  /*1f590*/  LDL.64 R66, [R1+0xb58] ;  /* 0x000b580001427983 */ /* 0x000ea20000100a00 */
[C---:B---3--:R-:W-:Y:S01]  /*1f5a0*/  IADD3 R8, P3, PT, R0.reuse, R76, RZ ;  /* 0x0000004c00087210 */ /* 0x048fe20007f7e0ff */
[C---:B------:R-:W-:Y:S02]  /*1f5b0*/  IMAD.X R5, R3.reuse, 0x1, R13, P4 ;  /* 0x0000000103057824 */ /* 0x040fe400020e060d */
[----:B------:R-:W3:Y:S02]  /*1f5c0*/  LDG.E.U8 R13, desc[UR8][R6.64] ;  /* 0x00000008060d7981 */ /* 0x000ee4000c1e1100 */
[----:B------:R-:W-:Y:S02]  /*1f5d0*/  IMAD.X R9, R3, 0x1, R77, P3 ;  /* 0x0000000103097824 */ /* 0x000fe400018e064d */
[----:B------:R0:W3:Y:S02]  /*1f5e0*/  LDG.E.U8 R12, desc[UR8][R4.64] ;  /* 0x00000008040c7981 */ /* 0x0000e4000c1e1100 */
[----:B0-----:R-:W-:-:S05]  /*1f5f0*/  IADD3 R4, P3, PT, R0, R72, RZ ;  /* 0x0000004800047210 */ /* 0x001fca0007f7e0ff */
[----:B------:R-:W-:Y:S02]  /*1f600*/  IMAD.X R5, R3, 0x1, R73, P3 ;  /* 0x0000000103057824 */ /* 0x000fe400018e0649 */
[----:B------:R-:W3:Y:S01]  /*1f610*/  LDL.64 R72, [R1+0xa68] ;  /* 0x000a680001487983 */ /* 0x000ee20000100a00 */
[----:B----4-:R-:W-:-:S05]  /*1f620*/  IADD3 R6, P4, PT, R0, R10, RZ ;  /* 0x0000000a00067210 */ /* 0x010fca0007f9e0ff */
[----:B------:R-:W-:Y:S02]  /*1f630*/  IMAD.X R7, R3, 0x1, R11, P4 ;  /* 0x0000000103077824 */ /* 0x000fe400020e060b */
[----:B------:R-:W4:Y:S04]  /*1f640*/  LDG.E.U8 R11, desc[UR8][R8.64] ;  /* 0x00000008080b7981 */ /* 0x000f28000c1e1100 */
[----:B------:R0:W4:Y:S04]  /*1f650*/  LDG.E.U8 R10, desc[UR8][R6.64] ;  /* 0x00000008060a7981 */ /* 0x000128000c1e1100 */
[----:B------:R1:W4:Y:S01]  /*1f660*/  LDG.E.U8 R9, desc[UR8][R4.64] ;  /* 0x0000000804097981 */ /* 0x000322000c1e1100 */
[----:B0-----:R-:W-:-:S05]  /*1f670*/  IADD3 R6, P3, PT, R0, R68, RZ ;  /* 0x0000004400067210 */ /* 0x001fca0007f7e0ff */
[----:B------:R-:W-:Y:S02]  /*1f680*/  IMAD.X R7, R3, 0x1, R69, P3 ;  /* 0x0000000103077824 */ /* 0x000fe400018e0645 */
[----:B------:R-:W4:Y:S01]  /*1f690*/  LDL.64 R68, [R1+0xa58] ;  /* 0x000a580001447983 */ /* 0x000f220000100a00 */
[----:B------:R-:W-:-:S03]  /*1f6a0*/  IADD3 R76, P4, PT, R0, R70, RZ ;  /* 0x00000046004c7210 */ /* 0x000fc60007f9e0ff */
[----:B------:R-:W4:Y:S02]  /*1f6b0*/  LDG.E.U8 R7, desc[UR8][R6.64] ;  /* 0x0000000806077981 */ /* 0x000f24000c1e1100 */
[----:B------:R-:W-:Y:S02]  /*1f6c0*/  IMAD.X R77, R3, 0x1, R71, P4 ;  /* 0x00000001034d7824 */ /* 0x000fe400020e0647 */
[----:B------:R-:W4:Y:S04]  /*1f6d0*/  LDL.64 R70, [R1+0xa50] ;  /* 0x000a500001467983 */ /* 0x000f280000100a00 */
[----:B------:R0:W4:Y:S01]  /*1f6e0*/  LDG.E.U8 R8, desc[UR8][R76.64] ;  /* 0x000000084c087981 */ /* 0x000122000c1e1100 */
[C---:B-1----:R-:W-:Y:S02]  /*1f6f0*/  IADD3 R4, P4, PT, R0.reuse, R82, RZ ;  /* 0x0000005200047210 */ /* 0x042fe40007f9e0ff */
[----:B0-----:R-:W-:-:S05]  /*1f700*/  IADD3 R76, P3, PT, R0, R80, RZ ;  /* 0x00000050004c7210 */ /* 0x001fca0007f7e0ff */
[C---:B------:R-:W-:Y:S02]  /*1f710*/  IMAD.X R77, R3.reuse, 0x1, R81, P3 ;  /* 0x00000001034d7824 */ /* 0x040fe400018e0651 */
[----:B------:R-:W-:-:S05]  /*1f720*/  IMAD.X R5, R3, 0x1, R83, P4 ;  /* 0x0000000103057824 */ /* 0x000fca00020e0653 */
[----:B------:R-:W4:Y:S04]  /*1f730*/  LDG.E.U8 R4, desc[UR8][R4.64] ;  /* 0x0000000804047981 */ /* 0x000f28000c1e1100 */
[----:B------:R-:W4:Y:S01]  /*1f740*/  LDG.E.U8 R5, desc[UR8][R76.64] ;  /* 0x000000084c057981 */ /* 0x000f22000c1e1100 */
[----:B--2---:R-:W-:-:S05]  /*1f750*/  IADD3 R78, P5, PT, R0, R66, RZ ;  /* 0x00000042004e7210 */ /* 0x004fca0007fbe0ff */
[----:B------:R-:W-:Y:S02]  /*1f760*/  IMAD.X R79, R3, 0x1, R67, P5 ;  /* 0x00000001034f7824 */ /* 0x000fe400028e0643 */
[----:B------:R-:W2:Y:S04]  /*1f770*/  LDL.64 R66, [R1+0x1048] ;  /* 0x0010480001427983 */ /* 0x000ea80000100a00 */
[----:B------:R4:W2:Y:S01]  /*1f780*/  LDG.E.U8 R6, desc[UR8][R78.64] ;  /* 0x000000084e067981 */ /* 0x0008a2000c1e1100 */
[----:B---3--:R-:W-:-:S05]  /*1f790*/  IADD3 R82, P3, PT, R0, R72, RZ ;  /* 0x0000004800527210 */ /* 0x008fca0007f7e0ff */
[----:B------:R-:W-:Y:S02]  /*1f7a0*/  IMAD.X R83, R3, 0x1, R73, P3 ;  /* 0x0000000103537824 */ /* 0x000fe400018e0649 */
[----:B------:R-:W3:Y:S01]  /*1f7b0*/  LDL.64 R72, [R1+0x1040] ;  /* 0x0010400001487983 */ /* 0x000ee20000100a00 */
[----:B----4-:R-:W-:-:S05]  /*1f7c0*/  IADD3 R78, P5, PT, R0, R68, RZ ;  /* 0x00000044004e7210 */ /* 0x010fca0007fbe0ff */
[C---:B------:R-:W-:Y:S02]  /*1f7d0*/  IMAD.X R79, R3.reuse, 0x1, R69, P5 ;  /* 0x00000001034f7824 */ /* 0x040fe400028e0645 */
[----:B------:R-:W4:Y:S01]  /*1f7e0*/  LDL.64 R68, [R1+0x1208] ;  /* 0x0012080001447983 */ /* 0x000f220000100a00 */
[C---:B------:R-:W-:Y:S02]  /*1f7f0*/  IADD3 R76, P6, PT, R0.reuse, R70, RZ ;  /* 0x00000046004c7210 */ /* 0x040fe40007fde0ff */
[----:B------:R-:W-:Y:S01]  /*1f800*/  IADD3 R80, P4, PT, R0, R84, RZ ;  /* 0x0000005400507210 */ /* 0x000fe20007f9e0ff */
[----:B------:R-:W4:Y:S02]  /*1f810*/  LDG.E.U8 R86, desc[UR8][R78.64] ;  /* 0x000000084e567981 */ /* 0x000f24000c1e1100 */
[C---:B------:R-:W-:Y:S02]  /*1f820*/  IMAD.X R77, R3.reuse, 0x1, R71, P6 ;  /* 0x00000001034d7824 */ /* 0x040fe400030e0647 */
[----:B------:R-:W4:Y:S04]  /*1f830*/  LDL.64 R70, [R1+0x1140] ;  /* 0x0011400001467983 */ /* 0x000f280000100a00 */
[----:B------:R-:W4:Y:S04]  /*1f840*/  LDG.E.U8 R84, desc[UR8][R82.64] ;  /* 0x0000000852547981 */ /* 0x000f28000c1e1100 */
[----:B------:R-:W4:Y:S01]  /*1f850*/  LDG.E.U8 R87, desc[UR8][R76.64] ;  /* 0x000000084c577981 */ /* 0x000f22000c1e1100 */
[----:B------:R-:W-:-:S05]  /*1f860*/  IMAD.X R81, R3, 0x1, R85, P4 ;  /* 0x0000000103517824 */ /* 0x000fca00020e0655 */
[----:B------:R0:W4:Y:S02]  /*1f870*/  LDG.E.U8 R85, desc[UR8][R80.64] ;  /* 0x0000000850557981 */ /* 0x000124000c1e1100 */
[----:B0-----:R-:W-:Y:S01]  /*1f880*/  IMAD.IADD R80, R152, 0x1, R74 ;  /* 0x0000000198507824 */ /* 0x001fe200078e024a */
[----:B--2---:R-:W-:-:S05]  /*1f890*/  IADD3 R82, P3, PT, R0, R66, RZ ;  /* 0x0000004200527210 */ /* 0x004fca0007f7e0ff */
[----:B------:R-:W-:Y:S02]  /*1f8a0*/  IMAD.X R83, R3, 0x1, R67, P3 ;  /* 0x0000000103537824 */ /* 0x000fe400018e0643 */
[----:B------:R-:W2:Y:S04]  /*1f8b0*/  LDL.64 R66, [R1+0x1138] ;  /* 0x0011380001427983 */ /* 0x000ea80000100a00 */
[----:B------:R0:W2:Y:S01]  /*1f8c0*/  LDG.E.U8 R89, desc[UR8][R82.64] ;  /* 0x0000000852597981 */ /* 0x0000a2000c1e1100 */
[----:B---3--:R-:W-:-:S05]  /*1f8d0*/  IADD3 R76, P3, PT, R0, R72, RZ ;  /* 0x00000048004c7210 */ /* 0x008fca0007f7e0ff */
[----:B------:R-:W-:Y:S02]  /*1f8e0*/  IMAD.X R77, R3, 0x1, R73, P3 ;  /* 0x00000001034d7824 */ /* 0x000fe400018e0649 */
[----:B------:R-:W3:Y:S01]  /*1f8f0*/  LDL.64 R72, [R1+0x1130] ;  /* 0x0011300001487983 */ /* 0x000ee20000100a00 */
[----:B------:R-:W-:-:S05]  /*1f900*/  IADD3 RZ, P3, PT, R0, R80, RZ ;  /* 0x0000005000ff7210 */ /* 0x000fca0007f7e0ff */
[----:B----4-:R-:W-:Y:S02]  /*1f910*/  IMAD.X R81, R75, 0x1, R69, P3 ;  /* 0x000000014b517824 */ /* 0x010fe400018e0645 */
[----:B------:R-:W4:Y:S01]  /*1f920*/  LDL.64 R68, [R1+0x1128] ;  /* 0x0011280001447983 */ /* 0x000f220000100a00 */
[----:B0-----:R-:W-:-:S03]  /*1f930*/  IMAD.SHL.U32 R82, R91, 0x8, RZ ;  /* 0x000000085b527824 */ /* 0x001fc600078e00ff */
[----:B------:R0:W4:Y:S01]  /*1f940*/  LDG.E.U8 R91, desc[UR8][R76.64] ;  /* 0x000000084c5b7981 */ /* 0x000122000c1e1100 */
[----:B------:R-:W-:Y:S01]  /*1f950*/  IADD3 R78, P4, PT, R0, R142, RZ ;  /* 0x0000008e004e7210 */ /* 0x000fe20007f9e0ff */
[----:B0-----:R-:W-:-:S05]  /*1f960*/  IMAD.IADD R76, R82, 0x1, R150 ;  /* 0x00000001524c7824 */ /* 0x001fca00078e0296 */
[C---:B------:R-:W-:Y:S01]  /*1f970*/  IADD3 R76, P3, PT, R0.reuse, R76, RZ ;  /* 0x0000004c004c7210 */ /* 0x040fe20007f7e0ff */
[C---:B------:R-:W-:Y:S02]  /*1f980*/  IMAD.X R79, R3.reuse, 0x1, R143, P4 ;  /* 0x00000001034f7824 */ /* 0x040fe400020e068f */
[----:B------:R-:W-:Y:S01]  /*1f990*/  IMAD.IADD R80, R0, 0x1, R80 ;  /* 0x0000000100507824 */ /* 0x000fe200078e0250 */
[----:B------:R-:W4:Y:S01]  /*1f9a0*/  LDL.64 R142, [R1+0x1118] ;  /* 0x00111800018e7983 */ /* 0x000f220000100a00 */
[----:B------:R-:W-:-:S03]  /*1f9b0*/  IMAD.X R77, R3, 0x1, R71, P3 ;  /* 0x00000001034d7824 */ /* 0x000fc600018e0647 */
[----:B------:R-:W4:Y:S04]  /*1f9c0*/  LDL.64 R70, [R1+0x1110] ;  /* 0x0011100001467983 */ /* 0x000f280000100a00 */
[----:B------:R0:W4:Y:S04]  /*1f9d0*/  LDG.E.U8 R93, desc[UR8][R78.64] ;  /* 0x000000084e5d7981 */ /* 0x000128000c1e1100 */
[----:B------:R1:W4:Y:S04]  /*1f9e0*/  LDG.E.U8 R95, desc[UR8][R80.64] ;  /* 0x00000008505f7981 */ /* 0x000328000c1e1100 */
[----:B------:R-:W4:Y:S01]  /*1f9f0*/  LDG.E.U8 R97, desc[UR8][R76.64] ;  /* 0x000000084c617981 */ /* 0x000f22000c1e1100 */
[----:B0-----:R-:W-:-:S05]  /*1fa00*/  IMAD.IADD R78, R82, 0x1, R148 ;  /* 0x00000001524e7824 */ /* 0x001fca00078e0294 */
[----:B------:R-:W-:Y:S01]  /*1fa10*/  IADD3 R78, P4, PT, R0, R78, RZ ;  /* 0x0000004e004e7210 */ /* 0x000fe20007f9e0ff */
[----:B-1----:R-:W-:-:S05]  /*1fa20*/  IMAD.IADD R80, R82, 0x1, R146 ;  /* 0x0000000152507824 */ /* 0x002fca00078e0292 */
[----:B------:R-:W-:Y:S01]  /*1fa30*/  IADD3 R80, P3, PT, R0, R80, RZ ;  /* 0x0000005000507210 */ /* 0x000fe20007f7e0ff */
[----:B------:R-:W-:-:S05]  /*1fa40*/  IMAD.IADD R82, R82, 0x1, R152 ;  /* 0x0000000152527824 */ /* 0x000fca00078e0298 */
[----:B------:R-:W-:Y:S01]  /*1fa50*/  IADD3 R82, P5, PT, R0, R82, RZ ;  /* 0x0000005200527210 */ /* 0x000fe20007fbe0ff */
[C---:B--2---:R-:W-:Y:S02]  /*1fa60*/  IMAD.X R79, R3.reuse, 0x1, R67, P4 ;  /* 0x00000001034f7824 */ /* 0x044fe400020e0643 */
[----:B------:R-:W2:Y:S04]  /*1fa70*/  LDL.64 R66, [R1+0x1120] ;  /* 0x0011200001427983 */ /* 0x000ea80000100a00 */
[----:B------:R0:W2:Y:S01]  /*1fa80*/  LDG.E.U8 R99, desc[UR8][R78.64] ;  /* 0x000000084e637981 */ /* 0x0000a2000c1e1100 */
[----:B---3--:R-:W-:-:S03]  /*1fa90*/  IMAD.X R81, R3, 0x1, R73, P3 ;  /* 0x0000000103517824 */ /* 0x008fc600018e0649 */
[----:B------:R-:W3:Y:S01]  /*1faa0*/  LDL.64 R72, [R1+0x1108] ;  /* 0x0011080001487983 */ /* 0x000ee20000100a00 */
[----:B----4-:R-:W-:-:S03]  /*1fab0*/  IMAD.X R83, R3, 0x1, R69, P5 ;  /* 0x0000000103537824 */ /* 0x010fc600028e0645 */
[----:B------:R-:W4:Y:S01]  /*1fac0*/  LDL.64 R68, [R1+0x1210] ;  /* 0x0012100001447983 */ /* 0x000f220000100a00 */
[----:B0-----:R-:W-:-:S03]  /*1fad0*/  IMAD R79, R101, 0x9, RZ ;  /* 0x00000009654f7824 */ /* 0x001fc600078e02ff */
[----:B------:R0:W4:Y:S04]  /*1fae0*/  LDG.E.U8 R101, desc[UR8][R80.64] ;  /* 0x0000000850657981 */ /* 0x000128000c1e1100 */
[----:B------:R-:W4:Y:S01]  /*1faf0*/  LDG.E.U8 R82, desc[UR8][R82.64] ;  /* 0x0000000852527981 */ /* 0x000f22000c1e1100 */
[----:B0-----:R-:W-:-:S05]  /*1fb00*/  IMAD.IADD R80, R79, 0x1, R146 ;  /* 0x000000014f507824 */ /* 0x001fca00078e0292 */
[----:B------:R-:W-:-:S05]  /*1fb10*/  IADD3 R80, P4, PT, R0, R80, RZ ;  /* 0x0000005000507210 */ /* 0x000fca0007f9e0ff */
[----:B------:R-:W-:Y:S02]  /*1fb20*/  IMAD.X R81, R3, 0x1, R71, P4 ;  /* 0x0000000103517824 */ /* 0x000fe400020e0647 */
[----:B------:R-:W4:Y:S01]  /*1fb30*/  LDL.64 R70, [R1+0x1220] ;  /* 0x0012200001467983 */ /* 0x000f220000100a00 */
[C---:B------:R-:W-:Y:S02]  /*1fb40*/  IMAD.IADD R76, R79.reuse, 0x1, R150 ;  /* 0x000000014f4c7824 */ /* 0x040fe400078e0296 */
[C---:B------:R-:W-:Y:S01]  /*1fb50*/  IMAD.IADD R78, R79.reuse, 0x1, R148 ;  /* 0x000000014f4e7824 */ /* 0x040fe200078e0294 */
[----:B------:R0:W4:Y:S02]  /*1fb60*/  LDG.E.U8 R83, desc[UR8][R80.64] ;  /* 0x0000000850537981 */ /* 0x000124000c1e1100 */
[----:B------:R-:W-:Y:S01]  /*1fb70*/  IADD3 R76, P3, PT, R0, R76, RZ ;  /* 0x0000004c004c7210 */ /* 0x000fe20007f7e0ff */
[----:B------:R-:W-:-:S05]  /*1fb80*/  IMAD.IADD R79, R79, 0x1, R152 ;  /* 0x000000014f4f7824 */ /* 0x000fca00078e0298 */
[C---:B0-----:R-:W-:Y:S01]  /*1fb90*/  IADD3 R80, P5, PT, R0.reuse, R79, RZ ;  /* 0x0000004f00507210 */ /* 0x041fe20007fbe0ff */
[----:B--2---:R-:W-:Y:S02]  /*1fba0*/  IMAD.X R77, R3, 0x1, R67, P3 ;  /* 0x00000001034d7824 */ /* 0x004fe400018e0643 */
[----:B------:R-:W2:Y:S01]  /*1fbb0*/  LDL.64 R66, [R1+0x1218] ;  /* 0x0012180001427983 */ /* 0x000ea20000100a00 */
[----:B------:R-:W-:-:S03]  /*1fbc0*/  IADD3 RZ, P3, PT, R0, R107, RZ ;  /* 0x0000006b00ff7210 */ /* 0x000fc60007f7e0ff */
[----:B------:R4:W2:Y:S01]  /*1fbd0*/  LDG.E.U8 R105, desc[UR8][R76.64] ;  /* 0x000000084c697981 */ /* 0x0008a2000c1e1100 */
[----:B---3--:R-:W-:-:S03]  /*1fbe0*/  IMAD.X R81, R3, 0x1, R73, P5 ;  /* 0x0000000103517824 */ /* 0x008fc600028e0649 */
[----:B------:R-:W3:Y:S01]  /*1fbf0*/  LDL.64 R72, [R1+0x1200] ;  /* 0x0012000001487983 */ /* 0x000ee20000100a00 */
[----:B----4-:R-:W-:Y:S01]  /*1fc00*/  IMAD.X R77, R75, 0x1, R69, P3 ;  /* 0x000000014b4d7824 */ /* 0x010fe200018e0645 */
[C---:B------:R-:W-:Y:S02]  /*1fc10*/  IADD3 R78, P4, PT, R0.reuse, R78, RZ ;  /* 0x0000004e004e7210 */ /* 0x040fe40007f9e0ff */
[----:B------:R-:W4:Y:S03]  /*1fc20*/  LDL.64 R68, [R1+0x11f8] ;  /* 0x0011f80001447983 */ /* 0x000f260000100a00 */
[----:B------:R-:W-:Y:S01]  /*1fc30*/  IMAD.X R79, R3, 0x1, R143, P4 ;  /* 0x00000001034f7824 */ /* 0x000fe200020e068f */
[----:B------:R-:W4:Y:S01]  /*1fc40*/  LDG.E.U8 R80, desc[UR8][R80.64] ;  /* 0x0000000850507981 */ /* 0x000f22000c1e1100 */
[----:B------:R-:W-:-:S03]  /*1fc50*/  IMAD.IADD R76, R0, 0x1, R107 ;  /* 0x00000001004c7824 */ /* 0x000fc600078e026b */
[----:B------:R0:W4:Y:S04]  /*1fc60*/  LDG.E.U8 R107, desc[UR8][R78.64] ;  /* 0x000000084e6b7981 */ /* 0x000128000c1e1100 */
[----:B------:R-:W4:Y:S04]  /*1fc70*/  LDL.64 R142, [R1+0x11e8] ;  /* 0x0011e800018e7983 */ /* 0x000f280000100a00 */
[----:B------:R1:W4:Y:S01]  /*1fc80*/  LDG.E.U8 R81, desc[UR8][R76.64] ;  /* 0x000000084c517981 */ /* 0x000322000c1e1100 */
[----:B0-----:R-:W-:-:S05]  /*1fc90*/  IMAD.IADD R78, R150, 0x1, R111 ;  /* 0x00000001964e7824 */ /* 0x001fca00078e026f */
[----:B------:R-:W-:-:S05]  /*1fca0*/  IADD3 RZ, P3, PT, R0, R78, RZ ;  /* 0x0000004e00ff7210 */ /* 0x000fca0007f7e0ff */
[----:B-1----:R-:W-:Y:S02]  /*1fcb0*/  IMAD.X R77, R75, 0x1, R71, P3 ;  /* 0x000000014b4d7824 */ /* 0x002fe400018e0647 */
[----:B------:R-:W4:Y:S01]  /*1fcc0*/  LDL.64 R70, [R1+0x11f0] ;  /* 0x0011f00001467983 */ /* 0x000f220000100a00 */
[----:B------:R-:W-:Y:S02]  /*1fcd0*/  IMAD.IADD R79, R148, 0x1, R113 ;  /* 0x00000001944f7824 */ /* 0x000fe400078e0271 */
[----:B------:R-:W-:-:S03]  /*1fce0*/  IMAD.IADD R76, R0, 0x1, R78 ;  /* 0x00000001004c7824 */ /* 0x000fc600078e024e */
[C---:B------:R-:W-:Y:S01]  /*1fcf0*/  IADD3 RZ, P4, PT, R0.reuse, R79, RZ ;  /* 0x0000004f00ff7210 */ /* 0x040fe20007f9e0ff */
[----:B------:R-:W-:Y:S01]  /*1fd00*/  IMAD.IADD R78, R0, 0x1, R79 ;  /* 0x00000001004e7824 */ /* 0x000fe200078e024f */
[----:B------:R3:W4:Y:S01]  /*1fd10*/  LDG.E.U8 R111, desc[UR8][R76.64] ;  /* 0x000000084c6f7981 */ /* 0x000722000c1e1100 */
[----:B------:R-:W-:-:S04]  /*1fd20*/  IMAD.SHL.U32 R121, R121, 0x2, RZ ;  /* 0x0000000279797824 */ /* 0x000fc800078e00ff */
[----:B------:R-:W-:-:S05]  /*1fd30*/  IMAD.IADD R115, R121, 0x1, R150 ;  /* 0x0000000179737824 */ /* 0x000fca00078e0296 */
[C---:B------:R-:W-:Y:S01]  /*1fd40*/  IADD3 RZ, P3, PT, R0.reuse, R115, RZ ;  /* 0x0000007300ff7210 */ /* 0x040fe20007f7e0ff */
[----:B------:R-:W-:Y:S02]  /*1fd50*/  IMAD.IADD R117, R121, 0x1, R148 ;  /* 0x0000000179757824 */ /* 0x000fe400078e0294 */
[----:B--2---:R-:W-:Y:S02]  /*1fd60*/  IMAD.X R79, R75, 0x1, R67, P4 ;  /* 0x000000014b4f7824 */ /* 0x004fe400020e0643 */
[----:B------:R-:W2:Y:S01]  /*1fd70*/  LDL.64 R66, [R1+0x1100] ;  /* 0x0011000001427983 */ /* 0x000ea20000100a00 */
[----:B------:R-:W-:-:S03]  /*1fd80*/  IADD3 RZ, P4, PT, R0, R117, RZ ;  /* 0x0000007500ff7210 */ /* 0x000fc60007f9e0ff */
[----:B------:R4:W2:Y:S01]  /*1fd90*/  LDG.E.U8 R113, desc[UR8][R78.64] ;  /* 0x000000084e717981 */ /* 0x0008a2000c1e1100 */
[----:B---3--:R-:W-:-:S03]  /*1fda0*/  IMAD.X R77, R75, 0x1, R73, P3 ;  /* 0x000000014b4d7824 */ /* 0x008fc600018e0649 */
[----:B------:R-:W3:Y:S01]  /*1fdb0*/  LDL.64 R72, [R1+0x10f8] ;  /* 0x0010f80001487983 */ /* 0x000ee20000100a00 */
[----:B----4-:R-:W-:-:S03]  /*1fdc0*/  IMAD.X R79, R75, 0x1, R69, P4 ;  /* 0x000000014b4f7824 */ /* 0x010fc600020e0645 */
[----:B------:R-:W4:Y:S01]  /*1fdd0*/  LDL.64 R68, [R1+0x10f0] ;  /* 0x0010f00001447983 */ /* 0x000f220000100a00 */
[----:B------:R-:W-:Y:S02]  /*1fde0*/  IMAD.IADD R119, R121, 0x1, R146 ;  /* 0x0000000179777824 */ /* 0x000fe400078e0292 */
[C---:B------:R-:W-:Y:S02]  /*1fdf0*/  IMAD.IADD R76, R0.reuse, 0x1, R115 ;  /* 0x00000001004c7824 */ /* 0x040fe400078e0273 */
[C---:B------:R-:W-:Y:S01]  /*1fe00*/  IMAD.IADD R78, R0.reuse, 0x1, R117 ;  /* 0x00000001004e7824 */ /* 0x040fe200078e0275 */
[C---:B------:R-:W-:Y:S02]  /*1fe10*/  IADD3 RZ, P3, PT, R0.reuse, R119, RZ ;  /* 0x0000007700ff7210 */ /* 0x040fe40007f7e0ff */
[----:B------:R0:W4:Y:S04]  /*1fe20*/  LDG.E.U8 R115, desc[UR8][R76.64] ;  /* 0x000000084c737981 */ /* 0x000128000c1e1100 */
[----:B------:R1:W4:Y:S01]  /*1fe30*/  LDG.E.U8 R117, desc[UR8][R78.64] ;  /* 0x000000084e757981 */ /* 0x000322000c1e1100 */
[----:B0-----:R-:W-:-:S02]  /*1fe40*/  IMAD.IADD R76, R0, 0x1, R119 ;  /* 0x00000001004c7824 */ /* 0x001fc400078e0277 */
[----:B-1----:R-:W-:Y:S02]  /*1fe50*/  IMAD.IADD R78, R121, 0x1, R152 ;  /* 0x00000001794e7824 */ /* 0x002fe400078e0298 */
[----:B------:R-:W-:Y:S02]  /*1fe60*/  IMAD.X R77, R75, 0x1, R71, P3 ;  /* 0x000000014b4d7824 */ /* 0x000fe400018e0647 */
[----:B------:R-:W4:Y:S01]  /*1fe70*/  LDL.64 R70, [R1+0x11e0] ;  /* 0x0011e00001467983 */ /* 0x000f220000100a00 */
[C---:B------:R-:W-:Y:S01]  /*1fe80*/  IADD3 RZ, P3, PT, R0.reuse, R78, RZ ;  /* 0x0000004e00ff7210 */ /* 0x040fe20007f7e0ff */
[----:B------:R-:W-:Y:S02]  /*1fe90*/  IMAD.IADD R79, R125, 0x1, R150 ;  /* 0x000000017d4f7824 */ /* 0x000fe400078e0296 */
[----:B------:R0:W4:Y:S02]  /*1fea0*/  LDG.E.U8 R119, desc[UR8][R76.64] ;  /* 0x000000084c777981 */ /* 0x000124000c1e1100 */
[----:B0-----:R-:W-:-:S02]  /*1feb0*/  IMAD.IADD R76, R0, 0x1, R78 ;  /* 0x00000001004c7824 */ /* 0x001fc400078e024e */
[----:B------:R-:W-:Y:S01]  /*1fec0*/  IMAD.X R77, R75, 0x1, R143, P3 ;  /* 0x000000014b4d7824 */ /* 0x000fe200018e068f */
[----:B------:R-:W-:Y:S01]  /*1fed0*/  IADD3 R78, P3, PT, R0, R79, RZ ;  /* 0x0000004f004e7210 */ /* 0x000fe20007f7e0ff */
[----:B------:R-:W4:Y:S04]  /*1fee0*/  LDL.64 R142, [R1+0x11c0] ;  /* 0x0011c000018e7983 */ /* 0x000f280000100a00 */
[----:B------:R0:W4:Y:S02]  /*1fef0*/  LDG.E.U8 R121, desc[UR8][R76.64] ;  /* 0x000000084c797981 */ /* 0x000124000c1e1100 */
[----:B0-----:R-:W-:Y:S02]  /*1ff00*/  IMAD.IADD R76, R125, 0x1, R148 ;  /* 0x000000017d4c7824 */ /* 0x001fe400078e0294 */
[----:B--2---:R-:W-:-:S02]  /*1ff10*/  IMAD.X R79, R3, 0x1, R67, P3 ;  /* 0x00000001034f7824 */ /* 0x004fc400018e0643 */
[----:B------:R-:W2:Y:S01]  /*1ff20*/  LDL.64 R66, [R1+0x11d8] ;  /* 0x0011d80001427983 */ /* 0x000ea20000100a00 */
[----:B------:R-:W-:-:S03]  /*1ff30*/  IADD3 R76, P3, PT, R0, R76, RZ ;  /* 0x0000004c004c7210 */ /* 0x000fc60007f7e0ff */
[----:B------:R0:W2:Y:S02]  /*1ff40*/  LDG.E.U8 R123, desc[UR8][R78.64] ;  /* 0x000000084e7b7981 */ /* 0x0000a4000c1e1100 */
[----:B0-----:R-:W-:Y:S02]  /*1ff50*/  IMAD.IADD R78, R125, 0x1, R146 ;  /* 0x000000017d4e7824 */ /* 0x001fe400078e0292 */
[----:B---3--:R-:W-:Y:S02]  /*1ff60*/  IMAD.X R77, R3, 0x1, R73, P3 ;  /* 0x00000001034d7824 */ /* 0x008fe400018e0649 */
[----:B------:R-:W3:Y:S01]  /*1ff70*/  LDL.64 R72, [R1+0x11d0] ;  /* 0x0011d00001487983 */ /* 0x000ee20000100a00 */
[----:B------:R-:W-:-:S03]  /*1ff80*/  IADD3 R78, P3, PT, R0, R78, RZ ;  /* 0x0000004e004e7210 */ /* 0x000fc60007f7e0ff */
[----:B------:R0:W3:Y:S02]  /*1ff90*/  LDG.E.U8 R125, desc[UR8][R76.64] ;  /* 0x000000084c7d7981 */ /* 0x0000e4000c1e1100 */
[----:B----4-:R-:W-:Y:S02]  /*1ffa0*/  IMAD.X R79, R3, 0x1, R69, P3 ;  /* 0x00000001034f7824 */ /* 0x010fe400018e0645 */
[----:B------:R-:W4:Y:S01]  /*1ffb0*/  LDL.64 R68, [R1+0x11c8] ;  /* 0x0011c80001447983 */ /* 0x000f220000100a00 */
[----:B0-----:R-:W-:-:S03]  /*1ffc0*/  IMAD.IADD R76, R133, 0x1, R150 ;  /* 0x00000001854c7824 */ /* 0x001fc600078e0296 */
[----:B------:R0:W4:Y:S02]  /*1ffd0*/  LDG.E.U8 R127, desc[UR8][R78.64] ;  /* 0x000000084e7f7981 */ /* 0x000124000c1e1100 */
[C---:B------:R-:W-:Y:S01]  /*1ffe0*/  IADD3 RZ, P3, PT, R0.reuse, R76, RZ ;  /* 0x0000004c00ff7210 */ /* 0x040fe20007f7e0ff */
[----:B------:R-:W-:Y:S01]  /*1fff0*/  IMAD.IADD R76, R0, 0x1, R76 ;  /* 0x00000001004c7824 */ /* 0x000fe200078e024c */
[----:B0-----:R-:W0:Y:S03]  /*20000*/  LDC R79, c[0x0][0x3c4] ;  /* 0x0000f100ff4f7b82 */ /* 0x001e260000000800 */
[----:B------:R-:W-:Y:S02]  /*20010*/  IMAD.X R77, R75, 0x1, R71, P3 ;  /* 0x000000014b4d7824 */ /* 0x000fe400018e0647 */
[----:B------:R-:W4:Y:S04]  /*20020*/  LDL.64 R70, [R1+0x11b8] ;  /* 0x0011b80001467983 */ /* 0x000f280000100a00 */
[----:B------:R1:W4:Y:S02]  /*20030*/  LDG.E.U8 R129, desc[UR8][R76.64] ;  /* 0x000000084c817981 */ /* 0x000324000c1e1100 */
[----:B-1----:R-:W-:-:S05]  /*20040*/  IMAD.IADD R76, R133, 0x1, R148 ;  /* 0x00000001854c7824 */ /* 0x002fca00078e0294 */
[C---:B------:R-:W-:Y:S01]  /*20050*/  IADD3 RZ, P3, PT, R0.reuse, R76, RZ ;  /* 0x0000004c00ff7210 */ /* 0x040fe20007f7e0ff */
[----:B------:R-:W-:Y:S02]  /*20060*/  IMAD.IADD R76, R0, 0x1, R76 ;  /* 0x00000001004c7824 */ /* 0x000fe400078e024c */
[----:B------:R-:W-:Y:S02]  /*20070*/  IMAD.IADD R78, R133, 0x1, R152 ;  /* 0x00000001854e7824 */ /* 0x000fe400078e0298 */
[----:B--2---:R-:W-:Y:S02]  /*20080*/  IMAD.X R77, R75, 0x1, R67, P3 ;  /* 0x000000014b4d7824 */ /* 0x004fe400018e0643 */
[----:B------:R-:W2:Y:S04]  /*20090*/  LDL.64 R66, [R1+0x11b0] ;  /* 0x0011b00001427983 */ /* 0x000ea80000100a00 */
[----:B------:R1:W2:Y:S02]  /*200a0*/  LDG.E.U8 R131, desc[UR8][R76.64] ;  /* 0x000000084c837981 */ /* 0x0002a4000c1e1100 */
[----:B-1----:R-:W-:-:S05]  /*200b0*/  IMAD.IADD R76, R133, 0x1, R146 ;  /* 0x00000001854c7824 */ /* 0x002fca00078e0292 */
[----:B------:R-:W-:-:S05]  /*200c0*/  IADD3 RZ, P3, PT, R0, R76, RZ ;  /* 0x0000004c00ff7210 */ /* 0x000fca0007f7e0ff */
[----:B---3--:R-:W-:Y:S02]  /*200d0*/  IMAD.X R77, R75, 0x1, R73, P3 ;  /* 0x000000014b4d7824 */ /* 0x008fe400018e0649 */
[----:B------:R-:W3:Y:S01]  /*200e0*/  LDL.64 R72, [R1+0x11a8] ;  /* 0x0011a80001487983 */ /* 0x000ee20000100a00 */
[C---:B------:R-:W-:Y:S01]  /*200f0*/  IMAD.IADD R76, R0.reuse, 0x1, R76 ;  /* 0x00000001004c7824 */ /* 0x040fe200078e024c */
[----:B------:R-:W-:-:S04]  /*20100*/  IADD3 RZ, P3, PT, R0, R78, RZ ;  /* 0x0000004e00ff7210 */ /* 0x000fc80007f7e0ff */
[----:B------:R4:W3:Y:S02]  /*20110*/  LDG.E.U8 R133, desc[UR8][R76.64] ;  /* 0x000000084c857981 */ /* 0x0008e4000c1e1100 */
[----:B----4-:R-:W-:Y:S02]  /*20120*/  IMAD.X R77, R75, 0x1, R69, P3 ;  /* 0x000000014b4d7824 */ /* 0x010fe400018e0645 */
[----:B------:R-:W4:Y:S01]  /*20130*/  LDL.64 R68, [R1+0x11a0] ;  /* 0x0011a00001447983 */ /* 0x000f220000100a00 */
[----:B------:R-:W-:Y:S02]  /*20140*/  IMAD.IADD R76, R0, 0x1, R78 ;  /* 0x00000001004c7824 */ /* 0x000fe400078e024e */
[----:B0-----:R-:W-:Y:S02]  /*20150*/  IMAD.SHL.U32 R78, R79, 0x4, RZ ;  /* 0x000000044f4e7824 */ /* 0x001fe400078e00ff */
[----:B------:R-:W0:Y:S01]  /*20160*/  LDC R79, c[0x0][0x3c4] ;  /* 0x0000f100ff4f7b82 */ /* 0x000e220000000800 */
[----:B------:R1:W4:Y:S02]  /*20170*/  LDG.E.U8 R135, desc[UR8][R76.64] ;  /* 0x000000084c877981 */ /* 0x000324000c1e1100 */
[----:B-1----:R-:W-:-:S05]  /*20180*/  IMAD.IADD R76, R78, 0x1, R150 ;  /* 0x000000014e4c7824 */ /* 0x002fca00078e0296 */
[C---:B------:R-:W-:Y:S01]  /*20190*/  IADD3 RZ, P3, PT, R0.reuse, R76, RZ ;  /* 0x0000004c00ff7210 */ /* 0x040fe20007f7e0ff */
[----:B------:R-:W-:-:S04]  /*201a0*/  IMAD.IADD R76, R0, 0x1, R76 ;  /* 0x00000001004c7824 */ /* 0x000fc800078e024c */
[----:B------:R-:W-:-:S05]  /*201b0*/  IMAD.X R77, R75, 0x1, R143, P3 ;  /* 0x000000014b4d7824 */ /* 0x000fca00018e068f */
[----:B------:R1:W4:Y:S02]  /*201c0*/  LDG.E.U8 R137, desc[UR8][R76.64] ;  /* 0x000000084c897981 */ /* 0x000324000c1e1100 */
[----:B-1----:R-:W-:-:S05]  /*201d0*/  IMAD.IADD R76, R78, 0x1, R148 ;  /* 0x000000014e4c7824 */ /* 0x002fca00078e0294 */
[C---:B------:R-:W-:Y:S01]  /*201e0*/  IADD3 RZ, P3, PT, R0.reuse, R76, RZ ;  /* 0x0000004c00ff7210 */ /* 0x040fe20007f7e0ff */
[----:B------:R-:W-:-:S04]  /*201f0*/  IMAD.IADD R76, R0, 0x1, R76 ;  /* 0x00000001004c7824 */ /* 0x000fc800078e024c */
[----:B------:R-:W-:Y:S02]  /*20200*/  IMAD.X R77, R75, 0x1, R71, P3 ;  /* 0x000000014b4d7824 */ /* 0x000fe400018e0647 */
[----:B------:R-:W4:Y:S04]  /*20210*/  LDL.64 R70, [R1+0x1198] ;  /* 0x0011980001467983 */ /* 0x000f280000100a00 */
[----:B------:R1:W4:Y:S02]  /*20220*/  LDG.E.U8 R139, desc[UR8][R76.64] ;  /* 0x000000084c8b7981 */ /* 0x000324000c1e1100 */
[C---:B-1----:R-:W-:Y:S02]  /*20230*/  IMAD.IADD R76, R78.reuse, 0x1, R146 ;  /* 0x000000014e4c7824 */ /* 0x042fe400078e0292 */
[----:B------:R-:W-:-:S03]  /*20240*/  IMAD.IADD R78, R78, 0x1, R152 ;  /* 0x000000014e4e7824 */ /* 0x000fc600078e0298 */
[C---:B------:R-:W-:Y:S01]  /*20250*/  IADD3 RZ, P3, PT, R0.reuse, R76, RZ ;  /* 0x0000004c00ff7210 */ /* 0x040fe20007f7e0ff */
[----:B------:R-:W-:-:S04]  /*20260*/  IMAD.IADD R76, R0, 0x1, R76 ;  /* 0x00000001004c7824 */ /* 0x000fc800078e024c */
[----:B--2---:R-:W-:Y:S01]  /*20270*/  IMAD.X R77, R75, 0x1, R67, P3 ;  /* 0x000000014b4d7824 */ /* 0x004fe200018e0643 */
[C---:B------:R-:W-:Y:S01]  /*20280*/  IADD3 RZ, P3, PT, R0.reuse, R78, RZ ;  /* 0x0000004e00ff7210 */ /* 0x040fe20007f7e0ff */
[----:B------:R-:W2:Y:S04]  /*20290*/  LDL.64 R66, [R1+0x1190] ;  /* 0x0011900001427983 */ /* 0x000ea80000100a00 */
[----:B------:R1:W2:Y:S02]  /*202a0*/  LDG.E.U8 R141, desc[UR8][R76.64] ;  /* 0x000000084c8d7981 */ /* 0x0002a4000c1e1100 */
[----:B-1----:R-:W-:Y:S02]  /*202b0*/  IMAD.IADD R76, R0, 0x1, R78 ;  /* 0x00000001004c7824 */ /* 0x002fe400078e024e */
[----:B0-----:R-:W-:-:S02]  /*202c0*/  IMAD R78, R79, 0x5, RZ ;  /* 0x000000054f4e7824 */ /* 0x001fc400078e02ff */
[----:B---3--:R-:W-:-:S05]  /*202d0*/  IMAD.X R77, R75, 0x1, R73, P3 ;  /* 0x000000014b4d7824 */ /* 0x008fca00018e0649 */
[----:B------:R0:W3:Y:S02]  /*202e0*/  LDG.E.U8 R143, desc[UR8][R76.64] ;  /* 0x000000084c8f7981 */ /* 0x0000e4000c1e1100 */
[----:B0-----:R-:W-:-:S05]  /*202f0*/  IMAD.IADD R76, R78, 0x1, R150 ;  /* 0x000000014e4c7824 */ /* 0x001fca00078e0296 */
[----:B------:R-:W-:-:S05]  /*20300*/  IADD3 RZ, P3, PT, R0, R76, RZ ;  /* 0x0000004c00ff7210 */ /* 0x000fca0007f7e0ff */
[----:B----4-:R-:W-:Y:S02]  /*20310*/  IMAD.X R77, R75, 0x1, R69, P3 ;  /* 0x000000014b4d7824 */ /* 0x010fe400018e0645 */
[----:B------:R-:W4:Y:S01]  /*20320*/  LDL.64 R68, [R1+0x1188] ;  /* 0x0011880001447983 */ /* 0x000f220000100a00 */
[----:B------:R-:W-:-:S05]  /*20330*/  IMAD.IADD R76, R0, 0x1, R76 ;  /* 0x00000001004c7824 */ /* 0x000fca00078e024c */
[----:B------:R0:W3:Y:S02]  /*20340*/  LDG.E.U8 R145, desc[UR8][R76.64] ;  /* 0x000000084c917981 */ /* 0x0000e4000c1e1100 */
[----:B0-----:R-:W-:-:S05]  /*20350*/  IMAD.IADD R76, R78, 0x1, R148 ;  /* 0x000000014e4c7824 */ /* 0x001fca00078e0294 */
[C---:B------:R-:W-:Y:S01]  /*20360*/  IADD3 RZ, P3, PT, R0.reuse, R76, RZ ;  /* 0x0000004c00ff7210 */ /* 0x040fe20007f7e0ff */
[----:B------:R-:W-:-:S04]  /*20370*/  IMAD.IADD R76, R0, 0x1, R76 ;  /* 0x00000001004c7824 */ /* 0x000fc800078e024c */
[----:B------:R-:W-:Y:S02]  /*20380*/  IMAD.X R77, R75, 0x1, R71, P3 ;  /* 0x000000014b4d7824 */ /* 0x000fe400018e0647 */
[----:B------:R-:W3:Y:S04]  /*20390*/  LDL.64 R70, [R1+0x1178] ;  /* 0x0011780001467983 */ /* 0x000ee80000100a00 */
[----:B------:R0:W3:Y:S02]  /*203a0*/  LDG.E.U8 R155, desc[UR8][R76.64] ;  /* 0x000000084c9b7981 */ /* 0x0000e4000c1e1100 */
[----:B0-----:R-:W-:-:S05]  /*203b0*/  IMAD.IADD R76, R78, 0x1, R146 ;  /* 0x000000014e4c7824 */ /* 0x001fca00078e0292 */
[----:B------:R-:W-:Y:S01]  /*203c0*/  IADD3 RZ, P3, PT, R0, R76, RZ ;  /* 0x0000004c00ff7210 */ /* 0x000fe20007f7e0ff */
[----:B------:R-:W-:Y:S02]  /*203d0*/  IMAD.IADD R78, R78, 0x1, R152 ;  /* 0x000000014e4e7824 */ /* 0x000fe400078e0298 */
[C---:B------:R-:W-:Y:S02]  /*203e0*/  IMAD.IADD R76, R0.reuse, 0x1, R76 ;  /* 0x00000001004c7824 */ /* 0x040fe400078e024c */
[----:B--2---:R-:W-:Y:S02]  /*203f0*/  IMAD.X R77, R75, 0x1, R67, P3 ;  /* 0x000000014b4d7824 */ /* 0x004fe400018e0643 */
[----:B------:R-:W2:Y:S01]  /*20400*/  LDL.64 R66, [R1+0x1180] ;  /* 0x0011800001427983 */ /* 0x000ea20000100a00 */
[----:B------:R-:W-:-:S03]  /*20410*/  IADD3 RZ, P3, PT, R0, R78, RZ ;  /* 0x0000004e00ff7210 */ /* 0x000fc60007f7e0ff */
[----:B------:R4:W2:Y:S02]  /*20420*/  LDG.E.U8 R157, desc[UR8][R76.64] ;  /* 0x000000084c9d7981 */ /* 0x0008a4000c1e1100 */
[----:B----4-:R-:W-:Y:S02]  /*20430*/  IMAD.X R77, R75, 0x1, R69, P3 ;  /* 0x000000014b4d7824 */ /* 0x010fe400018e0645 */
[----:B------:R-:W4:Y:S01]  /*20440*/  LDL.64 R68, [R1+0x1170] ;  /* 0x0011700001447983 */ /* 0x000f220000100a00 */
[----:B------:R-:W-:Y:S02]  /*20450*/  IMAD.IADD R76, R0, 0x1, R78 ;  /* 0x00000001004c7824 */ /* 0x000fe400078e024e */
[----:B------:R-:W-:Y:S01]  /*20460*/  IMAD R165, R165, 0x6, RZ ;  /* 0x00000006a5a57824 */ /* 0x000fe200078e02ff */
[----:B------:R-:W4:Y:S04]  /*20470*/  LDL.LU R72, [R1+0xc4] ;  /* 0x0000c40001487983 */ /* 0x000f280000300800 */
[----:B------:R0:W4:Y:S01]  /*20480*/  LDG.E.U8 R159, desc[UR8][R76.64] ;  /* 0x000000084c9f7981 */ /* 0x000122000c1e1100 */
[----:B------:R-:W-:-:S03]  /*20490*/  IMAD.IADD R78, R165, 0x1, R148 ;  /* 0x00000001a54e7824 */ /* 0x000fc600078e0294 */
[----:B------:R-:W4:Y:S01]  /*204a0*/  LDL.LU R73, [R1+0xc0] ;  /* 0x0000c00001497983 */ /* 0x000f220000300800 */
[----:B0-----:R-:W-:Y:S01]  /*204b0*/  IMAD.IADD R76, R165, 0x1, R150 ;  /* 0x00000001a54c7824 */ /* 0x001fe200078e0296 */
[C---:B------:R-:W-:Y:S02]  /*204c0*/  IADD3 RZ, P4, PT, R0.reuse, R78, RZ ;  /* 0x0000004e00ff7210 */ /* 0x040fe40007f9e0ff */
[----:B------:R-:W4:Y:S02]  /*204d0*/  LDL.LU R74, [R1+0xbc] ;  /* 0x0000bc00014a7983 */ /* 0x000f240000300800 */
[C---:B------:R-:W-:Y:S01]  /*204e0*/  IADD3 RZ, P3, PT, R0.reuse, R76, RZ ;  /* 0x0000004c00ff7210 */ /* 0x040fe20007f7e0ff */
[C---:B------:R-:W-:Y:S01]  /*204f0*/  IMAD.IADD R76, R0.reuse, 0x1, R76 ;  /* 0x00000001004c7824 */ /* 0x040fe200078e024c */
[----:B------:R-:W4:Y:S01]  /*20500*/  LDL.LU R142, [R1+0xb8] ;  /* 0x0000b800018e7983 */ /* 0x000f220000300800 */
[----:B------:R-:W-:Y:S02]  /*20510*/  IMAD.IADD R78, R0, 0x1, R78 ;  /* 0x00000001004e7824 */ /* 0x000fe400078e024e */
[----:B---3--:R-:W-:-:S05]  /*20520*/  IMAD.X R79, R75, 0x1, R71, P4 ;  /* 0x000000014b4f7824 */ /* 0x008fca00020e0647 */
[----:B------:R0:W3:Y:S02]  /*20530*/  LDG.E.U8 R163, desc[UR8][R78.64] ;  /* 0x000000084ea37981 */ /* 0x0000e4000c1e1100 */
[----:B0-----:R-:W-:Y:S02]  /*20540*/  IMAD.IADD R78, R165, 0x1, R152 ;  /* 0x00000001a54e7824 */ /* 0x001fe400078e0298 */
[----:B--2---:R-:W-:Y:S02]  /*20550*/  IMAD.X R77, R75, 0x1, R67, P3 ;  /* 0x000000014b4d7824 */ /* 0x004fe400018e0643 */
[----:B------:R-:W2:Y:S04]  /*20560*/  LDL.LU.64 R66, [R1+0x1278] ;  /* 0x0012780001427983 */ /* 0x000ea80000300a00 */
[----:B------:R0:W2:Y:S04]  /*20570*/  LDG.E.U8 R75, desc[UR8][R76.64] ;  /* 0x000000084c4b7981 */ /* 0x0000a8000c1e1100 */
[----:B------:R-:W2:Y:S04]  /*20580*/  LDL.64 R70, [R1+0x1030] ;  /* 0x0010300001467983 */ /* 0x000ea80000100a00 */
[----:B------:R-:W2:Y:S01]  /*20590*/  LDL.LU R154, [R1+0xb0] ;  /* 0x0000b000019a7983 */ /* 0x000ea20000300800 */
[----:B0-----:R-:W-:Y:S01]  /*205a0*/  IMAD.IADD R76, R165, 0x1, R146 ;  /* 0x00000001a54c7824 */ /* 0x001fe200078e0292 */
[----:B------:R-:W-:-:S02]  /*205b0*/  SHF.R.S32.HI R77, RZ, 0x1f, R0 ;  /* 0x0000001fff4d7819 */ /* 0x000fc40000011400 */
[----:B------:R-:W3:Y:S02]  /*205c0*/  LDL.LU R156, [R1+0xac] ;  /* 0x0000ac00019c7983 */ /* 0x000ee40000300800 */
[C---:B------:R-:W-:Y:S01]  /*205d0*/  IADD3 RZ, P3, PT, R0.reuse, R76, RZ ;  /* 0x0000004c00ff7210 */ /* 0x040fe20007f7e0ff */
[----:B------:R-:W-:-:S04]  /*205e0*/  IMAD.IADD R76, R0, 0x1, R76 ;  /* 0x00000001004c7824 */ /* 0x000fc800078e024c */
[----:B----4-:R-:W-:Y:S02]  /*205f0*/  IMAD.X R77, R77, 0x1, R69, P3 ;  /* 0x000000014d4d7824 */ /* 0x010fe400018e0645 */
[----:B------:R-:W4:Y:S04]  /*20600*/  LDL.LU.64 R68, [R1+0x1270] ;  /* 0x0012700001447983 */ /* 0x000f280000300a00 */
[----:B------:R0:W4:Y:S04]  /*20610*/  LDG.E.U8 R165, desc[UR8][R76.64] ;  /* 0x000000084ca57981 */ /* 0x000128000c1e1100 */
[----:B------:R-:W4:Y:S01]  /*20620*/  LDL.64 R76, [R1+0x1168] ;  /* 0x00116800014c7983 */ /* 0x000f220000100a00 */
[----:B------:R-:W1:Y:S01]  /*20630*/  S2R R144, SR_TID.X ;  /* 0x0000000000907919 */ /* 0x000e620000002100 */
[----:B------:R-:W-:-:S02]  /*20640*/  IADD3 R78, P3, PT, R0, R78, RZ ;  /* 0x0000004e004e7210 */ /* 0x000fc40007f7e0ff */
[----:B-1----:R-:W-:-:S05]  /*20650*/  LOP3.LUT R144, R144, 0x7f, RZ, 0xc0, !PT ;  /* 0x0000007f90907812 */ /* 0x002fca00078ec0ff */
[----:B------:R1:W-:Y:S04]  /*20660*/  STS.U8 [R144+UR4+0x10000], R72 ;  /* 0x0100004890007988 */ /* 0x0003e80008000004 */
[----:B------:R0:W-:Y:S04]  /*20670*/  STS.U8 [R144+UR4+0x12000], R73 ;  /* 0x0120004990007988 */ /* 0x0001e80008000004 */
[----:B------:R0:W-:Y:S04]  /*20680*/  STS.U8 [R144+UR4+0x14000], R74 ;  /* 0x0140004a90007988 */ /* 0x0001e80008000004 */
[----:B------:R0:W-:Y:S04]  /*20690*/  STS.U8 [R144+UR4+0x16000], R142 ;  /* 0x0160008e90007988 */ /* 0x0001e80008000004 */
[----:B------:R0:W-:Y:S04]  /*206a0*/  STS.U8 [R144+UR4+0x10400], R97 ;  /* 0x0104006190007988 */ /* 0x0001e80008000004 */
[----:B------:R0:W-:Y:S04]  /*206b0*/  STS.U8 [R144+UR4+0x12400], R99 ;  /* 0x0124006390007988 */ /* 0x0001e80008000004 */
[----:B------:R0:W-:Y:S04]  /*206c0*/  STS.U8 [R144+UR4+0x14400], R101 ;  /* 0x0144006590007988 */ /* 0x0001e80008000004 */
[----:B------:R0:W-:Y:S04]  /*206d0*/  STS.U8 [R144+UR4+0x16400], R82 ;  /* 0x0164005290007988 */ /* 0x0001e80008000004 */
[----:B--2---:R2:W-:Y:S04]  /*206e0*/  STS.U8 [R144+UR4+0x10800], R154 ;  /* 0x0108009a90007988 */ /* 0x0045e80008000004 */
[----:B---3--:R3:W-:Y:S01]  /*206f0*/  STS.U8 [R144+UR4+0x12800], R156 ;  /* 0x0128009c90007988 */ /* 0x0087e20008000004 */
[----:B----4-:R-:W-:Y:S01]  /*20700*/  IMAD.X R79, R3, 0x1, R77, P3 ;  /* 0x00000001034f7824 */ /* 0x010fe200018e064d */
[----:B0-----:R-:W-:-:S04]  /*20710*/  IADD3 R76, P3, PT, R0, R70, RZ ;  /* 0x00000046004c7210 */ /* 0x001fc80007f7e0ff */
[----:B------:R0:W4:Y:S01]  /*20720*/  LDG.E.U8 R78, desc[UR8][R78.64] ;  /* 0x000000084e4e7981 */ /* 0x000122000c1e1100 */
[----:B------:R-:W-:-:S05]  /*20730*/  IMAD.X R77, R3, 0x1, R71, P3 ;  /* 0x00000001034d7824 */ /* 0x000fca00018e0647 */
[----:B------:R-:W4:Y:S04]  /*20740*/  LDG.E.U8 R76, desc[UR8][R76.64] ;  /* 0x000000084c4c7981 */ /* 0x000f28000c1e1100 */
[----:B------:R-:W4:Y:S04]  /*20750*/  LDL.LU R79, [R1+0x54] ;  /* 0x00005400014f7983 */ /* 0x000f280000300800 */
[----:B------:R-:W4:Y:S04]  /*20760*/  LDL.LU.64 R70, [R1+0x1268] ;  /* 0x0012680001467983 */ /* 0x000f280000300a00 */
[----:B------:R-:W4:Y:S04]  /*20770*/  LDL.LU R77, [R1+0x58] ;  /* 0x00005800014d7983 */ /* 0x000f280000300800 */
[----:B-1----:R-:W4:Y:S04]  /*20780*/  LDL.LU R72, [R1+0x1260] ;  /* 0x0012600001487983 */ /* 0x002f280000300800 */
[----:B------:R-:W4:Y:S04]  /*20790*/  LDL.LU R73, [R1+0x125c] ;  /* 0x00125c0001497983 */ /* 0x000f280000300800 */
[----:B------:R-:W4:Y:S04]  /*207a0*/  LDL.LU R74, [R1+0x1258] ;  /* 0x00125800014a7983 */ /* 0x000f280000300800 */
[----:B------:R-:W4:Y:S04]  /*207b0*/  LDL.LU R142, [R1+0x1254] ;  /* 0x00125400018e7983 */ /* 0x000f280000300800 */
[----:B------:R-:W4:Y:S04]  /*207c0*/  LDL.LU R97, [R1+0x5c] ;  /* 0x00005c0001617983 */ /* 0x000f280000300800 */
[----:B------:R-:W4:Y:S04]  /*207d0*/  LDL.LU R99, [R1+0x60] ;  /* 0x0000600001637983 */ /* 0x000f280000300800 */
[----:B------:R-:W4:Y:S04]  /*207e0*/  LDL.LU R101, [R1+0xa4] ;  /* 0x0000a40001657983 */ /* 0x000f280000300800 */
[----:B------:R-:W4:Y:S04]  /*207f0*/  LDL.LU R82, [R1+0xa8] ;  /* 0x0000a80001527983 */ /* 0x000f280000300800 */
[----:B--2---:R-:W2:Y:S04]  /*20800*/  LDL.LU R154, [R1+0x1250] ;  /* 0x00125000019a7983 */ /* 0x004ea80000300800 */
[----:B---3--:R-:W3:Y:S04]  /*20810*/  LDL.LU R156, [R1+0x124c] ;  /* 0x00124c00019c7983 */ /* 0x008ee80000300800 */
[----:B----4-:R1:W-:Y:S04]  /*20820*/  STS.U8 [R144+UR4+0x14800], R82 ;  /* 0x0148005290007988 */ /* 0x0103e80008000004 */
[----:B------:R4:W-:Y:S04]  /*20830*/  STS.U8 [R144+UR4+0x16800], R101 ;  /* 0x0168006590007988 */ /* 0x0009e80008000004 */
[----:B------:R0:W-:Y:S04]  /*20840*/  STS.U8 [R144+UR4+0x10c00], R99 ;  /* 0x010c006390007988 */ /* 0x0001e80008000004 */
[----:B-1----:R-:W2:Y:S04]  /*20850*/  LDL.LU R82, [R1+0x8c] ;  /* 0x00008c0001527983 */ /* 0x002ea80000300800 */
[----:B----4-:R-:W4:Y:S04]  /*20860*/  LDL.LU R101, [R1+0x88] ;  /* 0x0000880001657983 */ /* 0x010f280000300800 */
[----:B------:R1:W-:Y:S04]  /*20870*/  STS.U8 [R144+UR4+0x12c00], R97 ;  /* 0x012c006190007988 */ /* 0x0003e80008000004 */
[----:B0-----:R-:W4:Y:S04]  /*20880*/  LDL.LU R99, [R1+0x84] ;  /* 0x0000840001637983 */ /* 0x001f280000300800 */
[----:B------:R0:W-:Y:S04]  /*20890*/  STS.U8 [R144+UR4+0x14c00], R77 ;  /* 0x014c004d90007988 */ /* 0x0001e80008000004 */
[----:B-1----:R-:W4:Y:S04]  /*208a0*/  LDL.LU R97, [R1+0x50] ;  /* 0x0000500001617983 */ /* 0x002f280000300800 */
[----:B------:R1:W-:Y:S04]  /*208b0*/  STS.U8 [R144+UR4+0x16c00], R79 ;  /* 0x016c004f90007988 */ /* 0x0003e80008000004 */
[----:B0-----:R-:W4:Y:S04]  /*208c0*/  LDL.LU R77, [R1+0x4c] ;  /* 0x00004c00014d7983 */ /* 0x001f280000300800 */
[----:B---3--:R0:W-:Y:S04]  /*208d0*/  STS.U8 [R144+UR4+0x11000], R156 ;  /* 0x0110009c90007988 */ /* 0x0081e80008000004 */
[----:B-1----:R-:W3:Y:S04]  /*208e0*/  LDL.LU R79, [R1+0x48] ;  /* 0x00004800014f7983 */ /* 0x002ee80000300800 */
[----:B--2---:R1:W-:Y:S04]  /*208f0*/  STS.U8 [R144+UR4+0x13000], R154 ;  /* 0x0130009a90007988 */ /* 0x0043e80008000004 */
[----:B0-----:R-:W2:Y:S04]  /*20900*/  LDL.LU R156, [R1+0x90] ;  /* 0x00009000019c7983 */ /* 0x001ea80000300800 */
[----:B-1----:R-:W2:Y:S01]  /*20910*/  LDL.LU R144, [R1+0x1248] ;  /* 0x0012480001907983 */ /* 0x002ea20000300800 */
[----:B------:R-:W0:Y:S02]  /*20920*/  S2R R154, SR_TID.X ;  /* 0x00000000009a7919 */ /* 0x000e240000002100 */
[----:B0-----:R-:W-:-:S05]  /*20930*/  LOP3.LUT R154, R154, 0x7f, RZ, 0xc0, !PT ;  /* 0x0000007f9a9a7812 */ /* 0x001fca00078ec0ff */
[----:B--2---:R0:W-:Y:S04]  /*20940*/  STS.U8 [R154+UR4+0x15000], R144 ;  /* 0x015000909a007988 */ /* 0x0041e80008000004 */
        /* <DEDUP_REMOVED lines=24> */
[----:B------:R0:W-:Y:S04]  /*20ad0*/  STS.U8 [R144+UR4+0x12880], R82 ;  /* 0x0128805290007988 */ /* 0x0001e80008000004 */
[----:B-1----:R-:W2:Y:S04]  /*20ae0*/  LDL.LU R156, [R1+0x80] ;  /* 0x00008000019c7983 */ /* 0x002ea80000300800 */
[----:B----4-:R1:W-:Y:S04]  /*20af0*/  STS.U8 [R144+UR4+0x14880], R101 ;  /* 0x0148806590007988 */ /* 0x0103e80008000004 */
[----:B0-----:R-:W4:Y:S04]  /*20b00*/  LDL.LU R82, [R1+0x7c] ;  /* 0x00007c0001527983 */ /* 0x001f280000300800 */
[----:B------:R0:W-:Y:S04]  /*20b10*/  STS.U8 [R144+UR4+0x16880], R99 ;  /* 0x0168806390007988 */ /* 0x0001e80008000004 */
[----:B-1----:R-:W4:Y:S04]  /*20b20*/  LDL.LU R101, [R1+0x78] ;  /* 0x0000780001657983 */ /* 0x002f280000300800 */
[----:B------:R1:W-:Y:S04]  /*20b30*/  STS.U8 [R144+UR4+0x10c80], R97 ;  /* 0x010c806190007988 */ /* 0x0003e80008000004 */
[----:B0-----:R-:W4:Y:S04]  /*20b40*/  LDL.LU R99, [R1+0x74] ;  /* 0x0000740001637983 */ /* 0x001f280000300800 */
[----:B------:R0:W-:Y:S04]  /*20b50*/  STS.U8 [R144+UR4+0x12c80], R77 ;  /* 0x012c804d90007988 */ /* 0x0001e80008000004 */
[----:B-1----:R-:W4:Y:S04]  /*20b60*/  LDL.LU R97, [R1+0x40] ;  /* 0x0000400001617983 */ /* 0x002f280000300800 */
[----:B---3--:R1:W-:Y:S04]  /*20b70*/  STS.U8 [R144+UR4+0x14c80], R79 ;  /* 0x014c804f90007988 */ /* 0x0083e80008000004 */
[----:B0-----:R-:W3:Y:S04]  /*20b80*/  LDL.LU R77, [R1+0x3c] ;  /* 0x00003c00014d7983 */ /* 0x001ee80000300800 */
[----:B-1----:R-:W3:Y:S04]  /*20b90*/  LDL.LU R79, [R1+0x38] ;  /* 0x00003800014f7983 */ /* 0x002ee80000300800 */
[----:B------:R0:W-:Y:S04]  /*20ba0*/  STS.U8 [R144+UR4+0x16c80], R164 ;  /* 0x016c80a490007988 */ /* 0x0001e80008000004 */
[----:B------:R-:W3:Y:S01]  /*20bb0*/  LDL.LU R73, [R1+0xa0] ;  /* 0x0000a00001497983 */ /* 0x000ee20000300800 */
[----:B0-----:R-:W0:Y:S03]  /*20bc0*/  S2R R164, SR_TID.X ;  /* 0x0000000000a47919 */ /* 0x001e260000002100 */
        /* <DEDUP_REMOVED lines=17> */
[----:B------:R-:W-:Y:S04]  /*20ce0*/  STS.U8 [R144+UR4+0x17c80], R51 ;  /* 0x017c803390007988 */ /* 0x000fe80008000004 */
[----:B------:R-:W3:Y:S04]  /*20cf0*/  LDL.LU R74, [R1+0x9c] ;  /* 0x00009c00014a7983 */ /* 0x000ee80000300800 */
[----:B------:R-:W3:Y:S04]  /*20d00*/  LDL.LU R142, [R1+0x98] ;  /* 0x00009800018e7983 */ /* 0x000ee80000300800 */
[----:B--2---:R0:W-:Y:S04]  /*20d10*/  STS.U8 [R164+UR4+0x16500], R154 ;  /* 0x0165009aa4007988 */ /* 0x0041e80008000004 */
[----:B------:R1:W-:Y:S04]  /*20d20*/  STS.U8 [R164+UR4+0x10900], R156 ;  /* 0x0109009ca4007988 */ /* 0x0003e80008000004 */
[----:B0-----:R-:W2:Y:S04]  /*20d30*/  LDL.LU R154, [R1+0x94] ;  /* 0x00009400019a7983 */ /* 0x001ea80000300800 */
[----:B----4-:R0:W-:Y:S04]  /*20d40*/  STS.U8 [R164+UR4+0x12900], R82 ;  /* 0x01290052a4007988 */ /* 0x0101e80008000004 */
[----:B-1----:R-:W4:Y:S04]  /*20d50*/  LDL.LU R156, [R1+0x70] ;  /* 0x00007000019c7983 */ /* 0x002f280000300800 */
        /* <DEDUP_REMOVED lines=8> */
[----:B------:R1:W-:Y:S04]  /*20de0*/  STS.U8 [R164+UR4+0x14d00], R79 ;  /* 0x014d004fa4007988 */ /* 0x0003e80008000004 */
[----:B0-----:R-:W3:Y:S04]  /*20df0*/  LDL.LU R77, [R1+0xc] ;  /* 0x00000c00014d7983 */ /* 0x001ee80000300800 */
[----:B-1----:R-:W3:Y:S04]  /*20e00*/  LDL.LU R79, [R1+0x8] ;  /* 0x00000800014f7983 */ /* 0x002ee80000300800 */
[----:B------:R-:W3:Y:S04]  /*20e10*/  LDL.LU R144, [R1+0x4] ;  /* 0x0000040001907983 */ /* 0x000ee80000300800 */
[----:B------:R0:W-:Y:S02]  /*20e20*/  STS.U8 [R164+UR4+0x16d00], R162 ;  /* 0x016d00a2a4007988 */ /* 0x0001e40008000004 */
[----:B0-----:R-:W0:Y:S02]  /*20e30*/  S2R R162, SR_TID.X ;  /* 0x0000000000a27919 */ /* 0x001e240000002100 */
[----:B------:R-:W-:Y:S04]  /*20e40*/  STS.U8 [R164+UR4+0x10100], R115 ;  /* 0x01010073a4007988 */ /* 0x000fe80008000004 */
[----:B------:R-:W-:Y:S04]  /*20e50*/  STS.U8 [R164+UR4+0x12100], R117 ;  /* 0x01210075a4007988 */ /* 0x000fe80008000004 */
[----:B------:R-:W-:Y:S04]  /*20e60*/  STS.U8 [R164+UR4+0x14100], R119 ;  /* 0x01410077a4007988 */ /* 0x000fe80008000004 */
[----:B------:R-:W-:Y:S04]  /*20e70*/  STS.U8 [R164+UR4+0x16100], R121 ;  /* 0x01610079a4007988 */ /* 0x000fe80008000004 */
        /* <DEDUP_REMOVED lines=22> */
[----:B----4-:R1:W-:Y:S04]  /*20fe0*/  STS.U8 [R162+UR4+0x10980], R156 ;  /* 0x0109809ca2007988 */ /* 0x0103e80008000004 */
[----:B0-----:R-:W2:Y:S04]  /*20ff0*/  LDL.LU R154, [R1+0x30] ;  /* 0x00003000019a7983 */ /* 0x001ea80000300800 */
        /* <DEDUP_REMOVED lines=8> */
[----:B------:R0:W-:Y:S04]  /*21080*/  STS.U8 [R162+UR4+0x12d80], R77 ;  /* 0x012d804da2007988 */ /* 0x0001e80008000004 */
[----:B-1----:R-:W3:Y:S04]  /*21090*/  LDL.LU R97, [R1+0x1c] ;  /* 0x00001c0001617983 */ /* 0x002ee80000300800 */
[----:B------:R1:W-:Y:S04]  /*210a0*/  STS.U8 [R162+UR4+0x14d80], R79 ;  /* 0x014d804fa2007988 */ /* 0x0003e80008000004 */
[----:B0-----:R-:W3:Y:S04]  /*210b0*/  LDL.LU R77, [R1+0x18] ;  /* 0x00001800014d7983 */ /* 0x001ee80000300800 */
[----:B-1----:R-:W3:Y:S04]  /*210c0*/  LDL.LU R79, [R1+0x14] ;  /* 0x00001400014f7983 */ /* 0x002ee80000300800 */
        /* <DEDUP_REMOVED lines=31> */
[----:B--2---:R-:W-:Y:S04]  /*212c0*/  STS.U8 [R51+UR4+0x10600], R154 ;  /* 0x0106009a33007988 */ /* 0x004fe80008000004 */
[----:B----4-:R-:W-:Y:S04]  /*212d0*/  STS.U8 [R51+UR4+0x12600], R156 ;  /* 0x0126009c33007988 */ /* 0x010fe80008000004 */
[----:B------:R-:W-:Y:S04]  /*212e0*/  STS.U8 [R51+UR4+0x14600], R82 ;  /* 0x0146005233007988 */ /* 0x000fe80008000004 */
[----:B------:R-:W-:Y:S04]  /*212f0*/  STS.U8 [R51+UR4+0x16600], R101 ;  /* 0x0166006533007988 */ /* 0x000fe80008000004 */
[----:B---3--:R-:W-:Y:S04]  /*21300*/  STS.U8 [R51+UR4+0x10a00], R99 ;  /* 0x010a006333007988 */ /* 0x008fe80008000004 */
        /* <DEDUP_REMOVED lines=13> */
[----:B------:R2:W-:Y:S04]  /*213e0*/  STS.U8 [R51+UR4+0x15600], R24 ;  /* 0x0156001833007988 */ /* 0x0005e80008000004 */
[----:B------:R-:W-:Y:S04]  /*213f0*/  STS.U8 [R51+UR4+0x17600], R23 ;  /* 0x0176001733007988 */ /* 0x000fe80008000004 */
[----:B------:R-:W-:Y:S04]  /*21400*/  STS.U8 [R51+UR4+0x11a00], R22 ;  /* 0x011a001633007988 */ /* 0x000fe80008000004 */
[----:B0-----:R-:W5:Y:S04]  /*21410*/  LDL.LU R2, [R1+0x1244] ;  /* 0x0012440001027983 */ /* 0x001f680000300800 */
[----:B------:R-:W-:Y:S04]  /*21420*/  STS.U8 [R51+UR4+0x13a00], R21 ;  /* 0x013a001533007988 */ /* 0x000fe80008000004 */
[----:B------:R0:W-:Y:S04]  /*21430*/  STS.U8 [R51+UR4+0x15a00], R20 ;  /* 0x015a001433007988 */ /* 0x0001e80008000004 */
[----:B-1----:R-:W3:Y:S04]  /*21440*/  LDL.64 R26, [R1+0x1028] ;  /* 0x00102800011a7983 */ /* 0x002ee80000100a00 */
[----:B--2---:R-:W2:Y:S04]  /*21450*/  LDL.64 R24, [R1+0x1018] ;  /* 0x0010180001187983 */ /* 0x004ea80000100a00 */
[----:B0-----:R-:W4:Y:S04]  /*21460*/  LDL.64 R20, [R1+0x1020] ;  /* 0x0010200001147983 */ /* 0x001f280000100a00 */
[----:B------:R-:W-:Y:S04]  /*21470*/  STS.U8 [R51+UR4+0x17a00], R19 ;  /* 0x017a001333007988 */ /* 0x000fe80008000004 */
[----:B------:R0:W-:Y:S04]  /*21480*/  STS.U8 [R51+UR4+0x11e00], R18 ;  /* 0x011e001233007988 */ /* 0x0001e80008000004 */
[----:B------:R-:W2:Y:S04]  /*21490*/  LDL.64 R28, [R1+0x1010] ;  /* 0x00101000011c7983 */ /* 0x000ea80000100a00 */
[----:B------:R-:W2:Y:S04]  /*214a0*/  LDL.64 R36, [R1+0xf38] ;  /* 0x000f380001247983 */ /* 0x000ea80000100a00 */
[----:B0-----:R-:W2:Y:S04]  /*214b0*/  LDL.64 R18, [R1+0xf48] ;  /* 0x000f480001127983 */ /* 0x001ea80000100a00 */
[----:B------:R-:W-:Y:S04]  /*214c0*/  STS.U8 [R51+UR4+0x13e00], R17 ;  /* 0x013e001133007988 */ /* 0x000fe80008000004 */
[----:B------:R0:W-:Y:S01]  /*214d0*/  STS.U8 [R51+UR4+0x15e00], R16 ;  /* 0x015e001033007988 */ /* 0x0001e20008000004 */
[----:B------:R-:W1:Y:S01]  /*214e0*/  S2R R79, SR_TID.X ;  /* 0x00000000004f7919 */ /* 0x000e620000002100 */
[----:B------:R-:W1:Y:S02]  /*214f0*/  S2R R65, SR_TID.X ;  /* 0x0000000000417919 */ /* 0x000e640000002100 */
[----:B0-----:R-:W2:Y:S04]  /*21500*/  LDL.64 R16, [R1+0xf40] ;  /* 0x000f400001107983 */ /* 0x001ea80000100a00 */
[----:B------:R-:W-:Y:S04]  /*21510*/  STS.U8 [R51+UR4+0x17e00], R15 ;  /* 0x017e000f33007988 */ /* 0x000fe80008000004 */
[----:B------:R-:W2:Y:S04]  /*21520*/  LDL.64 R32, [R1+0xf30] ;  /* 0x000f300001207983 */ /* 0x000ea80000100a00 */
[----:B------:R-:W2:Y:S04]  /*21530*/  LDL.64 R22, [R1+0xf28] ;  /* 0x000f280001167983 */ /* 0x000ea80000100a00 */
[----:B------:R-:W2:Y:S04]  /*21540*/  LDL.64 R34, [R1+0xe48] ;  /* 0x000e480001227983 */ /* 0x000ea80000100a00 */
[----:B------:R-:W2:Y:S01]  /*21550*/  LDL.64 R38, [R1+0xe28] ;  /* 0x000e280001267983 */ /* 0x000ea20000100a00 */
[----:B-1----:R-:W-:-:S03]  /*21560*/  LOP3.LUT R30, R79, 0x7f, RZ, 0xc0, !PT ;  /* 0x0000007f4f1e7812 */ /* 0x002fc600078ec0ff */
[----:B------:R-:W2:Y:S01]  /*21570*/  LDL.64 R40, [R1+0xe30] ;  /* 0x000e300001287983 */ /* 0x000ea20000100a00 */
[----:B------:R-:W-:-:S03]  /*21580*/  LOP3.LUT R30, R30, 0x50, RZ, 0x3c, !PT ;  /* 0x000000501e1e7812 */ /* 0x000fc600078e3cff */
[----:B------:R-:W2:Y:S04]  /*21590*/  LDL.64 R44, [R1+0xd48] ;  /* 0x000d4800012c7983 */ /* 0x000ea80000100a00 */
        /* <DEDUP_REMOVED lines=26> */
[----:B------:R3:W-:Y:S01]  /*21740*/  STS.U8 [R30+UR4+0x15a80], R6 ;  /* 0x015a80061e007988 */ /* 0x0007e20008000004 */
[----:B0-----:R-:W-:-:S03]  /*21750*/  LOP3.LUT R7, R65, 0x7f, RZ, 0xc0, !PT ;  /* 0x0000007f41077812 */ /* 0x001fc600078ec0ff */
[----:B------:R-:W2:Y:S01]  /*21760*/  LDL.64 R50, [R1+0xd40] ;  /* 0x000d400001327983 */ /* 0x000ea20000100a00 */
[----:B-1----:R-:W-:-:S03]  /*21770*/  LOP3.LUT R4, R7, 0x60, RZ, 0x3c, !PT ;  /* 0x0000006007047812 */ /* 0x002fc600078e3cff */
[----:B------:R-:W-:Y:S04]  /*21780*/  STS.U8 [R30+UR4+0x17a80], R5 ;  /* 0x017a80051e007988 */ /* 0x000fe80008000004 */
[----:B------:R-:W-:Y:S04]  /*21790*/  STS.U8 [R30+UR4+0x11e80], R84 ;  /* 0x011e80541e007988 */ /* 0x000fe80008000004 */
[----:B------:R-:W-:Y:S04]  /*217a0*/  STS.U8 [R30+UR4+0x13e80], R85 ;  /* 0x013e80551e007988 */ /* 0x000fe80008000004 */
[----:B------:R-:W-:Y:S04]  /*217b0*/  STS.U8 [R30+UR4+0x15e80], R86 ;  /* 0x015e80561e007988 */ /* 0x000fe80008000004 */
[----:B------:R0:W-:Y:S04]  /*217c0*/  STS.U8 [R30+UR4+0x17e80], R87 ;  /* 0x017e80571e007988 */ /* 0x0001e80008000004 */
[----:B------:R-:W2:Y:S04]  /*217d0*/  LDL.64 R48, [R1+0xd30] ;  /* 0x000d300001307983 */ /* 0x000ea80000100a00 */
        /* <DEDUP_REMOVED lines=12> */
[----:B------:R-:W2:Y:S01]  /*218a0*/  LDL.64 R68, [R1+0xa18] ;  /* 0x000a180001447983 */ /* 0x000ea20000100a00 */
[----:B---3--:R-:W-:-:S02]  /*218b0*/  IADD3 R6, P3, PT, R0, R26, RZ ;  /* 0x0000001a00067210 */ /* 0x008fc40007f7e0ff */
[----:B----4-:R-:W-:-:S03]  /*218c0*/  IADD3 R8, P4, PT, R0, R20, RZ ;  /* 0x0000001400087210 */ /* 0x010fc60007f9e0ff */
[C---:B------:R-:W-:Y:S01]  /*218d0*/  IMAD.X R7, R3.reuse, 0x1, R27, P3 ;  /* 0x0000000103077824 */ /* 0x040fe200018e061b */
[----:B--2---:R-:W-:Y:S01]  /*218e0*/  IADD3 R12, P3, PT, R0, R24, RZ ;  /* 0x00000018000c7210 */ /* 0x004fe20007f7e0ff */
[----:B------:R-:W2:Y:S01]  /*218f0*/  LDL.64 R26, [R1+0xf20] ;  /* 0x000f2000011a7983 */ /* 0x000ea20000100a00 */
[----:B------:R-:W-:-:S03]  /*21900*/  IMAD.X R9, R3, 0x1, R21, P4 ;  /* 0x0000000103097824 */ /* 0x000fc600020e0615 */
[----:B------:R-:W3:Y:S01]  /*21910*/  LDL.64 R20, [R1+0xf18] ;  /* 0x000f180001147983 */ /* 0x000ee20000100a00 */
[----:B------:R-:W-:-:S03]  /*21920*/  IMAD.X R13, R3, 0x1, R25, P3 ;  /* 0x00000001030d7824 */ /* 0x000fc600018e0619 */
[----:B0-----:R0:W4:Y:S01]  /*21930*/  LDG.E.U8 R30, desc[UR8][R8.64] ;  /* 0x00000008081e7981 */ /* 0x001122000c1e1100 */
[----:B------:R-:W-:-:S03]  /*21940*/  IADD3 R10, P4, PT, R0, R28, RZ ;  /* 0x0000001c000a7210 */ /* 0x000fc60007f9e0ff */
[----:B------:R-:W4:Y:S04]  /*21950*/  LDL.64 R24, [R1+0xf10] ;  /* 0x000f100001187983 */ /* 0x000f280000100a00 */
[----:B------:R1:W4:Y:S01]  /*21960*/  LDG.E.U8 R31, desc[UR8][R6.64] ;  /* 0x00000008061f7981 */ /* 0x000322000c1e1100 */
[----:B0-----:R-:W-:Y:S01]  /*21970*/  IADD3 R8, P3, PT, R0, R18, RZ ;  /* 0x0000001200087210 */ /* 0x001fe20007f7e0ff */
[C---:B------:R-:W-:Y:S02]  /*21980*/  IMAD.X R11, R3.reuse, 0x1, R29, P4 ;  /* 0x00000001030b7824 */ /* 0x040fe400020e061d */
[----:B------:R-:W4:Y:S02]  /*21990*/  LDG.E.U8 R29, desc[UR8][R12.64] ;  /* 0x000000080c1d7981 */ /* 0x000f24000c1e1100 */
[----:B------:R-:W-:-:S02]  /*219a0*/  IMAD.X R9, R3, 0x1, R19, P3 ;  /* 0x0000000103097824 */ /* 0x000fc400018e0613 */
[----:B------:R-:W4:Y:S04]  /*219b0*/  LDL.64 R18, [R1+0xe40] ;  /* 0x000e400001127983 */ /* 0x000f280000100a00 */
[----:B------:R0:W4:Y:S04]  /*219c0*/  LDG.E.U8 R28, desc[UR8][R10.64] ;  /* 0x000000080a1c7981 */ /* 0x000128000c1e1100 */
[----:B------:R-:W4:Y:S01]  /*219d0*/  LDG.E.U8 R5, desc[UR8][R8.64] ;  /* 0x0000000808057981 */ /* 0x000f22000c1e1100 */
[----:B-1----:R-:W-:-:S05]  /*219e0*/  IADD3 R6, P4, PT, R0, R16, RZ ;  /* 0x0000001000067210 */ /* 0x002fca0007f9e0ff */
[C---:B------:R-:W-:Y:S02]  /*219f0*/  IMAD.X R7, R3.reuse, 0x1, R17, P4 ;  /* 0x0000000103077824 */ /* 0x040fe400020e0611 */
[----:B------:R-:W4:Y:S01]  /*21a00*/  LDL.64 R16, [R1+0xe38] ;  /* 0x000e380001107983 */ /* 0x000f220000100a00 */
[C---:B0-----:R-:W-:Y:S02]  /*21a10*/  IADD3 R10, P3, PT, R0.reuse, R36, RZ ;  /* 0x00000024000a7210 */ /* 0x041fe40007f7e0ff */
[----:B------:R-:W-:Y:S01]  /*21a20*/  IADD3 R14, P4, PT, R0, R32, RZ ;  /* 0x00000020000e7210 */ /* 0x000fe20007f9e0ff */
[----:B------:R0:W4:Y:S02]  /*21a30*/  LDG.E.U8 R9, desc[UR8][R6.64] ;  /* 0x0000000806097981 */ /* 0x000124000c1e1100 */
[C---:B------:R-:W-:Y:S02]  /*21a40*/  IMAD.X R11, R3.reuse, 0x1, R37, P3 ;  /* 0x00000001030b7824 */ /* 0x040fe400018e0625 */
[----:B------:R-:W4:Y:S01]  /*21a50*/  LDL.64 R36, [R1+0xe18] ;  /* 0x000e180001247983 */ /* 0x000f220000100a00 */
[----:B------:R-:W-:-:S03]  /*21a60*/  IMAD.X R15, R3, 0x1, R33, P4 ;  /* 0x00000001030f7824 */ /* 0x000fc600020e0621 */
[----:B------:R-:W4:Y:S01]  /*21a70*/  LDG.E.U8 R10, desc[UR8][R10.64] ;  /* 0x000000080a0a7981 */ /* 0x000f22000c1e1100 */
[----:B0-----:R-:W-:-:S05]  /*21a80*/  IADD3 R6, P3, PT, R0, R22, RZ ;  /* 0x0000001600067210 */ /* 0x001fca0007f7e0ff */
[----:B------:R-:W-:Y:S02]  /*21a90*/  IMAD.X R7, R3, 0x1, R23, P3 ;  /* 0x0000000103077824 */ /* 0x000fe400018e0617 */
[----:B------:R-:W4:Y:S04]  /*21aa0*/  LDL.64 R22, [R1+0xe20] ;  /* 0x000e200001167983 */ /* 0x000f280000100a00 */
[----:B------:R3:W4:Y:S01]  /*21ab0*/  LDG.E.U8 R11, desc[UR8][R14.64] ;  /* 0x000000080e0b7981 */ /* 0x000722000c1e1100 */
[C---:B--2---:R-:W-:Y:S02]  /*21ac0*/  IADD3 R12, P4, PT, R0.reuse, R26, RZ ;  /* 0x0000001a000c7210 */ /* 0x044fe40007f9e0ff */
[----:B---3--:R-:W-:-:S03]  /*21ad0*/  IADD3 R14, P3, PT, R0, R20, RZ ;  /* 0x00000014000e7210 */ /* 0x008fc60007f7e0ff */
[C---:B------:R-:W-:Y:S02]  /*21ae0*/  IMAD.X R13, R3.reuse, 0x1, R27, P4 ;  /* 0x00000001030d7824 */ /* 0x040fe400020e061b */
[----:B------:R4:W2:Y:S01]  /*21af0*/  LDG.E.U8 R27, desc[UR8][R6.64] ;  /* 0x00000008061b7981 */ /* 0x0008a2000c1e1100 */
[----:B------:R-:W-:-:S03]  /*21b00*/  IMAD.X R15, R3, 0x1, R21, P3 ;  /* 0x00000001030f7824 */ /* 0x000fc600018e0615 */
[----:B------:R-:W3:Y:S04]  /*21b10*/  LDL.64 R20, [R1+0xe10] ;  /* 0x000e100001147983 */ /* 0x000ee80000100a00 */
[----:B------:R0:W2:Y:S01]  /*21b20*/  LDG.E.U8 R26, desc[UR8][R12.64] ;  /* 0x000000080c1a7981 */ /* 0x0000a2000c1e1100 */
[----:B----4-:R-:W-:-:S05]  /*21b30*/  IADD3 R6, P4, PT, R0, R24, RZ ;  /* 0x0000001800067210 */ /* 0x010fca0007f9e0ff */
[C---:B------:R-:W-:Y:S02]  /*21b40*/  IMAD.X R7, R3.reuse, 0x1, R25, P4 ;  /* 0x0000000103077824 */ /* 0x040fe400020e0619 */
[----:B------:R-:W4:Y:S01]  /*21b50*/  LDG.E.U8 R25, desc[UR8][R14.64] ;  /* 0x000000080e197981 */ /* 0x000f22000c1e1100 */
[C---:B------:R-:W-:Y:S02]  /*21b60*/  IADD3 R32, P4, PT, R0.reuse, R18, RZ ;  /* 0x0000001200207210 */ /* 0x040fe40007f9e0ff */
[C---:B0-----:R-:W-:Y:S01]  /*21b70*/  IADD3 R12, P3, PT, R0.reuse, R34, RZ ;  /* 0x00000022000c7210 */ /* 0x041fe20007f7e0ff */
[----:B------:R0:W2:Y:S02]  /*21b80*/  LDG.E.U8 R24, desc[UR8][R6.64] ;  /* 0x0000000806187981 */ /* 0x0000a4000c1e1100 */
[C---:B------:R-:W-:Y:S02]  /*21b90*/  IMAD.X R33, R3.reuse, 0x1, R19, P4 ;  /* 0x0000000103217824 */ /* 0x040fe400020e0613 */
[----:B------:R-:W-:Y:S01]  /*21ba0*/  IMAD.X R13, R3, 0x1, R35, P3 ;  /* 0x00000001030d7824 */ /* 0x000fe200018e0623 */
[----:B------:R-:W2:Y:S01]  /*21bb0*/  LDL.64 R18, [R1+0xd38] ;  /* 0x000d380001127983 */ /* 0x000ea20000100a00 */
[----:B------:R-:W-:-:S03]  /*21bc0*/  IADD3 R34, P4, PT, R0, R40, RZ ;  /* 0x0000002800227210 */ /* 0x000fc60007f9e0ff */
[----:B------:R-:W4:Y:S01]  /*21bd0*/  LDG.E.U8 R32, desc[UR8][R32.64] ;  /* 0x0000000820207981 */ /* 0x000f22000c1e1100 */
[----:B0-----:R-:W-:-:S03]  /*21be0*/  IADD3 R6, P3, PT, R0, R16, RZ ;  /* 0x0000001000067210 */ /* 0x001fc60007f7e0ff */
[----:B------:R-:W4:Y:S02]  /*21bf0*/  LDG.E.U8 R12, desc[UR8][R12.64] ;  /* 0x000000080c0c7981 */ /* 0x000f24000c1e1100 */
[C---:B------:R-:W-:Y:S01]  /*21c00*/  IMAD.X R7, R3.reuse, 0x1, R17, P3 ;  /* 0x0000000103077824 */ /* 0x040fe200018e0611 */
[C---:B------:R-:W-:Y:S01]  /*21c10*/  IADD3 R16, P3, PT, R0.reuse, R38, RZ ;  /* 0x0000002600107210 */ /* 0x040fe20007f7e0ff */
[C---:B------:R-:W-:Y:S02]  /*21c20*/  IMAD.X R35, R3.reuse, 0x1, R41, P4 ;  /* 0x0000000103237824 */ /* 0x040fe400020e0629 */
[----:B------:R-:W4:Y:S02]  /*21c30*/  LDL.64 R40, [R1+0xc48] ;  /* 0x000c480001287983 */ /* 0x000f240000100a00 */
[C---:B------:R-:W-:Y:S01]  /*21c40*/  IMAD.X R17, R3.reuse, 0x1, R39, P3 ;  /* 0x0000000103117824 */ /* 0x040fe200018e0627 */
[C---:B------:R-:W-:Y:S01]  /*21c50*/  IADD3 R14, P3, PT, R0.reuse, R36, RZ ;  /* 0x00000024000e7210 */ /* 0x040fe20007f7e0ff */
[----:B------:R-:W4:Y:S04]  /*21c60*/  LDL.64 R38, [R1+0xd20] ;  /* 0x000d200001267983 */ /* 0x000f280000100a00 */
[----:B------:R-:W-:Y:S01]  /*21c70*/  IMAD.X R15, R3, 0x1, R37, P3 ;  /* 0x00000001030f7824 */ /* 0x000fe200018e0625 */
[----:B------:R0:W4:Y:S04]  /*21c80*/  LDG.E.U8 R33, desc[UR8][R6.64] ;  /* 0x0000000806217981 */ /* 0x000128000c1e1100 */
[----:B------:R-:W4:Y:S04]  /*21c90*/  LDL.64 R36, [R1+0xd10] ;  /* 0x000d100001247983 */ /* 0x000f280000100a00 */
[----:B------:R-:W4:Y:S01]  /*21ca0*/  LDG.E.U8 R34, desc[UR8][R34.64] ;  /* 0x0000000822227981 */ /* 0x000f22000c1e1100 */
[----:B0-----:R-:W-:-:S05]  /*21cb0*/  IADD3 R6, P4, PT, R0, R22, RZ ;  /* 0x0000001600067210 */ /* 0x001fca0007f9e0ff */
[----:B------:R-:W-:Y:S02]  /*21cc0*/  IMAD.X R7, R3, 0x1, R23, P4 ;  /* 0x0000000103077824 */ /* 0x000fe400020e0617 */
[----:B------:R-:W4:Y:S04]  /*21cd0*/  LDG.E.U8 R23, desc[UR8][R16.64] ;  /* 0x0000000810177981 */ /* 0x000f28000c1e1100 */
[----:B------:R0:W4:Y:S02]  /*21ce0*/  LDG.E.U8 R22, desc[UR8][R6.64] ;  /* 0x0000000806167981 */ /* 0x000124000c1e1100 */
[----:B0-----:R-:W-:-:S05]  /*21cf0*/  IADD3 R6, P3, PT, R0, R44, RZ ;  /* 0x0000002c00067210 */ /* 0x001fca0007f7e0ff */
[----:B------:R-:W-:-:S06]  /*21d00*/  IMAD.X R7, R3, 0x1, R45, P3 ;  /* 0x0000000103077824 */ /* 0x000fcc00018e062d */
[----:B------:R-:W4:Y:S01]  /*21d10*/  LDG.E.U8 R7, desc[UR8][R6.64] ;  /* 0x0000000806077981 */ /* 0x000f22000c1e1100 */
[----:B---3--:R-:W-:-:S05]  /*21d20*/  IADD3 R16, P4, PT, R0, R20, RZ ;  /* 0x0000001400107210 */ /* 0x008fca0007f9e0ff */
[----:B------:R-:W-:Y:S02]  /*21d30*/  IMAD.X R17, R3, 0x1, R21, P4 ;  /* 0x0000000103117824 */ /* 0x000fe400020e0615 */
[----:B------:R0:W3:Y:S04]  /*21d40*/  LDG.E.U8 R21, desc[UR8][R14.64] ;  /* 0x000000080e157981 */ /* 0x0000e8000c1e1100 */
[----:B------:R1:W3:Y:S01]  /*21d50*/  LDG.E.U8 R20, desc[UR8][R16.64] ;  /* 0x0000000810147981 */ /* 0x0002e2000c1e1100 */
[C---:B0-----:R-:W-:Y:S02]  /*21d60*/  IADD3 R14, P4, PT, R0.reuse, R50, RZ ;  /* 0x00000032000e7210 */ /* 0x041fe40007f9e0ff */
[----:B--2---:R-:W-:-:S03]  /*21d70*/  IADD3 R44, P3, PT, R0, R18, RZ ;  /* 0x00000012002c7210 */ /* 0x004fc60007f7e0ff */
[C---:B------:R-:W-:Y:S01]  /*21d80*/  IMAD.X R15, R3.reuse, 0x1, R51, P4 ;  /* 0x00000001030f7824 */ /* 0x040fe200020e0633 */
[C---:B-1----:R-:W-:Y:S01]  /*21d90*/  IADD3 R16, P4, PT, R0.reuse, R48, RZ ;  /* 0x0000003000107210 */ /* 0x042fe20007f9e0ff */
[----:B------:R-:W2:Y:S01]  /*21da0*/  LDL.64 R50, [R1+0xb38] ;  /* 0x000b380001327983 */ /* 0x000ea20000100a00 */
[C---:B------:R-:W-:Y:S01]  /*21db0*/  IMAD.X R45, R3.reuse, 0x1, R19, P3 ;  /* 0x00000001032d7824 */ /* 0x040fe200018e0613 */
[C---:B------:R-:W-:Y:S02]  /*21dc0*/  IADD3 R18, P3, PT, R0.reuse, R46, RZ ;  /* 0x0000002e00127210 */ /* 0x040fe40007f7e0ff */
[C---:B------:R-:W-:Y:S01]  /*21dd0*/  IMAD.X R17, R3.reuse, 0x1, R49, P4 ;  /* 0x0000000103117824 */ /* 0x040fe200020e0631 */
[----:B------:R-:W2:Y:S02]  /*21de0*/  LDG.E.U8 R35, desc[UR8][R14.64] ;  /* 0x000000080e237981 */ /* 0x000ea4000c1e1100 */
[----:B------:R-:W-:Y:S02]  /*21df0*/  IMAD.X R19, R3, 0x1, R47, P3 ;  /* 0x0000000103137824 */ /* 0x000fe400018e062f */
[----:B------:R0:W2:Y:S04]  /*21e00*/  LDG.E.U8 R6, desc[UR8][R16.64] ;  /* 0x0000000810067981 */ /* 0x0000a8000c1e1100 */
[----:B------:R-:W2:Y:S04]  /*21e10*/  LDL.64 R46, [R1+0xc18] ;  /* 0x000c1800012e7983 */ /* 0x000ea80000100a00 */
[----:B------:R-:W3:Y:S01]  /*21e20*/  LDL.64 R48, [R1+0xb48] ;  /* 0x000b480001307983 */ /* 0x000ee20000100a00 */
[----:B0-----:R-:W-:-:S02]  /*21e30*/  IADD3 R16, P3, PT, R0, R42, RZ ;  /* 0x0000002a00107210 */ /* 0x001fc40007f7e0ff */
[C---:B----4-:R-:W-:Y:S01]  /*21e40*/  IADD3 R14, P4, PT, R0.reuse, R38, RZ ;  /* 0x00000026000e7210 */ /* 0x050fe20007f9e0ff */
[----:B------:R-:W4:Y:S02]  /*21e50*/  LDG.E.U8 R19, desc[UR8][R18.64] ;  /* 0x0000000812137981 */ /* 0x000f24000c1e1100 */
[C---:B------:R-:W-:Y:S02]  /*21e60*/  IMAD.X R17, R3.reuse, 0x1, R43, P3 ;  /* 0x0000000103117824 */ /* 0x040fe400018e062b */
[----:B------:R-:W-:Y:S01]  /*21e70*/  IMAD.X R15, R3, 0x1, R39, P4 ;  /* 0x00000001030f7824 */ /* 0x000fe200020e0627 */
[----:B------:R-:W4:Y:S01]  /*21e80*/  LDL.64 R42, [R1+0xc10] ;  /* 0x000c1000012a7983 */ /* 0x000f220000100a00 */
[----:B------:R-:W-:-:S03]  /*21e90*/  IADD3 R38, P4, PT, R0, R36, RZ ;  /* 0x0000002400267210 */ /* 0x000fc60007f9e0ff */
[----:B------:R-:W4:Y:S02]  /*21ea0*/  LDG.E.U8 R17, desc[UR8][R16.64] ;  /* 0x0000000810117981 */ /* 0x000f24000c1e1100 */
[C---:B------:R-:W-:Y:S01]  /*21eb0*/  IMAD.X R39, R3.reuse, 0x1, R37, P4 ;  /* 0x0000000103277824 */ /* 0x040fe200020e0625 */
[C---:B------:R-:W-:Y:S01]  /*21ec0*/  IADD3 R36, P4, PT, R0.reuse, R58, RZ ;  /* 0x0000003a00247210 */ /* 0x040fe20007f9e0ff */
[----:B------:R0:W4:Y:S04]  /*21ed0*/  LDG.E.U8 R18, desc[UR8][R14.64] ;  /* 0x000000080e127981 */ /* 0x000128000c1e1100 */
[----:B------:R-:W-:Y:S01]  /*21ee0*/  IMAD.X R37, R3, 0x1, R59, P4 ;  /* 0x0000000103257824 */ /* 0x000fe200020e063b */
[----:B------:R1:W4:Y:S04]  /*21ef0*/  LDG.E.U8 R16, desc[UR8][R38.64] ;  /* 0x0000000826107981 */ /* 0x000328000c1e1100 */
[----:B------:R-:W4:Y:S01]  /*21f00*/  LDL.64 R58, [R1+0xb30] ;  /* 0x000b3000013a7983 */ /* 0x000f220000100a00 */
[----:B0-----:R-:W-:-:S03]  /*21f10*/  IADD3 R14, P3, PT, R0, R40, RZ ;  /* 0x00000028000e7210 */ /* 0x001fc60007f7e0ff */
[----:B------:R0:W4:Y:S02]  /*21f20*/  LDG.E.U8 R8, desc[UR8][R36.64] ;  /* 0x0000000824087981 */ /* 0x000124000c1e1100 */
[----:B------:R-:W-:Y:S01]  /*21f30*/  IMAD.X R15, R3, 0x1, R41, P3 ;  /* 0x00000001030f7824 */ /* 0x000fe200018e0629 */
[C---:B-1----:R-:W-:Y:S01]  /*21f40*/  IADD3 R38, P4, PT, R0.reuse, R62, RZ ;  /* 0x0000003e00267210 */ /* 0x042fe20007f9e0ff */
[----:B------:R-:W4:Y:S01]  /*21f50*/  LDG.E.U8 R44, desc[UR8][R44.64] ;  /* 0x000000082c2c7981 */ /* 0x000f22000c1e1100 */
[----:B------:R-:W-:-:S03]  /*21f60*/  IADD3 R40, P3, PT, R0, R52, RZ ;  /* 0x0000003400287210 */ /* 0x000fc60007f7e0ff */
[C---:B------:R-:W-:Y:S01]  /*21f70*/  IMAD.X R39, R3.reuse, 0x1, R63, P4 ;  /* 0x0000000103277824 */ /* 0x040fe200020e063f */
[----:B------:R-:W4:Y:S01]  /*21f80*/  LDG.E.U8 R14, desc[UR8][R14.64] ;  /* 0x000000080e0e7981 */ /* 0x000f22000c1e1100 */
[----:B------:R-:W-:-:S03]  /*21f90*/  IMAD.X R41, R3, 0x1, R53, P3 ;  /* 0x0000000103297824 */ /* 0x000fc600018e0635 */
[----:B------:R-:W4:Y:S04]  /*21fa0*/  LDL.64 R62, [R1+0xa40] ;  /* 0x000a4000013e7983 */ /* 0x000f280000100a00 */
[----:B------:R-:W4:Y:S01]  /*21fb0*/  LDL.64 R52, [R1+0xa48] ;  /* 0x000a480001347983 */ /* 0x000f220000100a00 */
[----:B0-----:R-:W-:-:S03]  /*21fc0*/  IADD3 R36, P3, PT, R0, R60, RZ ;  /* 0x0000003c00247210 */ /* 0x001fc60007f7e0ff */
[----:B------:R0:W4:Y:S02]  /*21fd0*/  LDG.E.U8 R15, desc[UR8][R40.64] ;  /* 0x00000008280f7981 */ /* 0x000124000c1e1100 */
[----:B------:R-:W-:Y:S02]  /*21fe0*/  IMAD.X R37, R3, 0x1, R61, P3 ;  /* 0x0000000103257824 */ /* 0x000fe400018e063d */
[----:B------:R2:W4:Y:S04]  /*21ff0*/  LDG.E.U8 R13, desc[UR8][R38.64] ;  /* 0x00000008260d7981 */ /* 0x000528000c1e1100 */
[----:B------:R-:W4:Y:S01]  /*22000*/  LDG.E.U8 R45, desc[UR8][R36.64] ;  /* 0x00000008242d7981 */ /* 0x000f22000c1e1100 */
[----:B0-----:R-:W-:-:S03]  /*22010*/  IADD3 R40, P4, PT, R0, R54, RZ ;  /* 0x0000003600287210 */ /* 0x001fc60007f9e0ff */
[----:B------:R0:W-:Y:S02]  /*22020*/  STS.U8 [R4+UR4+0x16300], R78 ;  /* 0x0163004e04007988 */ /* 0x0001e40008000004 */
[----:B------:R-:W-:Y:S02]  /*22030*/  IMAD.X R41, R3, 0x1, R55, P4 ;  /* 0x0000000103297824 */ /* 0x000fe400020e0637 */
[----:B------:R1:W-:Y:S04]  /*22040*/  STS.U8 [R4+UR4+0x16700], R76 ;  /* 0x0167004c04007988 */ /* 0x0003e80008000004 */
[----:B------:R-:W4:Y:S04]  /*22050*/  LDL.64 R54, [R1+0xa38] ;  /* 0x000a380001367983 */ /* 0x000f280000100a00 */
[----:B0-----:R-:W4:Y:S04]  /*22060*/  LDL.64 R78, [R1+0x1148] ;  /* 0x00114800014e7983 */ /* 0x001f280000100a00 */
[----:B------:R-:W4:Y:S04]  /*22070*/  LDL.64 R60, [R1+0xb28] ;  /* 0x000b2800013c7983 */ /* 0x000f280000100a00 */
[----:B-1----:R-:W4:Y:S04]  /*22080*/  LDL.64 R76, [R1+0xb20] ;  /* 0x000b2000014c7983 */ /* 0x002f280000100a00 */
[----:B------:R0:W-:Y:S04]  /*22090*/  STS.U8 [R4+UR4+0x10300], R75 ;  /* 0x0103004b04007988 */ /* 0x0001e80008000004 */
[----:B0-----:R-:W4:Y:S01]  /*220a0*/  LDL.64 R74, [R1+0xb10] ;  /* 0x000b1000014a7983 */ /* 0x001f220000100a00 */
[----:B--2---:R-:W-:-:S03]  /*220b0*/  IADD3 R38, P3, PT, R0, R46, RZ ;  /* 0x0000002e00267210 */ /* 0x004fc60007f7e0ff */
[----:B------:R3:W2:Y:S02]  /*220c0*/  LDG.E.U8 R46, desc[UR8][R40.64] ;  /* 0x00000008282e7981 */ /* 0x0006a4000c1e1100 */
[----:B------:R-:W-:-:S05]  /*220d0*/  IMAD.X R39, R3, 0x1, R47, P3 ;  /* 0x0000000103277824 */ /* 0x000fca00018e062f */
[----:B------:R0:W2:Y:S01]  /*220e0*/  LDG.E.U8 R47, desc[UR8][R38.64] ;  /* 0x00000008262f7981 */ /* 0x0000a2000c1e1100 */
[C---:B---3--:R-:W-:Y:S02]  /*220f0*/  IADD3 R40, P3, PT, R0.reuse, R48, RZ ;  /* 0x0000003000287210 */ /* 0x048fe40007f7e0ff */
[C---:B----4-:R-:W-:Y:S02]  /*22100*/  IADD3 R36, P4, PT, R0.reuse, R42, RZ ;  /* 0x0000002a00247210 */ /* 0x050fe40007f9e0ff */
[----:B------:R-:W1:Y:S01]  /*22110*/  LDC R42, c[0x0][0x3c4] ;  /* 0x0000f100ff2a7b82 */ /* 0x000e620000000800 */
[C---:B------:R-:W-:Y:S02]  /*22120*/  IMAD.X R41, R3.reuse, 0x1, R49, P3 ;  /* 0x0000000103297824 */ /* 0x040fe400018e0631 */
[C---:B------:R-:W-:Y:S01]  /*22130*/  IMAD.X R37, R3.reuse, 0x1, R43, P4 ;  /* 0x0000000103257824 */ /* 0x040fe200020e062b */
[C---:B0-----:R-:W-:Y:S02]  /*22140*/  IADD3 R38, P4, PT, R0.reuse, R56, RZ ;  /* 0x0000003800267210 */ /* 0x041fe40007f9e0ff */
[----:B------:R0:W3:Y:S03]  /*22150*/  LDG.E.U8 R49, desc[UR8][R40.64] ;  /* 0x0000000828317981 */ /* 0x0000e6000c1e1100 */
[----:B------:R-:W-:Y:S01]  /*22160*/  IMAD.X R39, R3, 0x1, R57, P4 ;  /* 0x0000000103277824 */ /* 0x000fe200020e0639 */
[----:B------:R4:W2:Y:S04]  /*22170*/  LDG.E.U8 R48, desc[UR8][R36.64] ;  /* 0x0000000824307981 */ /* 0x0008a8000c1e1100 */
[----:B------:R-:W2:Y:S01]  /*22180*/  LDL.64 R56, [R1+0x1160] ;  /* 0x0011600001387983 */ /* 0x000ea20000100a00 */
[----:B0-----:R-:W-:-:S02]  /*22190*/  IADD3 R40, P4, PT, R0, R58, RZ ;  /* 0x0000003a00287210 */ /* 0x001fc40007f9e0ff */
[----:B----4-:R-:W-:-:S03]  /*221a0*/  IADD3 R36, P3, PT, R0, R50, RZ ;  /* 0x0000003200247210 */ /* 0x010fc60007f7e0ff */
[C---:B------:R-:W-:Y:S01]  /*221b0*/  IMAD.X R41, R3.reuse, 0x1, R59, P4 ;  /* 0x0000000103297824 */ /* 0x040fe200020e063b */
[----:B------:R0:W4:Y:S01]  /*221c0*/  LDG.E.U8 R50, desc[UR8][R38.64] ;  /* 0x0000000826327981 */ /* 0x000122000c1e1100 */
[----:B------:R-:W-:-:S03]  /*221d0*/  IMAD.X R37, R3, 0x1, R51, P3 ;  /* 0x0000000103257824 */ /* 0x000fc600018e0633 */
[----:B------:R-:W3:Y:S04]  /*221e0*/  LDL.64 R58, [R1+0x1150] ;  /* 0x00115000013a7983 */ /* 0x000ee80000100a00 */
[----:B------:R0:W4:Y:S02]  /*221f0*/  LDG.E.U8 R51, desc[UR8][R36.64] ;  /* 0x0000000824337981 */ /* 0x000124000c1e1100 */
[C---:B0-----:R-:W-:Y:S02]  /*22200*/  IADD3 R38, P3, PT, R0.reuse, R52, RZ ;  /* 0x0000003400267210 */ /* 0x041fe40007f7e0ff */
[----:B------:R-:W4:Y:S01]  /*22210*/  LDG.E.U8 R52, desc[UR8][R40.64] ;  /* 0x0000000828347981 */ /* 0x000f22000c1e1100 */
[----:B------:R-:W-:Y:S02]  /*22220*/  IADD3 R36, P4, PT, R0, R62, RZ ;  /* 0x0000003e00247210 */ /* 0x000fe40007f9e0ff */
[----:B------:R-:W-:-:S03]  /*22230*/  IMAD.X R39, R3, 0x1, R53, P3 ;  /* 0x0000000103277824 */ /* 0x000fc600018e0635 */
[----:B------:R-:W-:Y:S02]  /*22240*/  IMAD.X R37, R3, 0x1, R63, P4 ;  /* 0x0000000103257824 */ /* 0x000fe400020e063f */
[----:B------:R-:W4:Y:S04]  /*22250*/  LDL.64 R62, [R1+0xb18] ;  /* 0x000b1800013e7983 */ /* 0x000f280000100a00 */
[----:B------:R0:W4:Y:S02]  /*22260*/  LDG.E.U8 R53, desc[UR8][R38.64] ;  /* 0x0000000826357981 */ /* 0x000124000c1e1100 */
[----:B0-----:R-:W-:-:S05]  /*22270*/  IADD3 R38, P4, PT, R0, R66, RZ ;  /* 0x0000004200267210 */ /* 0x001fca0007f9e0ff */
[C---:B------:R-:W-:Y:S02]  /*22280*/  IMAD.X R39, R3.reuse, 0x1, R67, P4 ;  /* 0x0000000103277824 */ /* 0x040fe400020e0643 */
[----:B------:R-:W4:Y:S01]  /*22290*/  LDL.64 R66, [R1+0xa10] ;  /* 0x000a100001427983 */ /* 0x000f220000100a00 */
[----:B------:R-:W-:Y:S01]  /*222a0*/  IADD3 R40, P3, PT, R0, R54, RZ ;  /* 0x0000003600287210 */ /* 0x000fe20007f7e0ff */
[----:B-1----:R-:W-:Y:S02]  /*222b0*/  IMAD R42, R42, 0x7, RZ ;  /* 0x000000072a2a7824 */ /* 0x002fe400078e02ff */
[----:B------:R0:W4:Y:S02]  /*222c0*/  LDG.E.U8 R54, desc[UR8][R36.64] ;  /* 0x0000000824367981 */ /* 0x000124000c1e1100 */
[----:B------:R-:W-:-:S05]  /*222d0*/  IMAD.X R41, R3, 0x1, R55, P3 ;  /* 0x0000000103297824 */ /* 0x000fca00018e0637 */
[----:B------:R1:W4:Y:S01]  /*222e0*/  LDG.E.U8 R55, desc[UR8][R40.64] ;  /* 0x0000000828377981 */ /* 0x000322000c1e1100 */
[----:B0-----:R-:W-:-:S05]  /*222f0*/  IMAD.IADD R36, R42, 0x1, R150 ;  /* 0x000000012a247824 */ /* 0x001fca00078e0296 */
[----:B------:R-:W-:Y:S01]  /*22300*/  IADD3 R36, P3, PT, R0, R36, RZ ;  /* 0x0000002400247210 */ /* 0x000fe20007f7e0ff */
[C---:B-1----:R-:W-:Y:S02]  /*22310*/  IMAD.IADD R40, R42.reuse, 0x1, R148 ;  /* 0x000000012a287824 */ /* 0x042fe400078e0294 */
[----:B------:R-:W-:-:S03]  /*22320*/  IMAD.IADD R41, R42, 0x1, R146 ;  /* 0x000000012a297824 */ /* 0x000fc600078e0292 */
[----:B------:R-:W-:Y:S01]  /*22330*/  IADD3 R40, P4, PT, R0, R40, RZ ;  /* 0x0000002800287210 */ /* 0x000fe20007f9e0ff */
[C---:B--2---:R-:W-:Y:S01]  /*22340*/  IMAD.X R37, R3.reuse, 0x1, R57, P3 ;  /* 0x0000000103257824 */ /* 0x044fe200018e0639 */
[----:B------:R0:W2:Y:S04]  /*22350*/  LDG.E.U8 R56, desc[UR8][R38.64] ;  /* 0x0000000826387981 */ /* 0x0000a8000c1e1100 */
[----:B------:R1:W2:Y:S01]  /*22360*/  LDG.E.U8 R57, desc[UR8][R36.64] ;  /* 0x0000000824397981 */ /* 0x0002a2000c1e1100 */
[----:B0-----:R-:W-:Y:S01]  /*22370*/  IMAD.IADD R39, R42, 0x1, R152 ;  /* 0x000000012a277824 */ /* 0x001fe200078e0298 */
[----:B------:R-:W-:Y:S01]  /*22380*/  IADD3 R38, P3, PT, R0, R41, RZ ;  /* 0x0000002900267210 */ /* 0x000fe20007f7e0ff */
[----:B------:R-:W-:-:S03]  /*22390*/  IMAD.X R41, R3, 0x1, R81, P4 ;  /* 0x0000000103297824 */ /* 0x000fc600020e0651 */
[C---:B-1----:R-:W-:Y:S01]  /*223a0*/  IADD3 R36, P4, PT, R0.reuse, R39, RZ ;  /* 0x0000002700247210 */ /* 0x042fe20007f9e0ff */
[C---:B---3--:R-:W-:Y:S01]  /*223b0*/  IMAD.X R39, R3.reuse, 0x1, R59, P3 ;  /* 0x0000000103277824 */ /* 0x048fe200018e063b */
[----:B------:R0:W3:Y:S03]  /*223c0*/  LDG.E.U8 R58, desc[UR8][R40.64] ;  /* 0x00000008283a7981 */ /* 0x0000e6000c1e1100 */
[----:B------:R-:W-:Y:S01]  /*223d0*/  IMAD.X R37, R3, 0x1, R79, P4 ;  /* 0x0000000103257824 */ /* 0x000fe200020e064f */
[----:B------:R1:W3:Y:S01]  /*223e0*/  LDG.E.U8 R59, desc[UR8][R38.64] ;  /* 0x00000008263b7981 */ /* 0x0002e2000c1e1100 */
[----:B0-----:R-:W-:-:S03]  /*223f0*/  IADD3 R40, P3, PT, R0, R60, RZ ;  /* 0x0000003c00287210 */ /* 0x001fc60007f7e0ff */
[----:B------:R4:W3:Y:S01]  /*22400*/  LDG.E.U8 R60, desc[UR8][R36.64] ;  /* 0x00000008243c7981 */ /* 0x0008e2000c1e1100 */
[----:B-1----:R-:W-:Y:S01]  /*22410*/  IADD3 R38, P4, PT, R0, R76, RZ ;  /* 0x0000004c00267210 */ /* 0x002fe20007f9e0ff */
[----:B------:R-:W-:-:S04]  /*22420*/  IMAD.X R41, R3, 0x1, R61, P3 ;  /* 0x0000000103297824 */ /* 0x000fc800018e063d */
[----:B------:R-:W-:Y:S01]  /*22430*/  IMAD.X R39, R3, 0x1, R77, P4 ;  /* 0x0000000103277824 */ /* 0x000fe200020e064d */
[C---:B------:R-:W-:Y:S01]  /*22440*/  IADD3 R42, P4, PT, R0.reuse, R74, RZ ;  /* 0x0000004a002a7210 */ /* 0x040fe20007f9e0ff */
[----:B------:R0:W3:Y:S01]  /*22450*/  LDG.E.U8 R61, desc[UR8][R40.64] ;  /* 0x00000008283d7981 */ /* 0x0000e2000c1e1100 */
[----:B----4-:R-:W-:-:S03]  /*22460*/  IADD3 R36, P3, PT, R0, R62, RZ ;  /* 0x0000003e00247210 */ /* 0x010fc60007f7e0ff */
[C---:B------:R-:W-:Y:S01]  /*22470*/  IMAD.X R43, R3.reuse, 0x1, R75, P4 ;  /* 0x00000001032b7824 */ /* 0x040fe200020e064b */
[----:B------:R1:W4:Y:S01]  /*22480*/  LDG.E.U8 R62, desc[UR8][R38.64] ;  /* 0x00000008263e7981 */ /* 0x000322000c1e1100 */
[----:B------:R-:W-:-:S03]  /*22490*/  IMAD.X R37, R3, 0x1, R63, P3 ;  /* 0x0000000103257824 */ /* 0x000fc600018e063f */
[----:B------:R1:W4:Y:S01]  /*224a0*/  LDG.E.U8 R64, desc[UR8][R42.64] ;  /* 0x000000082a407981 */ /* 0x000322000c1e1100 */
[----:B0-----:R-:W-:-:S03]  /*224b0*/  IADD3 R40, P3, PT, R0, R72, RZ ;  /* 0x0000004800287210 */ /* 0x001fc60007f7e0ff */
[----:B------:R0:W4:Y:S02]  /*224c0*/  LDG.E.U8 R63, desc[UR8][R36.64] ;  /* 0x00000008243f7981 */ /* 0x000124000c1e1100 */
[C---:B------:R-:W-:Y:S01]  /*224d0*/  IMAD.X R41, R3.reuse, 0x1, R73, P3 ;  /* 0x0000000103297824 */ /* 0x040fe200018e0649 */
[C---:B-1----:R-:W-:Y:S02]  /*224e0*/  IADD3 R38, P4, PT, R0.reuse, R70, RZ ;  /* 0x0000004600267210 */ /* 0x042fe40007f9e0ff */
[C---:B------:R-:W-:Y:S02]  /*224f0*/  IADD3 R42, P3, PT, R0.reuse, R66, RZ ;  /* 0x00000042002a7210 */ /* 0x040fe40007f7e0ff */
[----:B------:R-:W4:Y:S01]  /*22500*/  LDG.E.U8 R40, desc[UR8][R40.64] ;  /* 0x0000000828287981 */ /* 0x000f22000c1e1100 */
[----:B0-----:R-:W-:Y:S01]  /*22510*/  IADD3 R36, P5, PT, R0, R68, RZ ;  /* 0x0000004400247210 */ /* 0x001fe20007fbe0ff */
[C---:B------:R-:W-:Y:S02]  /*22520*/  IMAD.X R39, R3.reuse, 0x1, R71, P4 ;  /* 0x0000000103277824 */ /* 0x040fe400020e0647 */
[----:B------:R-:W-:-:S02]  /*22530*/  IMAD.X R43, R3, 0x1, R67, P3 ;  /* 0x00000001032b7824 */ /* 0x000fc400018e0643 */
[----:B------:R-:W-:Y:S01]  /*22540*/  IMAD.X R37, R3, 0x1, R69, P5 ;  /* 0x0000000103257824 */ /* 0x000fe200028e0645 */
[----:B------:R-:W4:Y:S04]  /*22550*/  LDG.E.U8 R38, desc[UR8][R38.64] ;  /* 0x0000000826267981 */ /* 0x000f28000c1e1100 */
[----:B------:R-:W4:Y:S04]  /*22560*/  LDG.E.U8 R36, desc[UR8][R36.64] ;  /* 0x0000000824247981 */ /* 0x000f28000c1e1100 */
[----:B------:R-:W4:Y:S01]  /*22570*/  LDG.E.U8 R42, desc[UR8][R42.64] ;  /* 0x000000082a2a7981 */ /* 0x000f22000c1e1100 */
[----:B------:R-:W-:Y:S01]  /*22580*/  UMOV UR70, 0x1 ;  /* 0x0000000100467882 */ /* 0x000fe20000000000 */
[----:B------:R-:W-:Y:S01]  /*22590*/  LOP3.LUT R3, R65, 0x7f, RZ, 0xc0, !PT ;  /* 0x0000007f41037812 */ /* 0x000fe200078ec0ff */
[----:B------:R-:W-:-:S04]  /*225a0*/  @!UP0 UIADD3 UR70, UPT, UPT, -UR70, 0x100000, URZ ;  /* 0x0010000046468890 */ /* 0x000fc8000fffe1ff */
[----:B------:R-:W-:Y:S02]  /*225b0*/  @!UP0 USHF.L.U32 UR71, UR70, 0xb, URZ ;  /* 0x0000000b46478899 */ /* 0x000fe400080006ff */
[----:B------:R-:W-:Y:S01]  /*225c0*/  @!UP0 USHF.L.U32 UR70, UR70, 0x1, URZ ;  /* 0x0000000146468899 */ /* 0x000fe200080006ff */
[----:B------:R-:W-:Y:S01]  /*225d0*/  LOP3.LUT R3, R3, 0x70, RZ, 0x3c, !PT ;  /* 0x0000007003037812 */ /* 0x000fe200078e3cff */
[----:B------:R-:W-:Y:S01]  /*225e0*/  VOTEU.ALL UP1, P1 ;  /* 0x0000000000ff7886 */ /* 0x000fe20000820000 */
        /* <DEDUP_REMOVED lines=29> */
[----:B------:R0:W-:Y:S04]  /*227c0*/  STS.U8 [R3+UR4+0x10380], R57 ;  /* 0x0103803903007988 */ /* 0x0001e80008000004 */
[----:B------:R0:W-:Y:S04]  /*227d0*/  STS.U8 [R3+UR4+0x10780], R31 ;  /* 0x0107801f03007988 */ /* 0x0001e80008000004 */
[----:B------:R0:W-:Y:S04]  /*227e0*/  STS.U8 [R3+UR4+0x12780], R30 ;  /* 0x0127801e03007988 */ /* 0x0001e80008000004 */
[----:B------:R0:W-:Y:S04]  /*227f0*/  STS.U8 [R3+UR4+0x14780], R29 ;  /* 0x0147801d03007988 */ /* 0x0001e80008000004 */
[----:B---3--:R0:W-:Y:S04]  /*22800*/  STS.U8 [R3+UR4+0x12380], R58 ;  /* 0x0123803a03007988 */ /* 0x0081e80008000004 */
        /* <DEDUP_REMOVED lines=20> */
[----:B----4-:R0:W-:Y:S04]  /*22950*/  STS.U8 [R3+UR4+0x13b80], R62 ;  /* 0x013b803e03007988 */ /* 0x0101e80008000004 */
[----:B------:R0:W-:Y:S04]  /*22960*/  STS.U8 [R3+UR4+0x15b80], R63 ;  /* 0x015b803f03007988 */ /* 0x0001e80008000004 */
[----:B------:R0:W-:Y:S04]  /*22970*/  STS.U8 [R3+UR4+0x17b80], R64 ;  /* 0x017b804003007988 */ /* 0x0001e80008000004 */
[----:B------:R0:W-:Y:S04]  /*22980*/  STS.U8 [R3+UR4+0x11f80], R40 ;  /* 0x011f802803007988 */ /* 0x0001e80008000004 */
[----:B------:R0:W-:Y:S04]  /*22990*/  STS.U8 [R3+UR4+0x13f80], R38 ;  /* 0x013f802603007988 */ /* 0x0001e80008000004 */
[----:B------:R0:W-:Y:S04]  /*229a0*/  STS.U8 [R3+UR4+0x15f80], R36 ;  /* 0x015f802403007988 */ /* 0x0001e80008000004 */
[----:B------:R0:W-:Y:S01]  /*229b0*/  STS.U8 [R3+UR4+0x17f80], R42 ;  /* 0x017f802a03007988 */ /* 0x0001e20008000004 */
[----:B------:R1:W-:Y:S06]  /*229c0*/  MEMBAR.ALL.CTA ;  /* 0x0000000000007992 */ /* 0x0003ec0000008000 */
[----:B-1----:R-:W-:Y:S04]  /*229d0*/  FENCE.VIEW.ASYNC.S ;  /* 0x00000000000073c6 */ /* 0x002fe80000000000 */
[----:B------:R-:W1:Y:S02]  /*229e0*/  FENCE.VIEW.ASYNC.S ;  /* 0x00000000000073c6 */ /* 0x000e640000000000 */
[----:B-1----:R0:W1:Y:S02]  /*229f0*/  @!UP1 SYNCS.EXCH.64 URZ, [UR4+0x21010], UR70 ;  /* 0x0210104604ff95b2 */ /* 0x0020640008000100 */
[----:B-1----:R-:W-:Y:S06]  /*22a00*/  BAR.SYNC.DEFER_BLOCKING 0x0 ;  /* 0x0000000000007b1d */ /* 0x002fec0000010000 */
[----:B0-----:R-:W-:Y:S05]  /*22a10*/  @P2 BRA `(.L_x_13) ;  /* 0x0000000000e02947 */ /* 0x001fea0003800000 */
[----:B------:R-:W2:Y:S04]  /*22a20*/  LDL R9, [R1+0x122c] ;  /* 0x00122c0001097983 */ /* 0x000ea80000100800 */
[----:B------:R-:W3:Y:S04]  /*22a30*/  LDL R6, [R1+0x1230] ;  /* 0x0012300001067983 */ /* 0x000ee80000100800 */
[----:B------:R-:W4:Y:S04]  /*22a40*/  LDL.64 R12, [R1+0x10e8] ;  /* 0x0010e800010c7983 */ /* 0x000f280000100a00 */
[----:B------:R-:W3:Y:S01]  /*22a50*/  LDL.64 R10, [R1+0x10e0] ;  /* 0x0010e000010a7983 */ /* 0x000ee20000100a00 */
[----:B------:R-:W-:-:S02]  /*22a60*/  ELECT P3, URZ, PT ;  /* 0x0000000000ff782f */ /* 0x000fc40003860000 */
[----:B------:R-:W-:Y:S02]  /*22a70*/  MOV.SPILL R3, UR5 ;  /* 0x0000000500037c02 */ /* 0x000fe40009000f00 */
[----:B------:R-:W-:-:S09]  /*22a80*/  MOV.SPILL R8, UR4 ;  /* 0x0000000400087c02 */ /* 0x000fd20009000f00 */
[----:B------:R-:W-:Y:S02]  /*22a90*/  @P3 IMAD.MOV.U32 R5, RZ, RZ, -0x7fffbfe0 ;  /* 0x80004020ff053424 */ /* 0x000fe400078e00ff */
[----:B------:R-:W-:-:S03]  /*22aa0*/  @P3 IMAD.MOV.U32 R7, RZ, RZ, 0x40004040 ;  /* 0x40004040ff073424 */ /* 0x000fc600078e00ff */
[----:B------:R-:W-:Y:S02]  /*22ab0*/  @P3 R2UR UR71, R5 ;  /* 0x00000000054732ca */ /* 0x000fe400000e0000 */
[----:B------:R-:W-:Y:S02]  /*22ac0*/  @P3 R2UR UR73, R7 ;  /* 0x00000000074932ca */ /* 0x000fe400000e0000 */
[----:B--2---:R-:W-:Y:S02]  /*22ad0*/  R2UR UR70, R9 ;  /* 0x00000000094672ca */ /* 0x004fe400000e0000 */
[----:B------:R-:W2:Y:S11]  /*22ae0*/  LDL R9, [R1+0x1240] ;  /* 0x0012400001097983 */ /* 0x000eb60000100800 */
[----:B------:R-:W-:Y:S01]  /*22af0*/  IMAD.U32 R4, RZ, RZ, UR70 ;  /* 0x00000046ff047e24 */ /* 0x000fe2000f8e00ff */
[----:B---3--:R-:W-:-:S13]  /*22b00*/  R2UR UR70, R6 ;  /* 0x00000000064672ca */ /* 0x008fda00000e0000 */
[----:B------:R-:W-:Y:S01]  /*22b10*/  IMAD.U32 R6, RZ, RZ, UR70 ;  /* 0x00000046ff067e24 */ /* 0x000fe2000f8e00ff */
[----:B------:R-:W-:-:S04]  /*22b20*/  @P3 R2UR UR70, R4 ;  /* 0x00000000044632ca */ /* 0x000fc800000e0000 */
[----:B------:R-:W-:Y:S01]  /*22b30*/  @P3 R2UR UR72, R6 ;  /* 0x00000000064832ca */ /* 0x000fe200000e0000 */
[----:B------:R-:W-:Y:S01]  /*22b40*/  UMOV UR4, 0x0 ;  /* 0x0000000000047882 */ /* 0x000fe20000000000 */
[----:B------:R-:W-:-:S11]  /*22b50*/  UMOV UR5, 0x4108010 ;  /* 0x0410801000057882 */ /* 0x000fd60000000000 */
[----:B------:R0:W-:Y:S02]  /*22b60*/  UTCQMMA gdesc[UR70], gdesc[UR72], tmem[UR74], tmem[UR4], idesc[UR5], !UPT ;  /* 0x00ff0448460075ea */ /* 0x0001e4000f80034a */
[----:B0-----:R-:W-:Y:S01]  /*22b70*/  UMOV UR70, 0x0 ;  /* 0x0000000000467882 */ /* 0x001fe20000000000 */
[----:B------:R-:W-:Y:S02]  /*22b80*/  UMOV UR71, 0x4108010 ;  /* 0x0410801000477882 */ /* 0x000fe40000000000 */
[----:B------:R4:W-:Y:S02]  /*22b90*/  UTCQMMA gdesc[UR44], gdesc[UR10], tmem[UR74], tmem[UR70], idesc[UR71], UPT ;  /* 0x00ff460a2c0075ea */ /* 0x0009e4000b80034a */
[----:B----4-:R-:W-:Y:S02]  /*22ba0*/  R2UR UR70, R12 ;  /* 0x000000000c4672ca */ /* 0x010fe400000e0000 */
[----:B------:R-:W-:Y:S01]  /*22bb0*/  R2UR UR71, R13 ;  /* 0x000000000d4772ca */ /* 0x000fe200000e0000 */
[----:B------:R-:W-:Y:S01]  /*22bc0*/  UMOV UR72, 0x0 ;  /* 0x0000000000487882 */ /* 0x000fe20000000000 */
[----:B------:R-:W-:Y:S01]  /*22bd0*/  UMOV UR73, 0x4108010 ;  /* 0x0410801000497882 */ /* 0x000fe20000000000 */
[----:B------:R-:W-:-:S10]  /*22be0*/  IMAD.MOV.U32 R5, RZ, RZ, RZ ;  /* 0x000000ffff057224 */ /* 0x000fd400078e00ff */
[----:B------:R0:W-:Y:S02]  /*22bf0*/  UTCQMMA gdesc[UR18], gdesc[UR70], tmem[UR74], tmem[UR72], idesc[UR73], UPT ;  /* 0x00ff4846120075ea */ /* 0x0001e4000b80034a */
[----:B0-----:R-:W-:Y:S02]  /*22c00*/  R2UR UR72, R10 ;  /* 0x000000000a4872ca */ /* 0x001fe400000e0000 */
[----:B------:R-:W-:Y:S01]  /*22c10*/  R2UR UR73, R11 ;  /* 0x000000000b4972ca */ /* 0x000fe200000e0000 */
[----:B------:R-:W-:Y:S01]  /*22c20*/  UMOV UR70, 0x0 ;  /* 0x0000000000467882 */ /* 0x000fe20000000000 */
[----:B------:R-:W-:-:S11]  /*22c30*/  UMOV UR71, 0x4108010 ;  /* 0x0410801000477882 */ /* 0x000fd60000000000 */
[----:B------:R0:W-:Y:S02]  /*22c40*/  UTCQMMA gdesc[UR20], gdesc[UR72], tmem[UR74], tmem[UR70], idesc[UR71], UPT ;  /* 0x00ff4648140075ea */ /* 0x0001e4000b80034a */
[----:B0-----:R-:W-:Y:S01]  /*22c50*/  UMOV UR72, 0x0 ;  /* 0x0000000000487882 */ /* 0x001fe20000000000 */
[----:B------:R-:W-:Y:S02]  /*22c60*/  UMOV UR73, 0x4108010 ;  /* 0x0410801000497882 */ /* 0x000fe40000000000 */
[----:B------:R0:W-:Y:S01]  /*22c70*/  UTCQMMA gdesc[UR22], gdesc[UR76], tmem[UR74], tmem[UR72], idesc[UR73], UPT ;  /* 0x00ff484c160075ea */ /* 0x0001e2000b80034a */
        /* <DEDUP_REMOVED lines=11> */
[----:B------:R-:W-:-:S02]  /*22d30*/  R2UR.FILL UR5, R3 ;  /* 0x00000000030572ca */ /* 0x000fc400004e0000 */
[----:B------:R-:W-:Y:S01]  /*22d40*/  R2UR.FILL UR4, R8 ;  /* 0x00000000080472ca */ /* 0x000fe200004e0000 */
[----:B--2---:R-:W-:-:S05]  /*22d50*/  VIADD R4, R9, 0x21010 ;  /* 0x0002101009047836 */ /* 0x004fca0000000000 */
[----:B------:R-:W-:-:S04]  /*22d60*/  @P3 MOV R4, R4 ;  /* 0x0000000400043202 */ /* 0x000fc80000000f00 */
[----:B------:R-:W-:-:S13]  /*22d70*/  @P3 R2UR UR75, R4 ;  /* 0x00000000044b32ca */ /* 0x000fda00000e0000 */
[----:B------:R0:W-:Y:S01]  /*22d80*/  UTCBAR [UR75], URZ ;  /* 0x000000ff4b0073e9 */ /* 0x0001e200080000ff */
[----:B------:R-:W-:Y:S01]  /*22d90*/  NOP ;  /* 0x0000000000007918 */ /* 0x000fe20000000000 */
.L_x_13:
[----:B------:R-:W1:Y:S01]  /*22da0*/  SYNCS.PHASECHK.TRANS64.TRYWAIT P3, [UR4+0x21010], RZ ;  /* 0x021010ffff0075a7 */ /* 0x000e620008061104 */
[----:B------:R-:W2:Y:S01]  /*22db0*/  LDC R41, c[0x0][0x3a8] ;  /* 0x0000ea00ff297b82 */ /* 0x000ea20000000800 */
[----:B-1----:R-:W-:Y:S05]  /*22dc0*/  @!P3 BRA `(.L_x_14) ;  /* 0x00000158002cb947 */ /* 0x002fea0003800000 */
.L_x_23:
[----:B------:R-:W3:Y:S01]  /*22dd0*/  LDL R40, [R1+0x148] ;  /* 0x0001480001287983 */ /* 0x000ee20000100800 */
[----:B------:R-:W-:Y:S06]  /*22de0*/  BAR.SYNC.DEFER_BLOCKING 0x0 ;  /* 0x0000000000007b1d */ /* 0x000fec0000010000 */
[----:B------:R-:W-:Y:S01]  /*22df0*/  LDTM.16dp32bit_t0_t15.x32 R4, tmem[UR6+0x100] ;  /* 0x00010006000479ee */ /* 0x000fe20008a80000 */
[----:B------:R-:W1:Y:S01]  /*22e00*/  LDTM.16dp32bit_t16_t31.x32 R4, tmem[UR6+0x120] ;  /* 0x00012006000479ee */ /* 0x000e620008aa0000 */
[----:B------:R-:W4:Y:S01]  /*22e10*/  @!P1 SYNCS.CCTL.IV [UR4+0x21010] ;  /* 0x02101000ff0099b1 */ /* 0x000f220008000004 */
[----:B------:R-:W-:Y:S01]  /*22e20*/  NOP ;  /* 0x0000000000007918 */ /* 0x000fe20000000000 */
[-C--:B-12---:R-:W-:Y:S01]  /*22e30*/  FMUL R37, R4, R41.reuse ;  /* 0x0000002904257220 */ /* 0x086fe20000400000 */
[-C--:B------:R-:W-:Y:S01]  /*22e40*/  FMUL R38, R5, R41.reuse ;  /* 0x0000002905267220 */ /* 0x080fe20000400000 */
[-C--:B------:R-:W-:Y:S01]  /*22e50*/  FMUL R39, R6, R41.reuse ;  /* 0x0000002906277220 */ /* 0x080fe20000400000 */
[-C--:B------:R-:W-:Y:S01]  /*22e60*/  FMUL R3, R7, R41.reuse ;  /* 0x0000002907037220 */ /* 0x080fe20000400000 */
[----:B------:R-:W-:-:S03]  /*22e70*/  FMUL R36, R8, R41 ;  /* 0x0000002908247220 */ /* 0x000fc60000400000 */
[----:B------:R-:W-:Y:S01]  /*22e80*/  FMNMX3 R39, R37, R38, R39, !PT ;  /* 0x0000002625277276 */ /* 0x000fe20007800027 */
[-C--:B------:R-:W-:Y:S01]  /*22e90*/  FMUL R38, R9, R41.reuse ;  /* 0x0000002909267220 */ /* 0x080fe20000400000 */
[----:B------:R-:W-:Y:S02]  /*22ea0*/  FMUL R37, R10, R41 ;  /* 0x000000290a257220 */ /* 0x000fe40000400000 */
[----:B------:R-:W-:Y:S01]  /*22eb0*/  FMNMX3 R39, R39, R3, R36, !PT ;  /* 0x0000000327277276 */ /* 0x000fe20007800024 */
[-C--:B------:R-:W-:Y:S01]  /*22ec0*/  FMUL R3, R11, R41.reuse ;  /* 0x000000290b037220 */ /* 0x080fe20000400000 */
[-C--:B------:R-:W-:Y:S02]  /*22ed0*/  FMUL R36, R12, R41.reuse ;  /* 0x000000290c247220 */ /* 0x080fe40000400000 */
[----:B------:R-:W-:Y:S01]  /*22ee0*/  FMNMX3 R39, R39, R38, R37, !PT ;  /* 0x0000002627277276 */ /* 0x000fe20007800025 */
[-C--:B------:R-:W-:Y:S01]  /*22ef0*/  FMUL R38, R13, R41.reuse ;  /* 0x000000290d267220 */ /* 0x080fe20000400000 */
[----:B------:R-:W-:-:S02]  /*22f00*/  FMUL R37, R14, R41 ;  /* 0x000000290e257220 */ /* 0x000fc40000400000 */
[----:B------:R-:W-:Y:S01]  /*22f10*/  FMNMX3 R39, R39, R3, R36, !PT ;  /* 0x0000000327277276 */ /* 0x000fe20007800024 */
[-C--:B------:R-:W-:Y:S01]  /*22f20*/  FMUL R3, R15, R41.reuse ;  /* 0x000000290f037220 */ /* 0x080fe20000400000 */
[-C--:B------:R-:W-:Y:S02]  /*22f30*/  FMUL R36, R16, R41.reuse ;  /* 0x0000002910247220 */ /* 0x080fe40000400000 */
        /* <DEDUP_REMOVED lines=31> */
[----:B------:R-:W3:Y:S02]  /*23130*/  SHFL.BFLY PT, R144, R3, 0x10, 0x1f ;  /* 0x0e001f0003907f89 */ /* 0x000ee400000e0000 */
[----:B---3--:R-:W-:Y:S02]  /*23140*/  FMNMX3 R144, R3, R144, R40, !PT ;  /* 0x0000009003907276 */ /* 0x008fe40007800028 */
[----:B------:R-:W2:Y:S03]  /*23150*/  LDL.LU R40, [R1+0xc8] ;  /* 0x0000c80001287983 */ /* 0x000ea60000300800 */
[-CC-:B------:R-:W-:Y:S01]  /*23160*/  FFMA R81, R4, R41.reuse, -R144.reuse ;  /* 0x0000002904517223 */ /* 0x180fe20000000890 */
[-CC-:B------:R-:W-:Y:S01]  /*23170*/  FFMA R5, R5, R41.reuse, -R144.reuse ;  /* 0x0000002905057223 */ /* 0x180fe20000000890 */
[-CC-:B------:R-:W-:Y:S01]  /*23180*/  FFMA R6, R6, R41.reuse, -R144.reuse ;  /* 0x0000002906067223 */ /* 0x180fe20000000890 */
[-CC-:B------:R-:W-:Y:S01]  /*23190*/  FFMA R7, R7, R41.reuse, -R144.reuse ;  /* 0x0000002907077223 */ /* 0x180fe20000000890 */
[----:B------:R-:W-:Y:S01]  /*231a0*/  FMUL R81, R81, 1.4426950216293334961 ;  /* 0x3fb8aa3b51517820 */ /* 0x000fe20000400000 */
[----:B------:R-:W-:Y:S01]  /*231b0*/  FMUL R4, R5, 1.4426950216293334961 ;  /* 0x3fb8aa3b05047820 */ /* 0x000fe20000400000 */
[----:B------:R-:W-:Y:S01]  /*231c0*/  FMUL R3, R6, 1.4426950216293334961 ;  /* 0x3fb8aa3b06037820 */ /* 0x000fe20000400000 */
[----:B------:R-:W-:Y:S01]  /*231d0*/  FMUL R7, R7, 1.4426950216293334961 ;  /* 0x3fb8aa3b07077820 */ /* 0x000fe20000400000 */
[-CC-:B------:R-:W-:Y:S01]  /*231e0*/  FFMA R8, R8, R41.reuse, -R144.reuse ;  /* 0x0000002908087223 */ /* 0x180fe20000000890 */
[-CC-:B------:R-:W-:Y:S01]  /*231f0*/  FFMA R9, R9, R41.reuse, -R144.reuse ;  /* 0x0000002909097223 */ /* 0x180fe20000000890 */
[----:B------:R-:W-:Y:S01]  /*23200*/  MUFU.EX2 R81, R81 ;  /* 0x0000005100517308 */ /* 0x000fe20000000800 */
[-CC-:B------:R-:W-:Y:S01]  /*23210*/  FFMA R11, R11, R41.reuse, -R144.reuse ;  /* 0x000000290b0b7223 */ /* 0x180fe20000000890 */
[----:B------:R-:W-:Y:S01]  /*23220*/  FMUL R8, R8, 1.4426950216293334961 ;  /* 0x3fb8aa3b08087820 */ /* 0x000fe20000400000 */
[----:B------:R-:W-:Y:S01]  /*23230*/  FMUL R9, R9, 1.4426950216293334961 ;  /* 0x3fb8aa3b09097820 */ /* 0x000fe20000400000 */
[-CC-:B------:R-:W-:Y:S01]  /*23240*/  FFMA R10, R10, R41.reuse, -R144.reuse ;  /* 0x000000290a0a7223 */ /* 0x180fe20000000890 */
[----:B------:R-:W-:Y:S01]  /*23250*/  FMUL R11, R11, 1.4426950216293334961 ;  /* 0x3fb8aa3b0b0b7820 */ /* 0x000fe20000400000 */
[-CC-:B------:R-:W-:Y:S01]  /*23260*/  FFMA R12, R12, R41.reuse, -R144.reuse ;  /* 0x000000290c0c7223 */ /* 0x180fe20000000890 */
[-CC-:B------:R-:W-:Y:S01]  /*23270*/  FFMA R13, R13, R41.reuse, -R144.reuse ;  /* 0x000000290d0d7223 */ /* 0x180fe20000000890 */
[----:B------:R-:W1:Y:S01]  /*23280*/  MUFU.EX2 R4, R4 ;  /* 0x0000000400047308 */ /* 0x000e620000000800 */
[----:B------:R-:W-:Y:S01]  /*23290*/  FMUL R10, R10, 1.4426950216293334961 ;  /* 0x3fb8aa3b0a0a7820 */ /* 0x000fe20000400000 */
[----:B------:R-:W-:Y:S01]  /*232a0*/  FMUL R5, R12, 1.4426950216293334961 ;  /* 0x3fb8aa3b0c057820 */ /* 0x000fe20000400000 */
[----:B------:R-:W-:Y:S01]  /*232b0*/  FMUL R6, R13, 1.4426950216293334961 ;  /* 0x3fb8aa3b0d067820 */ /* 0x000fe20000400000 */
[-CC-:B------:R-:W-:Y:S01]  /*232c0*/  FFMA R14, R14, R41.reuse, -R144.reuse ;  /* 0x000000290e0e7223 */ /* 0x180fe20000000890 */
[-CC-:B------:R-:W-:Y:S01]  /*232d0*/  FFMA R15, R15, R41.reuse, -R144.reuse ;  /* 0x000000290f0f7223 */ /* 0x180fe20000000890 */
[-CC-:B------:R-:W-:Y:S01]  /*232e0*/  FFMA R17, R17, R41.reuse, -R144.reuse ;  /* 0x0000002911117223 */ /* 0x180fe20000000890 */
[-CC-:B------:R-:W-:Y:S01]  /*232f0*/  FFMA R18, R18, R41.reuse, -R144.reuse ;  /* 0x0000002912127223 */ /* 0x180fe20000000890 */
[----:B------:R-:W3:Y:S01]  /*23300*/  MUFU.EX2 R3, R3 ;  /* 0x0000000300037308 */ /* 0x000ee20000000800 */
[----:B------:R-:W-:Y:S01]  /*23310*/  FMUL R14, R14, 1.4426950216293334961 ;  /* 0x3fb8aa3b0e0e7820 */ /* 0x000fe20000400000 */
[----:B------:R-:W-:Y:S01]  /*23320*/  FMUL R15, R15, 1.4426950216293334961 ;  /* 0x3fb8aa3b0f0f7820 */ /* 0x000fe20000400000 */
[-CC-:B------:R-:W-:Y:S01]  /*23330*/  FFMA R19, R19, R41.reuse, -R144.reuse ;  /* 0x0000002913137223 */ /* 0x180fe20000000890 */
[-CC-:B------:R-:W-:Y:S01]  /*23340*/  FFMA R20, R20, R41.reuse, -R144.reuse ;  /* 0x0000002914147223 */ /* 0x180fe20000000890 */
[-CC-:B------:R-:W-:Y:S01]  /*23350*/  FFMA R21, R21, R41.reuse, -R144.reuse ;  /* 0x0000002915157223 */ /* 0x180fe20000000890 */
[-CC-:B------:R-:W-:Y:S01]  /*23360*/  FFMA R22, R22, R41.reuse, -R144.reuse ;  /* 0x0000002916167223 */ /* 0x180fe20000000890 */
[-CC-:B------:R-:W-:Y:S01]  /*23370*/  FFMA R24, R24, R41.reuse, -R144.reuse ;  /* 0x0000002918187223 */ /* 0x180fe20000000890 */
[----:B------:R0:W1:Y:S01]  /*23380*/  MUFU.EX2 R36, R7 ;  /* 0x0000000700247308 */ /* 0x0000620000000800 */
[-CC-:B------:R-:W-:Y:S01]  /*23390*/  FFMA R25, R25, R41.reuse, -R144.reuse ;  /* 0x0000002919197223 */ /* 0x180fe20000000890 */
[-CC-:B------:R-:W-:Y:S01]  /*233a0*/  FFMA R26, R26, R41.reuse, -R144.reuse ;  /* 0x000000291a1a7223 */ /* 0x180fe20000000890 */
[-CC-:B------:R-:W-:Y:S01]  /*233b0*/  FFMA R27, R27, R41.reuse, -R144.reuse ;  /* 0x000000291b1b7223 */ /* 0x180fe20000000890 */
[-CC-:B------:R-:W-:Y:S01]  /*233c0*/  FFMA R28, R28, R41.reuse, -R144.reuse ;  /* 0x000000291c1c7223 */ /* 0x180fe20000000890 */
[-CC-:B------:R-:W-:Y:S01]  /*233d0*/  FFMA R29, R29, R41.reuse, -R144.reuse ;  /* 0x000000291d1d7223 */ /* 0x180fe20000000890 */
[-CC-:B------:R-:W-:Y:S01]  /*233e0*/  FFMA R30, R30, R41.reuse, -R144.reuse ;  /* 0x000000291e1e7223 */ /* 0x180fe20000000890 */
[-CC-:B------:R-:W-:Y:S01]  /*233f0*/  FFMA R31, R31, R41.reuse, -R144.reuse ;  /* 0x000000291f1f7223 */ /* 0x180fe20000000890 */
[----:B------:R1:W3:Y:S01]  /*23400*/  MUFU.EX2 R83, R8 ;  /* 0x0000000800537308 */ /* 0x0002e20000000800 */
[-CC-:B0-----:R-:W-:Y:S01]  /*23410*/  FFMA R7, R16, R41.reuse, -R144.reuse ;  /* 0x0000002910077223 */ /* 0x181fe20000000890 */
[-CC-:B------:R-:W-:Y:S01]  /*23420*/  FFMA R32, R32, R41.reuse, -R144.reuse ;  /* 0x0000002920207223 */ /* 0x180fe20000000890 */
[-CC-:B------:R-:W-:Y:S01]  /*23430*/  FFMA R33, R33, R41.reuse, -R144.reuse ;  /* 0x0000002921217223 */ /* 0x180fe20000000890 */
[-CC-:B------:R-:W-:Y:S01]  /*23440*/  FFMA R34, R34, R41.reuse, -R144.reuse ;  /* 0x0000002922227223 */ /* 0x180fe20000000890 */
[----:B------:R-:W-:Y:S01]  /*23450*/  FMUL R7, R7, 1.4426950216293334961 ;  /* 0x3fb8aa3b07077820 */ /* 0x000fe20000400000 */
[----:B------:R-:W-:Y:S01]  /*23460*/  FFMA R35, R35, R41, -R144 ;  /* 0x0000002923237223 */ /* 0x000fe20000000890 */
[----:B------:R-:W-:Y:S01]  /*23470*/  FMUL R33, R33, 1.4426950216293334961 ;  /* 0x3fb8aa3b21217820 */ /* 0x000fe20000400000 */
[----:B------:R0:W3:Y:S01]  /*23480*/  MUFU.EX2 R82, R9 ;  /* 0x0000000900527308 */ /* 0x0000e20000000800 */
[----:B-1----:R-:W-:Y:S01]  /*23490*/  FMUL R8, R17, 1.4426950216293334961 ;  /* 0x3fb8aa3b11087820 */ /* 0x002fe20000400000 */
[----:B------:R-:W-:Y:S01]  /*234a0*/  FMUL R17, R18, 1.4426950216293334961 ;  /* 0x3fb8aa3b12117820 */ /* 0x000fe20000400000 */
[----:B------:R-:W-:Y:S01]  /*234b0*/  FMUL R18, R19, 1.4426950216293334961 ;  /* 0x3fb8aa3b13127820 */ /* 0x000fe20000400000 */
[----:B------:R-:W-:Y:S01]  /*234c0*/  FMUL R19, R22, 1.4426950216293334961 ;  /* 0x3fb8aa3b16137820 */ /* 0x000fe20000400000 */
[----:B------:R-:W-:Y:S01]  /*234d0*/  FMUL R22, R27, 1.4426950216293334961 ;  /* 0x3fb8aa3b1b167820 */ /* 0x000fe20000400000 */
[----:B------:R-:W-:-:S02]  /*234e0*/  FMUL R35, R35, 1.4426950216293334961 ;  /* 0x3fb8aa3b23237820 */ /* 0x000fc40000400000 */
[----:B------:R1:W-:Y:S01]  /*234f0*/  MUFU.EX2 R38, R11 ;  /* 0x0000000b00267308 */ /* 0x0003e20000000800 */
[----:B0-----:R-:W-:Y:S01]  /*23500*/  FMUL R9, R20, 1.4426950216293334961 ;  /* 0x3fb8aa3b14097820 */ /* 0x001fe20000400000 */
[----:B------:R-:W-:Y:S01]  /*23510*/  FFMA R20, R23, R41, -R144 ;  /* 0x0000002917147223 */ /* 0x000fe20000000890 */
[----:B------:R-:W-:-:S03]  /*23520*/  FMUL R23, R30, 1.4426950216293334961 ;  /* 0x3fb8aa3b1e177820 */ /* 0x000fc60000400000 */
[----:B------:R-:W-:Y:S02]  /*23530*/  FMUL R20, R20, 1.4426950216293334961 ;  /* 0x3fb8aa3b14147820 */ /* 0x000fe40000400000 */
[----:B------:R0:W4:Y:S01]  /*23540*/  MUFU.EX2 R37, R10 ;  /* 0x0000000a00257308 */ /* 0x0001220000000800 */
[----:B-1----:R-:W-:-:S04]  /*23550*/  FADD R11, R81, R4 ;  /* 0x00000004510b7221 */ /* 0x002fc80000000000 */
[----:B---3--:R-:W-:-:S03]  /*23560*/  FADD R11, R3, R11 ;  /* 0x0000000b030b7221 */ /* 0x008fc60000000000 */
[----:B------:R-:W1:Y:S01]  /*23570*/  MUFU.EX2 R5, R5 ;  /* 0x0000000500057308 */ /* 0x000e620000000800 */
[----:B------:R-:W-:Y:S01]  /*23580*/  FADD R12, R36, R11 ;  /* 0x0000000b240c7221 */ /* 0x000fe20000000000 */
[----:B0-----:R-:W-:Y:S01]  /*23590*/  FMUL R10, R21, 1.4426950216293334961 ;  /* 0x3fb8aa3b150a7820 */ /* 0x001fe20000400000 */
[----:B------:R-:W-:Y:S01]  /*235a0*/  FMUL R11, R24, 1.4426950216293334961 ;  /* 0x3fb8aa3b180b7820 */ /* 0x000fe20000400000 */
[----:B------:R-:W-:Y:S01]  /*235b0*/  FMUL R21, R26, 1.4426950216293334961 ;  /* 0x3fb8aa3b1a157820 */ /* 0x000fe20000400000 */
[----:B------:R-:W-:Y:S01]  /*235c0*/  FADD R12, R83, R12 ;  /* 0x0000000c530c7221 */ /* 0x000fe20000000000 */
[----:B------:R-:W-:Y:S02]  /*235d0*/  FMUL R24, R31, 1.4426950216293334961 ;  /* 0x3fb8aa3b1f187820 */ /* 0x000fe40000400000 */
[----:B------:R-:W0:Y:S01]  /*235e0*/  MUFU.EX2 R6, R6 ;  /* 0x0000000600067308 */ /* 0x000e220000000800 */
[----:B------:R-:W-:Y:S01]  /*235f0*/  FADD R13, R82, R12 ;  /* 0x0000000c520d7221 */ /* 0x000fe20000000000 */
[----:B------:R-:W-:-:S03]  /*23600*/  FMUL R12, R25, 1.4426950216293334961 ;  /* 0x3fb8aa3b190c7820 */ /* 0x000fc60000400000 */
[----:B----4-:R-:W-:-:S03]  /*23610*/  FADD R13, R37, R13 ;  /* 0x0000000d250d7221 */ /* 0x010fc60000000000 */
[----:B------:R-:W3:Y:S01]  /*23620*/  MUFU.EX2 R39, R14 ;  /* 0x0000000e00277308 */ /* 0x000ee20000000800 */
[----:B------:R-:W-:-:S04]  /*23630*/  FADD R13, R38, R13 ;  /* 0x0000000d260d7221 */ /* 0x000fc80000000000 */
[----:B-1----:R-:W-:-:S03]  /*23640*/  FADD R13, R5, R13 ;  /* 0x0000000d050d7221 */ /* 0x002fc60000000000 */
[----:B------:R-:W1:Y:S01]  /*23650*/  MUFU.EX2 R16, R15 ;  /* 0x0000000f00107308 */ /* 0x000e620000000800 */
[----:B0-----:R-:W-:-:S07]  /*23660*/  FADD R13, R6, R13 ;  /* 0x0000000d060d7221 */ /* 0x001fce0000000000 */
[----:B------:R-:W0:Y:S01]  /*23670*/  MUFU.EX2 R7, R7 ;  /* 0x0000000700077308 */ /* 0x000e220000000800 */
[----:B---3--:R-:W-:-:S07]  /*23680*/  FADD R13, R39, R13 ;  /* 0x0000000d270d7221 */ /* 0x008fce0000000000 */
[----:B------:R-:W3:Y:S01]  /*23690*/  MUFU.EX2 R8, R8 ;  /* 0x0000000800087308 */ /* 0x000ee20000000800 */
[----:B-1----:R-:W-:Y:S01]  /*236a0*/  FADD R14, R16, R13 ;  /* 0x0000000d100e7221 */ /* 0x002fe20000000000 */
[----:B------:R-:W-:-:S06]  /*236b0*/  FMUL R13, R28, 1.4426950216293334961 ;  /* 0x3fb8aa3b1c0d7820 */ /* 0x000fcc0000400000 */
[----:B------:R-:W1:Y:S01]  /*236c0*/  MUFU.EX2 R17, R17 ;  /* 0x0000001100117308 */ /* 0x000e620000000800 */
[----:B0-----:R-:W-:-:S07]  /*236d0*/  FADD R14, R7, R14 ;  /* 0x0000000e070e7221 */ /* 0x001fce0000000000 */
[----:B------:R-:W0:Y:S01]  /*236e0*/  MUFU.EX2 R18, R18 ;  /* 0x0000001200127308 */ /* 0x000e220000000800 */
[----:B---3--:R-:W-:Y:S01]  /*236f0*/  FADD R15, R8, R14 ;  /* 0x0000000e080f7221 */ /* 0x008fe20000000000 */
[----:B------:R-:W-:-:S06]  /*23700*/  FMUL R14, R29, 1.4426950216293334961 ;  /* 0x3fb8aa3b1d0e7820 */ /* 0x000fcc0000400000 */
[----:B------:R-:W3:Y:S01]  /*23710*/  MUFU.EX2 R9, R9 ;  /* 0x0000000900097308 */ /* 0x000ee20000000800 */
[----:B-1----:R-:W-:-:S07]  /*23720*/  FADD R15, R17, R15 ;  /* 0x0000000f110f7221 */ /* 0x002fce0000000000 */
[----:B------:R-:W1:Y:S01]  /*23730*/  MUFU.EX2 R10, R10 ;  /* 0x0000000a000a7308 */ /* 0x000e620000000800 */
[----:B0-----:R-:W-:-:S07]  /*23740*/  FADD R15, R18, R15 ;  /* 0x0000000f120f7221 */ /* 0x001fce0000000000 */
[----:B------:R-:W0:Y:S01]  /*23750*/  MUFU.EX2 R19, R19 ;  /* 0x0000001300137308 */ /* 0x000e220000000800 */
[----:B---3--:R-:W-:-:S07]  /*23760*/  FADD R15, R9, R15 ;  /* 0x0000000f090f7221 */ /* 0x008fce0000000000 */
[----:B------:R-:W3:Y:S01]  /*23770*/  MUFU.EX2 R20, R20 ;  /* 0x0000001400147308 */ /* 0x000ee20000000800 */
[----:B-1----:R-:W-:-:S07]  /*23780*/  FADD R15, R10, R15 ;  /* 0x0000000f0a0f7221 */ /* 0x002fce0000000000 */
        /* <DEDUP_REMOVED lines=23> */
[----:B---3--:R-:W-:-:S07]  /*23900*/  FADD R28, R15, R28 ;  /* 0x0000001c0f1c7221 */ /* 0x008fce0000000000 */
[----:B------:R-:W3:Y:S01]  /*23910*/  MUFU.EX2 R26, R35 ;  /* 0x00000023001a7308 */ /* 0x000ee20000000800 */
[----:B-1----:R-:W-:-:S04]  /*23920*/  FADD R28, R80, R28 ;  /* 0x0000001c501c7221 */ /* 0x002fc80000000000 */
[----:B0-----:R-:W-:-:S04]  /*23930*/  FADD R28, R25, R28 ;  /* 0x0000001c191c7221 */ /* 0x001fc80000000000 */
[----:B---3--:R-:W-:-:S05]  /*23940*/  FADD R29, R26, R28 ;  /* 0x0000001c1a1d7221 */ /* 0x008fca0000000000 */
[----:B------:R-:W0:Y:S04]  /*23950*/  SHFL.BFLY PT, R28, R29, 0x10, 0x1f ;  /* 0x0e001f001d1c7f89 */ /* 0x000e2800000e0000 */
[----:B------:R1:W-:Y:S01]  /*23960*/  STL [R1+0x208], R29 ;  /* 0x0002081d01007387 */ /* 0x0003e20000100800 */
[----:B--2---:R-:W-:-:S04]  /*23970*/  IMAD.U32 R27, R40, -0x80000000, RZ ;  /* 0x80000000281b7824 */ /* 0x004fc800078e00ff */
[----:B------:R-:W2:Y:S01]  /*23980*/  SYNCS.PHASECHK.TRANS64.TRYWAIT P3, [UR7], R27 ;  /* 0x0000001bff0075a7 */ /* 0x000ea20008061107 */
[----:B0-----:R1:W-:Y:S02]  /*23990*/  STL [R1+0x10c4], R28 ;  /* 0x0010c41c01007387 */ /* 0x0013e40000100800 */
[----:B-12---:R-:W-:Y:S05]  /*239a0*/  @!P3 BRA `(.L_x_15) ;  /* 0x0000014c0040b947 */ /* 0x006fea0003800000 */
.L_x_24:
[----:B------:R-:W2:Y:S04]  /*239b0*/  LDL.64 R30, [R1+0x260] ;  /* 0x00026000011e7983 */ /* 0x000ea80000100a00 */
[----:B------:R-:W3:Y:S04]  /*239c0*/  LDL.64 R32, [R1+0x240] ;  /* 0x0002400001207983 */ /* 0x000ee80000100a00 */
[----:B------:R-:W4:Y:S04]  /*239d0*/  LDL.64 R48, [R1+0x220] ;  /* 0x0002200001307983 */ /* 0x000f280000100a00 */
[----:B------:R-:W4:Y:S04]  /*239e0*/  LDL.64 R46, [R1+0xa00] ;  /* 0x000a0000012e7983 */ /* 0x000f280000100a00 */
[----:B------:R-:W4:Y:S04]  /*239f0*/  LDL.64 R44, [R1+0x9e0] ;  /* 0x0009e000012c7983 */ /* 0x000f280000100a00 */
[----:B------:R-:W4:Y:S04]  /*23a00*/  LDL.64 R42, [R1+0x9c0] ;  /* 0x0009c000012a7983 */ /* 0x000f280000100a00 */
[----:B------:R-:W4:Y:S04]  /*23a10*/  LDL.64 R40, [R1+0x9a0] ;  /* 0x0009a00001287983 */ /* 0x000f280000100a00 */
[----:B------:R-:W4:Y:S01]  /*23a20*/  LDL.64 R34, [R1+0x980] ;  /* 0x0009800001227983 */ /* 0x000f220000100a00 */
[----:B-----5:R-:W-:-:S03]  /*23a30*/  SHF.R.S32.HI R85, RZ, 0x1f, R2 ;  /* 0x0000001fff557819 */ /* 0x020fc60000011402 */
[----:B------:R-:W-:Y:S04]  /*23a40*/  STL [R1+0x13f0], R36 ;  /* 0x0013f02401007387 */ /* 0x000fe80000100800 */
        /* <DEDUP_REMOVED lines=27> */
[----:B------:R0:W-:Y:S04]  /*23c00*/  STL [R1+0x1380], R9 ;  /* 0x0013800901007387 */ /* 0x0001e80000100800 */
[----:B------:R-:W-:Y:S04]  /*23c10*/  STL [R1+0x137c], R14 ;  /* 0x00137c0e01007387 */ /* 0x000fe80000100800 */
[----:B------:R1:W-:Y:S04]  /*23c20*/  STL [R1+0x1378], R13 ;  /* 0x0013780d01007387 */ /* 0x0003e80000100800 */
[----:B------:R-:W-:Y:S04]  /*23c30*/  STL [R1+0x1374], R80 ;  /* 0x0013745001007387 */ /* 0x000fe80000100800 */
[----:B------:R0:W-:Y:S04]  /*23c40*/  STL [R1+0x1370], R15 ;  /* 0x0013700f01007387 */ /* 0x0001e80000100800 */
        /* <DEDUP_REMOVED lines=9> */
[----:B0-----:R-:W4:Y:S04]  /*23ce0*/  LDL.64 R8, [R1+0x960] ;  /* 0x0009600001087983 */ /* 0x001f280000100a00 */
[----:B------:R-:W4:Y:S04]  /*23cf0*/  LDL.64 R6, [R1+0x940] ;  /* 0x0009400001067983 */ /* 0x000f280000100a00 */
[----:B------:R-:W4:Y:S01]  /*23d00*/  LDL.64 R16, [R1+0x920] ;  /* 0x0009200001107983 */ /* 0x000f220000100a00 */
[----:B------:R-:W-:-:S03]  /*23d10*/  SHF.R.S32.HI R27, RZ, 0x1f, R2 ;  /* 0x0000001fff1b7819 */ /* 0x000fc60000011402 */
[----:B-1----:R-:W4:Y:S04]  /*23d20*/  LDL.64 R12, [R1+0x900] ;  /* 0x00090000010c7983 */ /* 0x002f280000100a00 */
[----:B------:R-:W4:Y:S04]  /*23d30*/  LDL.64 R10, [R1+0x8e0] ;  /* 0x0008e000010a7983 */ /* 0x000f280000100a00 */
[----:B------:R-:W4:Y:S04]  /*23d40*/  LDL.64 R20, [R1+0x8c0] ;  /* 0x0008c00001147983 */ /* 0x000f280000100a00 */
[----:B------:R-:W4:Y:S04]  /*23d50*/  LDL.64 R4, [R1+0x8a0] ;  /* 0x0008a00001047983 */ /* 0x000f280000100a00 */
[----:B------:R-:W4:Y:S04]  /*23d60*/  LDL.64 R14, [R1+0x880] ;  /* 0x00088000010e7983 */ /* 0x000f280000100a00 */
[----:B------:R-:W4:Y:S01]  /*23d70*/  LDL.64 R18, [R1+0x860] ;  /* 0x0008600001127983 */ /* 0x000f220000100a00 */
[C---:B--2---:R-:W-:Y:S01]  /*23d80*/  IADD3 RZ, P3, PT, R2.reuse, R30, RZ ;  /* 0x0000001e02ff7210 */ /* 0x044fe20007f7e0ff */
[----:B------:R-:W-:-:S04]  /*23d90*/  IMAD.IADD R28, R2, 0x1, R30 ;  /* 0x00000001021c7824 */ /* 0x000fc800078e021e */
[----:B------:R-:W-:Y:S01]  /*23da0*/  IMAD.X R29, R85, 0x1, R31, P3 ;  /* 0x00000001551d7824 */ /* 0x000fe200018e061f */
[----:B---3--:R-:W-:-:S04]  /*23db0*/  IADD3 RZ, P3, PT, R2, R32, RZ ;  /* 0x0000002002ff7210 */ /* 0x008fc80007f7e0ff */
[----:B------:R0:W2:Y:S01]  /*23dc0*/  LDG.E.U8 R0, desc[UR8][R28.64] ;  /* 0x000000081c007981 */ /* 0x0000a2000c1e1100 */
[----:B------:R-:W-:Y:S02]  /*23dd0*/  IMAD.IADD R30, R2, 0x1, R32 ;  /* 0x00000001021e7824 */ /* 0x000fe400078e0220 */
[----:B------:R-:W-:-:S05]  /*23de0*/  IMAD.X R31, R85, 0x1, R33, P3 ;  /* 0x00000001551f7824 */ /* 0x000fca00018e0621 */
[----:B------:R1:W3:Y:S01]  /*23df0*/  LDG.E.U8 R24, desc[UR8][R30.64] ;  /* 0x000000081e187981 */ /* 0x0002e2000c1e1100 */
[C---:B----4-:R-:W-:Y:S01]  /*23e00*/  IADD3 RZ, P4, PT, R2.reuse, R48, RZ ;  /* 0x0000003002ff7210 */ /* 0x050fe20007f9e0ff */
[C---:B0-----:R-:W-:Y:S01]  /*23e10*/  IMAD.IADD R28, R2.reuse, 0x1, R48 ;  /* 0x00000001021c7824 */ /* 0x041fe200078e0230 */
[----:B------:R-:W-:-:S03]  /*23e20*/  IADD3 R32, P3, PT, R2, R46, RZ ;  /* 0x0000002e02207210 */ /* 0x000fc60007f7e0ff */
[----:B------:R-:W-:Y:S02]  /*23e30*/  IMAD.X R29, R85, 0x1, R49, P4 ;  /* 0x00000001551d7824 */ /* 0x000fe400020e0631 */
[C---:B------:R-:W-:Y:S01]  /*23e40*/  IMAD.X R33, R27.reuse, 0x1, R47, P3 ;  /* 0x000000011b217824 */ /* 0x040fe200018e062f */
[C---:B-1----:R-:W-:Y:S02]  /*23e50*/  IADD3 R30, P4, PT, R2.reuse, R44, RZ ;  /* 0x0000002c021e7210 */ /* 0x042fe40007f9e0ff */
[----:B------:R0:W4:Y:S03]  /*23e60*/  LDG.E.U8 R36, desc[UR8][R28.64] ;  /* 0x000000081c247981 */ /* 0x000126000c1e1100 */
[----:B------:R-:W-:Y:S01]  /*23e70*/  IMAD.X R31, R27, 0x1, R45, P4 ;  /* 0x000000011b1f7824 */ /* 0x000fe200020e062d */
[----:B------:R1:W4:Y:S04]  /*23e80*/  LDG.E.U8 R26, desc[UR8][R32.64] ;  /* 0x00000008201a7981 */ /* 0x000328000c1e1100 */
[----:B------:R1:W4:Y:S01]  /*23e90*/  LDG.E.U8 R23, desc[UR8][R30.64] ;  /* 0x000000081e177981 */ /* 0x000322000c1e1100 */
[----:B0-----:R-:W-:-:S02]  /*23ea0*/  IADD3 R28, P3, PT, R2, R42, RZ ;  /* 0x0000002a021c7210 */ /* 0x001fc40007f7e0ff */
[----:B-1----:R-:W-:-:S03]  /*23eb0*/  IADD3 R32, P4, PT, R2, R40, RZ ;  /* 0x0000002802207210 */ /* 0x002fc60007f9e0ff */
[C---:B------:R-:W-:Y:S01]  /*23ec0*/  IMAD.X R29, R27.reuse, 0x1, R43, P3 ;  /* 0x000000011b1d7824 */ /* 0x040fe200018e062b */
[----:B------:R-:W-:Y:S01]  /*23ed0*/  IADD3 R30, P3, PT, R2, R34, RZ ;  /* 0x00000022021e7210 */ /* 0x000fe20007f7e0ff */
[----:B------:R-:W-:-:S03]  /*23ee0*/  IMAD.X R33, R27, 0x1, R41, P4 ;  /* 0x000000011b217824 */ /* 0x000fc600020e0629 */
[----:B------:R0:W4:Y:S01]  /*23ef0*/  LDG.E.U8 R22, desc[UR8][R28.64] ;  /* 0x000000081c167981 */ /* 0x000122000c1e1100 */
[----:B------:R-:W-:-:S03]  /*23f00*/  IMAD.X R31, R27, 0x1, R35, P3 ;  /* 0x000000011b1f7824 */ /* 0x000fc600018e0623 */
[----:B------:R1:W4:Y:S04]  /*23f10*/  LDG.E.U8 R25, desc[UR8][R32.64] ;  /* 0x0000000820197981 */ /* 0x000328000c1e1100 */
[----:B------:R0:W4:Y:S02]  /*23f20*/  LDG.E.U8 R3, desc[UR8][R30.64] ;  /* 0x000000081e037981 */ /* 0x000124000c1e1100 */
[C---:B0-----:R-:W-:Y:S02]  /*23f30*/  IADD3 R28, P4, PT, R2.reuse, R8, RZ ;  /* 0x00000008021c7210 */ /* 0x041fe40007f9e0ff */
[----:B-1----:R-:W-:-:S03]  /*23f40*/  IADD3 R32, P3, PT, R2, R6, RZ ;  /* 0x0000000602207210 */ /* 0x002fc60007f7e0ff */
[C---:B------:R-:W-:Y:S01]  /*23f50*/  IMAD.X R29, R27.reuse, 0x1, R9, P4 ;  /* 0x000000011b1d7824 */ /* 0x040fe200020e0609 */
[----:B------:R-:W-:Y:S01]  /*23f60*/  IADD3 R30, P4, PT, R2, R16, RZ ;  /* 0x00000010021e7210 */ /* 0x000fe20007f9e0ff */
[----:B------:R-:W-:-:S04]  /*23f70*/  IMAD.X R33, R27, 0x1, R7, P3 ;  /* 0x000000011b217824 */ /* 0x000fc800018e0607 */
[----:B------:R-:W-:-:S05]  /*23f80*/  IMAD.X R31, R27, 0x1, R17, P4 ;  /* 0x000000011b1f7824 */ /* 0x000fca00020e0611 */
[----:B------:R-:W4:Y:S04]  /*23f90*/  LDG.E.U8 R34, desc[UR8][R30.64] ;  /* 0x000000081e227981 */ /* 0x000f28000c1e1100 */
[----:B--2---:R0:W-:Y:S04]  /*23fa0*/  STL [R1+0x144], R0 ;  /* 0x0001440001007387 */ /* 0x0041e80000100800 */
[----:B------:R-:W2:Y:S04]  /*23fb0*/  LDL.64 R8, [R1+0x840] ;  /* 0x0008400001087983 */ /* 0x000ea80000100a00 */
[----:B------:R-:W2:Y:S04]  /*23fc0*/  LDL.64 R6, [R1+0x820] ;  /* 0x0008200001067983 */ /* 0x000ea80000100a00 */
[----:B0-----:R0:W2:Y:S04]  /*23fd0*/  LDG.E.U8 R0, desc[UR8][R28.64] ;  /* 0x000000081c007981 */ /* 0x0010a8000c1e1100 */
[----:B---3--:R1:W-:Y:S04]  /*23fe0*/  STL [R1+0x140], R24 ;  /* 0x0001401801007387 */ /* 0x0083e80000100800 */
[----:B------:R-:W3:Y:S04]  /*23ff0*/  LDL.64 R16, [R1+0x800] ;  /* 0x0008000001107983 */ /* 0x000ee80000100a00 */
[----:B-1----:R1:W3:Y:S01]  /*24000*/  LDG.E.U8 R24, desc[UR8][R32.64] ;  /* 0x0000000820187981 */ /* 0x0022e2000c1e1100 */
[----:B0-----:R-:W-:-:S03]  /*24010*/  IADD3 R28, P3, PT, R2, R12, RZ ;  /* 0x0000000c021c7210 */ /* 0x001fc60007f7e0ff */
[----:B----4-:R-:W-:Y:S02]  /*24020*/  STL [R1+0x13c], R36 ;  /* 0x00013c2401007387 */ /* 0x010fe40000100800 */
[C---:B------:R-:W-:Y:S02]  /*24030*/  IMAD.X R29, R27.reuse, 0x1, R13, P3 ;  /* 0x000000011b1d7824 */ /* 0x040fe400018e060d */
[----:B------:R-:W4:Y:S01]  /*24040*/  LDL.64 R12, [R1+0x7e0] ;  /* 0x0007e000010c7983 */ /* 0x000f220000100a00 */
[C---:B-1----:R-:W-:Y:S02]  /*24050*/  IADD3 R32, P4, PT, R2.reuse, R10, RZ ;  /* 0x0000000a02207210 */ /* 0x042fe40007f9e0ff */
[----:B------:R-:W-:Y:S01]  /*24060*/  IADD3 R30, P3, PT, R2, R20, RZ ;  /* 0x00000014021e7210 */ /* 0x000fe20007f7e0ff */
[----:B------:R0:W-:Y:S02]  /*24070*/  STL [R1+0x138], R26 ;  /* 0x0001381a01007387 */ /* 0x0001e40000100800 */
[----:B------:R-:W-:-:S02]  /*24080*/  IMAD.X R33, R27, 0x1, R11, P4 ;  /* 0x000000011b217824 */ /* 0x000fc400020e060b */
[----:B------:R-:W4:Y:S01]  /*24090*/  LDL.64 R10, [R1+0x7c0] ;  /* 0x0007c000010a7983 */ /* 0x000f220000100a00 */
[----:B------:R-:W-:-:S03]  /*240a0*/  IMAD.X R31, R27, 0x1, R21, P3 ;  /* 0x000000011b1f7824 */ /* 0x000fc600018e0615 */
[----:B0-----:R0:W4:Y:S04]  /*240b0*/  LDG.E.U8 R26, desc[UR8][R28.64] ;  /* 0x000000081c1a7981 */ /* 0x001128000c1e1100 */
[----:B------:R1:W-:Y:S04]  /*240c0*/  STL [R1+0x134], R23 ;  /* 0x0001341701007387 */ /* 0x0003e80000100800 */
[----:B------:R-:W4:Y:S01]  /*240d0*/  LDL.64 R20, [R1+0x7a0] ;  /* 0x0007a00001147983 */ /* 0x000f220000100a00 */
[----:B0-----:R-:W-:-:S03]  /*240e0*/  IADD3 R28, P4, PT, R2, R4, RZ ;  /* 0x00000004021c7210 */ /* 0x001fc60007f9e0ff */
[----:B------:R0:W-:Y:S02]  /*240f0*/  STL [R1+0x130], R22 ;  /* 0x0001301601007387 */ /* 0x0001e40000100800 */
[----:B------:R-:W-:Y:S02]  /*24100*/  IMAD.X R29, R27, 0x1, R5, P4 ;  /* 0x000000011b1d7824 */ /* 0x000fe400020e0605 */
[----:B-1----:R1:W4:Y:S04]  /*24110*/  LDG.E.U8 R23, desc[UR8][R32.64] ;  /* 0x0000000820177981 */ /* 0x002328000c1e1100 */
[----:B------:R-:W4:Y:S04]  /*24120*/  LDL.64 R4, [R1+0x780] ;  /* 0x0007800001047983 */ /* 0x000f280000100a00 */
[----:B0-----:R0:W4:Y:S01]  /*24130*/  LDG.E.U8 R22, desc[UR8][R30.64] ;  /* 0x000000081e167981 */ /* 0x001122000c1e1100 */
[----:B-1----:R-:W-:-:S03]  /*24140*/  IADD3 R32, P3, PT, R2, R14, RZ ;  /* 0x0000000e02207210 */ /* 0x002fc60007f7e0ff */
[----:B------:R1:W-:Y:S02]  /*24150*/  STL [R1+0x12c], R25 ;  /* 0x00012c1901007387 */ /* 0x0003e40000100800 */
[----:B------:R-:W-:Y:S02]  /*24160*/  IMAD.X R33, R27, 0x1, R15, P3 ;  /* 0x000000011b217824 */ /* 0x000fe400018e060f */
[----:B------:R-:W4:Y:S01]  /*24170*/  LDL.64 R14, [R1+0x760] ;  /* 0x00076000010e7983 */ /* 0x000f220000100a00 */
[----:B0-----:R-:W-:-:S03]  /*24180*/  IADD3 R30, P4, PT, R2, R18, RZ ;  /* 0x00000012021e7210 */ /* 0x001fc60007f9e0ff */
[----:B-1----:R2:W4:Y:S02]  /*24190*/  LDG.E.U8 R25, desc[UR8][R28.64] ;  /* 0x000000081c197981 */ /* 0x002524000c1e1100 */
[----:B------:R-:W-:Y:S02]  /*241a0*/  IMAD.X R31, R27, 0x1, R19, P4 ;  /* 0x000000011b1f7824 */ /* 0x000fe400020e0613 */
[----:B------:R0:W-:Y:S04]  /*241b0*/  STL [R1+0x128], R3 ;  /* 0x0001280301007387 */ /* 0x0001e80000100800 */
[----:B------:R-:W4:Y:S04]  /*241c0*/  LDL.64 R18, [R1+0x740] ;  /* 0x0007400001127983 */ /* 0x000f280000100a00 */
[----:B0-----:R0:W4:Y:S01]  /*241d0*/  LDG.E.U8 R3, desc[UR8][R32.64] ;  /* 0x0000000820037981 */ /* 0x001122000c1e1100 */
[----:B--2---:R-:W-:-:S02]  /*241e0*/  IADD3 R28, P3, PT, R2, R8, RZ ;  /* 0x00000008021c7210 */ /* 0x004fc40007f7e0ff */
[----:B0-----:R-:W-:-:S03]  /*241f0*/  IADD3 R32, P4, PT, R2, R6, RZ ;  /* 0x0000000602207210 */ /* 0x001fc60007f9e0ff */
[C---:B------:R-:W-:Y:S01]  /*24200*/  IMAD.X R29, R27.reuse, 0x1, R9, P3 ;  /* 0x000000011b1d7824 */ /* 0x040fe200018e0609 */
[----:B------:R0:W-:Y:S01]  /*24210*/  STL [R1+0x124], R0 ;  /* 0x0001240001007387 */ /* 0x0001e20000100800 */
[----:B------:R-:W-:-:S03]  /*24220*/  IMAD.X R33, R27, 0x1, R7, P4 ;  /* 0x000000011b217824 */ /* 0x000fc600020e0607 */
[----:B------:R-:W2:Y:S04]  /*24230*/  LDL.64 R8, [R1+0x720] ;  /* 0x0007200001087983 */ /* 0x000ea80000100a00 */
[----:B------:R-:W2:Y:S04]  /*24240*/  LDG.E.U8 R36, desc[UR8][R32.64] ;  /* 0x0000000820247981 */ /* 0x000ea8000c1e1100 */
[----:B0-----:R0:W2:Y:S04]  /*24250*/  LDG.E.U8 R0, desc[UR8][R30.64] ;  /* 0x000000081e007981 */ /* 0x0010a8000c1e1100 */
[----:B---3--:R1:W-:Y:S04]  /*24260*/  STL [R1+0x120], R24 ;  /* 0x0001201801007387 */ /* 0x0083e80000100800 */
[----:B------:R-:W3:Y:S01]  /*24270*/  LDL.64 R6, [R1+0x700] ;  /* 0x0007000001067983 */ /* 0x000ee20000100a00 */
[----:B0-----:R-:W-:-:S03]  /*24280*/  IADD3 R30, P3, PT, R2, R16, RZ ;  /* 0x00000010021e7210 */ /* 0x001fc60007f7e0ff */
[----:B-1----:R4:W3:Y:S02]  /*24290*/  LDG.E.U8 R24, desc[UR8][R28.64] ;  /* 0x000000081c187981 */ /* 0x0028e4000c1e1100 */
[----:B------:R-:W-:Y:S02]  /*242a0*/  IMAD.X R31, R27, 0x1, R17, P3 ;  /* 0x000000011b1f7824 */ /* 0x000fe400018e0611 */
[----:B------:R0:W-:Y:S04]  /*242b0*/  STL [R1+0x11c], R34 ;  /* 0x00011c2201007387 */ /* 0x0001e80000100800 */
[----:B------:R-:W3:Y:S04]  /*242c0*/  LDL.64 R16, [R1+0x6e0] ;  /* 0x0006e00001107983 */ /* 0x000ee80000100a00 */
[----:B------:R1:W3:Y:S01]  /*242d0*/  LDG.E.U8 R35, desc[UR8][R30.64] ;  /* 0x000000081e237981 */ /* 0x0002e2000c1e1100 */
[----:B----4-:R-:W-:-:S02]  /*242e0*/  IADD3 R28, P4, PT, R2, R12, RZ ;  /* 0x0000000c021c7210 */ /* 0x010fc40007f9e0ff */
[C---:B------:R-:W-:Y:S01]  /*242f0*/  IADD3 R32, P3, PT, R2.reuse, R10, RZ ;  /* 0x0000000a02207210 */ /* 0x040fe20007f7e0ff */
[----:B------:R4:W-:Y:S02]  /*24300*/  STL [R1+0x118], R26 ;  /* 0x0001181a01007387 */ /* 0x0009e40000100800 */
[C---:B------:R-:W-:Y:S02]  /*24310*/  IMAD.X R29, R27.reuse, 0x1, R13, P4 ;  /* 0x000000011b1d7824 */ /* 0x040fe400020e060d */
[----:B------:R-:W3:Y:S01]  /*24320*/  LDL.64 R12, [R1+0x6c0] ;  /* 0x0006c000010c7983 */ /* 0x000ee20000100a00 */
[C---:B------:R-:W-:Y:S01]  /*24330*/  IMAD.X R33, R27.reuse, 0x1, R11, P3 ;  /* 0x000000011b217824 */ /* 0x040fe200018e060b */
[----:B-1----:R-:W-:Y:S02]  /*24340*/  IADD3 R30, P4, PT, R2, R20, RZ ;  /* 0x00000014021e7210 */ /* 0x002fe40007f9e0ff */
[----:B0-----:R0:W3:Y:S04]  /*24350*/  LDG.E.U8 R34, desc[UR8][R28.64] ;  /* 0x000000081c227981 */ /* 0x0010e8000c1e1100 */
[----:B------:R-:W-:Y:S01]  /*24360*/  STL [R1+0x114], R23 ;  /* 0x0001141701007387 */ /* 0x000fe20000100800 */
[----:B------:R-:W-:-:S03]  /*24370*/  IMAD.X R31, R27, 0x1, R21, P4 ;  /* 0x000000011b1f7824 */ /* 0x000fc600020e0615 */
[----:B------:R-:W3:Y:S01]  /*24380*/  LDL.64 R10, [R1+0x6a0] ;  /* 0x0006a000010a7983 */ /* 0x000ee20000100a00 */
[----:B0-----:R-:W-:-:S03]  /*24390*/  IADD3 R28, P3, PT, R2, R4, RZ ;  /* 0x00000004021c7210 */ /* 0x001fc60007f7e0ff */
[----:B------:R0:W-:Y:S02]  /*243a0*/  STL [R1+0x110], R22 ;  /* 0x0001101601007387 */ /* 0x0001e40000100800 */
[----:B------:R-:W-:Y:S02]  /*243b0*/  IMAD.X R29, R27, 0x1, R5, P3 ;  /* 0x000000011b1d7824 */ /* 0x000fe400018e0605 */
[----:B----4-:R1:W4:Y:S04]  /*243c0*/  LDG.E.U8 R26, desc[UR8][R32.64] ;  /* 0x00000008201a7981 */ /* 0x010328000c1e1100 */
[----:B0-----:R-:W4:Y:S01]  /*243d0*/  LDL.64 R22, [R1+0x680] ;  /* 0x0006800001167983 */ /* 0x001f220000100a00 */
[----:B-1----:R-:W-:-:S03]  /*243e0*/  IADD3 R32, P4, PT, R2, R14, RZ ;  /* 0x0000000e02207210 */ /* 0x002fc60007f9e0ff */
[----:B------:R0:W-:Y:S04]  /*243f0*/  STL [R1+0x10c], R25 ;  /* 0x00010c1901007387 */ /* 0x0001e80000100800 */
[----:B------:R-:W4:Y:S01]  /*24400*/  LDL.64 R4, [R1+0x660] ;  /* 0x0006600001047983 */ /* 0x000f220000100a00 */
[----:B------:R-:W-:-:S03]  /*24410*/  IMAD.X R33, R27, 0x1, R15, P4 ;  /* 0x000000011b217824 */ /* 0x000fc600020e060f */
[----:B0-----:R0:W4:Y:S04]  /*24420*/  LDG.E.U8 R25, desc[UR8][R30.64] ;  /* 0x000000081e197981 */ /* 0x001128000c1e1100 */
[----:B------:R1:W-:Y:S04]  /*24430*/  STL [R1+0x108], R3 ;  /* 0x0001080301007387 */ /* 0x0003e80000100800 */
[----:B------:R-:W4:Y:S01]  /*24440*/  LDL.64 R14, [R1+0x640] ;  /* 0x00064000010e7983 */ /* 0x000f220000100a00 */
[----:B0-----:R-:W-:-:S03]  /*24450*/  IADD3 R30, P3, PT, R2, R18, RZ ;  /* 0x00000012021e7210 */ /* 0x001fc60007f7e0ff */
[----:B-1----:R2:W4:Y:S02]  /*24460*/  LDG.E.U8 R3, desc[UR8][R28.64] ;  /* 0x000000081c037981 */ /* 0x002524000c1e1100 */
[C---:B------:R-:W-:Y:S01]  /*24470*/  IMAD.X R31, R27.reuse, 0x1, R19, P3 ;  /* 0x000000011b1f7824 */ /* 0x040fe200018e0613 */
[C---:B--2---:R-:W-:Y:S01]  /*24480*/  IADD3 R28, P4, PT, R2.reuse, R8, RZ ;  /* 0x00000008021c7210 */ /* 0x044fe20007f9e0ff */
[----:B------:R0:W-:Y:S04]  /*24490*/  STL [R1+0x104], R0 ;  /* 0x0001040001007387 */ /* 0x0001e80000100800 */
[----:B------:R-:W2:Y:S04]  /*244a0*/  LDL.64 R18, [R1+0x620] ;  /* 0x0006200001127983 */ /* 0x000ea80000100a00 */
[----:B0-----:R0:W2:Y:S04]  /*244b0*/  LDG.E.U8 R0, desc[UR8][R32.64] ;  /* 0x0000000820007981 */ /* 0x0010a8000c1e1100 */
[----:B---3--:R1:W-:Y:S04]  /*244c0*/  STL [R1+0x100], R24 ;  /* 0x0001001801007387 */ /* 0x0083e80000100800 */
[----:B------:R-:W3:Y:S01]  /*244d0*/  LDL.64 R20, [R1+0x600] ;  /* 0x0006000001147983 */ /* 0x000ee20000100a00 */
[----:B0-----:R-:W-:Y:S01]  /*244e0*/  IADD3 R32, P3, PT, R2, R6, RZ ;  /* 0x0000000602207210 */ /* 0x001fe20007f7e0ff */
[----:B------:R-:W-:-:S02]  /*244f0*/  IMAD.X R29, R27, 0x1, R9, P4 ;  /* 0x000000011b1d7824 */ /* 0x000fc400020e0609 */
[----:B------:R0:W-:Y:S02]  /*24500*/  STL [R1+0xfc], R36 ;  /* 0x0000fc2401007387 */ /* 0x0001e40000100800 */
[----:B------:R-:W-:Y:S02]  /*24510*/  IMAD.X R33, R27, 0x1, R7, P3 ;  /* 0x000000011b217824 */ /* 0x000fe400018e0607 */
[----:B-1----:R1:W3:Y:S04]  /*24520*/  LDG.E.U8 R24, desc[UR8][R30.64] ;  /* 0x000000081e187981 */ /* 0x0022e8000c1e1100 */
[----:B------:R-:W3:Y:S04]  /*24530*/  LDL.64 R6, [R1+0x5e0] ;  /* 0x0005e00001067983 */ /* 0x000ee80000100a00 */
[----:B------:R-:W3:Y:S01]  /*24540*/  LDL.64 R8, [R1+0x5c0] ;  /* 0x0005c00001087983 */ /* 0x000ee20000100a00 */
[----:B-1----:R-:W-:-:S03]  /*24550*/  IADD3 R30, P4, PT, R2, R16, RZ ;  /* 0x00000010021e7210 */ /* 0x002fc60007f9e0ff */
[----:B------:R1:W-:Y:S02]  /*24560*/  STL [R1+0xf8], R35 ;  /* 0x0000f82301007387 */ /* 0x0003e40000100800 */
[----:B------:R-:W-:Y:S02]  /*24570*/  IMAD.X R31, R27, 0x1, R17, P4 ;  /* 0x000000011b1f7824 */ /* 0x000fe400020e0611 */
[----:B0-----:R0:W3:Y:S04]  /*24580*/  LDG.E.U8 R36, desc[UR8][R28.64] ;  /* 0x000000081c247981 */ /* 0x0010e8000c1e1100 */
[----:B------:R-:W3:Y:S04]  /*24590*/  LDL.64 R16, [R1+0x5a0] ;  /* 0x0005a00001107983 */ /* 0x000ee80000100a00 */
[----:B-1----:R1:W3:Y:S01]  /*245a0*/  LDG.E.U8 R35, desc[UR8][R32.64] ;  /* 0x0000000820237981 */ /* 0x0022e2000c1e1100 */
[----:B0-----:R-:W-:-:S03]  /*245b0*/  IADD3 R28, P3, PT, R2, R12, RZ ;  /* 0x0000000c021c7210 */ /* 0x001fc60007f7e0ff */
[----:B------:R0:W-:Y:S02]  /*245c0*/  STL [R1+0xf4], R34 ;  /* 0x0000f42201007387 */ /* 0x0001e40000100800 */
[----:B------:R-:W-:Y:S02]  /*245d0*/  IMAD.X R29, R27, 0x1, R13, P3 ;  /* 0x000000011b1d7824 */ /* 0x000fe400018e060d */
[----:B------:R-:W3:Y:S01]  /*245e0*/  LDL.64 R12, [R1+0x580] ;  /* 0x00058000010c7983 */ /* 0x000ee20000100a00 */
[----:B-1----:R-:W-:-:S03]  /*245f0*/  IADD3 R32, P4, PT, R2, R10, RZ ;  /* 0x0000000a02207210 */ /* 0x002fc60007f9e0ff */
[----:B----4-:R1:W-:Y:S02]  /*24600*/  STL [R1+0xf0], R26 ;  /* 0x0000f01a01007387 */ /* 0x0103e40000100800 */
[----:B------:R-:W-:Y:S02]  /*24610*/  IMAD.X R33, R27, 0x1, R11, P4 ;  /* 0x000000011b217824 */ /* 0x000fe400020e060b */
[----:B0-----:R0:W4:Y:S04]  /*24620*/  LDG.E.U8 R34, desc[UR8][R30.64] ;  /* 0x000000081e227981 */ /* 0x001128000c1e1100 */
[----:B------:R-:W4:Y:S04]  /*24630*/  LDL.64 R10, [R1+0x560] ;  /* 0x00056000010a7983 */ /* 0x000f280000100a00 */
[----:B-1----:R1:W4:Y:S01]  /*24640*/  LDG.E.U8 R26, desc[UR8][R28.64] ;  /* 0x000000081c1a7981 */ /* 0x002322000c1e1100 */
[----:B0-----:R-:W-:-:S03]  /*24650*/  IADD3 R30, P3, PT, R2, R22, RZ ;  /* 0x00000016021e7210 */ /* 0x001fc60007f7e0ff */
[----:B------:R0:W-:Y:S01]  /*24660*/  STL [R1+0xec], R25 ;  /* 0x0000ec1901007387 */ /* 0x0001e20000100800 */
[C---:B-1----:R-:W-:Y:S01]  /*24670*/  IADD3 R28, P4, PT, R2.reuse, R4, RZ ;  /* 0x00000004021c7210 */ /* 0x042fe20007f9e0ff */
[C---:B------:R-:W-:Y:S02]  /*24680*/  IMAD.X R31, R27.reuse, 0x1, R23, P3 ;  /* 0x000000011b1f7824 */ /* 0x040fe400018e0617 */
[----:B0-----:R0:W4:Y:S02]  /*24690*/  LDG.E.U8 R25, desc[UR8][R32.64] ;  /* 0x0000000820197981 */ /* 0x001124000c1e1100 */
[----:B------:R-:W-:Y:S02]  /*246a0*/  IMAD.X R29, R27, 0x1, R5, P4 ;  /* 0x000000011b1d7824 */ /* 0x000fe400020e0605 */
[----:B------:R1:W-:Y:S04]  /*246b0*/  STL [R1+0xe8], R3 ;  /* 0x0000e80301007387 */ /* 0x0003e80000100800 */
[----:B------:R-:W4:Y:S01]  /*246c0*/  LDL.64 R4, [R1+0x540] ;  /* 0x0005400001047983 */ /* 0x000f220000100a00 */
[----:B0-----:R-:W-:-:S03]  /*246d0*/  IADD3 R32, P3, PT, R2, R14, RZ ;  /* 0x0000000e02207210 */ /* 0x001fc60007f7e0ff */
[----:B-1----:R2:W4:Y:S02]  /*246e0*/  LDG.E.U8 R3, desc[UR8][R30.64] ;  /* 0x000000081e037981 */ /* 0x002524000c1e1100 */
[C---:B------:R-:W-:Y:S01]  /*246f0*/  IMAD.X R33, R27.reuse, 0x1, R15, P3 ;  /* 0x000000011b217824 */ /* 0x040fe200018e060f */
[C---:B--2---:R-:W-:Y:S01]  /*24700*/  IADD3 R30, P4, PT, R2.reuse, R18, RZ ;  /* 0x00000012021e7210 */ /* 0x044fe20007f9e0ff */
[----:B------:R0:W-:Y:S04]  /*24710*/  STL [R1+0xe4], R0 ;  /* 0x0000e40001007387 */ /* 0x0001e80000100800 */
[----:B------:R-:W-:Y:S01]  /*24720*/  IMAD.X R31, R27, 0x1, R19, P4 ;  /* 0x000000011b1f7824 */ /* 0x000fe200020e0613 */
[----:B------:R-:W2:Y:S04]  /*24730*/  LDL.64 R14, [R1+0x520] ;  /* 0x00052000010e7983 */ /* 0x000ea80000100a00 */
[----:B------:R-:W2:Y:S04]  /*24740*/  LDG.E.U8 R23, desc[UR8][R30.64] ;  /* 0x000000081e177981 */ /* 0x000ea8000c1e1100 */
[----:B0-----:R0:W2:Y:S04]  /*24750*/  LDG.E.U8 R0, desc[UR8][R28.64] ;  /* 0x000000081c007981 */ /* 0x0010a8000c1e1100 */
[----:B---3--:R1:W-:Y:S04]  /*24760*/  STL [R1+0xe0], R24 ;  /* 0x0000e01801007387 */ /* 0x0083e80000100800 */
[----:B------:R-:W3:Y:S01]  /*24770*/  LDL.64 R18, [R1+0x500] ;  /* 0x0005000001127983 */ /* 0x000ee20000100a00 */
[----:B0-----:R-:W-:-:S03]  /*24780*/  IADD3 R28, P3, PT, R2, R20, RZ ;  /* 0x00000014021c7210 */ /* 0x001fc60007f7e0ff */
[----:B-1----:R0:W2:Y:S02]  /*24790*/  LDG.E.U8 R24, desc[UR8][R32.64] ;  /* 0x0000000820187981 */ /* 0x0020a4000c1e1100 */
[----:B------:R-:W-:-:S05]  /*247a0*/  IMAD.X R29, R27, 0x1, R21, P3 ;  /* 0x000000011b1d7824 */ /* 0x000fca00018e0615 */
[----:B------:R1:W2:Y:S01]  /*247b0*/  LDG.E.U8 R22, desc[UR8][R28.64] ;  /* 0x000000081c167981 */ /* 0x0002a2000c1e1100 */
[----:B0-----:R-:W-:-:S05]  /*247c0*/  IADD3 R32, P4, PT, R2, R6, RZ ;  /* 0x0000000602207210 */ /* 0x001fca0007f9e0ff */
[C---:B------:R-:W-:Y:S01]  /*247d0*/  IMAD.X R33, R27.reuse, 0x1, R7, P4 ;  /* 0x000000011b217824 */ /* 0x040fe200020e0607 */
[C---:B-1----:R-:W-:Y:S01]  /*247e0*/  IADD3 R28, P4, PT, R2.reuse, R16, RZ ;  /* 0x00000010021c7210 */ /* 0x042fe20007f9e0ff */
[----:B------:R0:W-:Y:S04]  /*247f0*/  STL [R1+0xdc], R36 ;  /* 0x0000dc2401007387 */ /* 0x0001e80000100800 */
[C---:B------:R-:W-:Y:S01]  /*24800*/  IMAD.X R29, R27.reuse, 0x1, R17, P4 ;  /* 0x000000011b1d7824 */ /* 0x040fe200020e0611 */
[----:B------:R-:W-:Y:S01]  /*24810*/  IADD3 R30, P3, PT, R2, R8, RZ ;  /* 0x00000008021e7210 */ /* 0x000fe20007f7e0ff */
[----:B------:R1:W2:Y:S04]  /*24820*/  LDG.E.U8 R21, desc[UR8][R32.64] ;  /* 0x0000000820157981 */ /* 0x0002a8000c1e1100 */
[----:B0-----:R-:W2:Y:S01]  /*24830*/  LDG.E.U8 R36, desc[UR8][R28.64] ;  /* 0x000000081c247981 */ /* 0x001ea2000c1e1100 */
[----:B------:R-:W-:-:S03]  /*24840*/  IMAD.X R31, R27, 0x1, R9, P3 ;  /* 0x000000011b1f7824 */ /* 0x000fc600018e0609 */
[----:B------:R-:W3:Y:S01]  /*24850*/  LDL.64 R6, [R1+0x4e0] ;  /* 0x0004e00001067983 */ /* 0x000ee20000100a00 */
[----:B-1----:R-:W-:-:S03]  /*24860*/  IADD3 R32, P3, PT, R2, R12, RZ ;  /* 0x0000000c02207210 */ /* 0x002fc60007f7e0ff */
[----:B------:R-:W-:Y:S04]  /*24870*/  STL [R1+0xd8], R35 ;  /* 0x0000d82301007387 */ /* 0x000fe80000100800 */
[----:B----4-:R-:W-:Y:S01]  /*24880*/  STL [R1+0xd0], R34 ;  /* 0x0000d02201007387 */ /* 0x010fe20000100800 */
[----:B------:R-:W-:-:S03]  /*24890*/  IMAD.X R33, R27, 0x1, R13, P3 ;  /* 0x000000011b217824 */ /* 0x000fc600018e060d */
[----:B------:R-:W4:Y:S04]  /*248a0*/  LDL.64 R8, [R1+0x4c0] ;  /* 0x0004c00001087983 */ /* 0x000f280000100a00 */
[----:B------:R-:W-:Y:S04]  /*248b0*/  STL [R1+0x5c], R26 ;  /* 0x00005c1a01007387 */ /* 0x000fe80000100800 */
[----:B------:R-:W3:Y:S04]  /*248c0*/  LDL.64 R16, [R1+0x4a0] ;  /* 0x0004a00001107983 */ /* 0x000ee80000100a00 */
[----:B------:R-:W3:Y:S04]  /*248d0*/  LDL.64 R12, [R1+0x480] ;  /* 0x00048000010c7983 */ /* 0x000ee80000100a00 */
[----:B------:R-:W-:Y:S04]  /*248e0*/  STL [R1+0x54], R25 ;  /* 0x0000541901007387 */ /* 0x000fe80000100800 */
[----:B------:R0:W3:Y:S04]  /*248f0*/  LDG.E.U8 R20, desc[UR8][R30.64] ;  /* 0x000000081e147981 */ /* 0x0000e8000c1e1100 */
[----:B--2---:R-:W-:Y:S04]  /*24900*/  STL [R1+0x13f4], R36 ;  /* 0x0013f42401007387 */ /* 0x004fe80000100800 */
[----:B------:R1:W-:Y:S04]  /*24910*/  STL [R1+0x4c], R3 ;  /* 0x00004c0301007387 */ /* 0x0003e80000100800 */
[----:B-1----:R-:W2:Y:S01]  /*24920*/  LDG.E.U8 R3, desc[UR8][R32.64] ;  /* 0x0000000820037981 */ /* 0x002ea2000c1e1100 */
[----:B0-----:R-:W-:-:S05]  /*24930*/  IADD3 R30, P4, PT, R2, R10, RZ ;  /* 0x0000000a021e7210 */ /* 0x001fca0007f9e0ff */
[----:B------:R-:W-:Y:S02]  /*24940*/  IMAD.X R31, R27, 0x1, R11, P4 ;  /* 0x000000011b1f7824 */ /* 0x000fe400020e060b */
[----:B------:R-:W3:Y:S01]  /*24950*/  LDL.64 R10, [R1+0x460] ;  /* 0x00046000010a7983 */ /* 0x000ee20000100a00 */
[----:B------:R-:W-:-:S03]  /*24960*/  IADD3 R28, P3, PT, R2, R4, RZ ;  /* 0x00000004021c7210 */ /* 0x000fc60007f7e0ff */
[----:B--2---:R-:W-:Y:S04]  /*24970*/  STL [R1+0x13f8], R3 ;  /* 0x0013f80301007387 */ /* 0x004fe80000100800 */
[----:B------:R0:W-:Y:S04]  /*24980*/  STL [R1+0x44], R0 ;  /* 0x0000440001007387 */ /* 0x0001e80000100800 */
[----:B0-----:R0:W2:Y:S01]  /*24990*/  LDG.E.U8 R0, desc[UR8][R30.64] ;  /* 0x000000081e007981 */ /* 0x0010a2000c1e1100 */
[----:B------:R-:W-:Y:S01]  /*249a0*/  IADD3 R156, P4, PT, R2, R14, RZ ;  /* 0x0000000e029c7210 */ /* 0x000fe20007f9e0ff */
[----:B------:R-:W-:-:S02]  /*249b0*/  IMAD.X R29, R27, 0x1, R5, P3 ;  /* 0x000000011b1d7824 */ /* 0x000fc400018e0605 */
[----:B------:R-:W2:Y:S02]  /*249c0*/  LDL.64 R4, [R1+0x440] ;  /* 0x0004400001047983 */ /* 0x000ea40000100a00 */
[----:B------:R-:W-:Y:S02]  /*249d0*/  IMAD.X R157, R27, 0x1, R15, P4 ;  /* 0x000000011b9d7824 */ /* 0x000fe400020e060f */
[----:B------:R4:W2:Y:S04]  /*249e0*/  LDG.E.U8 R165, desc[UR8][R28.64] ;  /* 0x000000081ca57981 */ /* 0x0008a8000c1e1100 */
[----:B------:R-:W-:Y:S04]  /*249f0*/  STL [R1+0x3c], R24 ;  /* 0x00003c1801007387 */ /* 0x000fe80000100800 */
[----:B------:R-:W2:Y:S01]  /*24a00*/  LDG.E.U8 R156, desc[UR8][R156.64] ;  /* 0x000000089c9c7981 */ /* 0x000ea2000c1e1100 */
[----:B---3--:R-:W-:-:S02]  /*24a10*/  IADD3 R154, P3, PT, R2, R18, RZ ;  /* 0x00000012029a7210 */ /* 0x008fc40007f7e0ff */
[----:B0-----:R-:W-:-:S03]  /*24a20*/  IADD3 R30, P4, PT, R2, R6, RZ ;  /* 0x00000006021e7210 */ /* 0x001fc60007f9e0ff */
[C---:B------:R-:W-:Y:S02]  /*24a30*/  IMAD.X R155, R27.reuse, 0x1, R19, P3 ;  /* 0x000000011b9b7824 */ /* 0x040fe400018e0613 */
[----:B------:R-:W-:-:S03]  /*24a40*/  IMAD.X R31, R27, 0x1, R7, P4 ;  /* 0x000000011b1f7824 */ /* 0x000fc600020e0607 */
[----:B------:R-:W3:Y:S04]  /*24a50*/  LDG.E.U8 R154, desc[UR8][R154.64] ;  /* 0x000000089a9a7981 */ /* 0x000ee8000c1e1100 */
[----:B------:R0:W3:Y:S01]  /*24a60*/  LDG.E.U8 R141, desc[UR8][R30.64] ;  /* 0x000000081e8d7981 */ /* 0x0000e2000c1e1100 */
[----:B----4-:R-:W-:-:S05]  /*24a70*/  IADD3 R28, P3, PT, R2, R8, RZ ;  /* 0x00000008021c7210 */ /* 0x010fca0007f7e0ff */
[----:B------:R-:W-:-:S05]  /*24a80*/  IMAD.X R29, R27, 0x1, R9, P3 ;  /* 0x000000011b1d7824 */ /* 0x000fca00018e0609 */
[----:B------:R-:W4:Y:S01]  /*24a90*/  LDG.E.U8 R28, desc[UR8][R28.64] ;  /* 0x000000081c1c7981 */ /* 0x000f22000c1e1100 */
[C---:B------:R-:W-:Y:S02]  /*24aa0*/  IADD3 R32, P4, PT, R2.reuse, R16, RZ ;  /* 0x0000001002207210 */ /* 0x040fe40007f9e0ff */
[----:B0-----:R-:W-:-:S03]  /*24ab0*/  IADD3 R30, P3, PT, R2, R12, RZ ;  /* 0x0000000c021e7210 */ /* 0x001fc60007f7e0ff */
[C---:B------:R-:W-:Y:S01]  /*24ac0*/  IMAD.X R33, R27.reuse, 0x1, R17, P4 ;  /* 0x000000011b217824 */ /* 0x040fe200020e0611 */
[----:B------:R-:W-:Y:S01]  /*24ad0*/  IADD3 R34, P4, PT, R2, R10, RZ ;  /* 0x0000000a02227210 */ /* 0x000fe20007f9e0ff */
[----:B------:R-:W-:-:S03]  /*24ae0*/  IMAD.X R31, R27, 0x1, R13, P3 ;  /* 0x000000011b1f7824 */ /* 0x000fc600018e060d */
[----:B------:R0:W4:Y:S01]  /*24af0*/  LDG.E.U8 R29, desc[UR8][R32.64] ;  /* 0x00000008201d7981 */ /* 0x000122000c1e1100 */
[----:B------:R-:W-:-:S03]  /*24b00*/  IMAD.X R35, R27, 0x1, R11, P4 ;  /* 0x000000011b237824 */ /* 0x000fc600020e060b */
[----:B------:R-:W4:Y:S04]  /*24b10*/  LDG.E.U8 R30, desc[UR8][R30.64] ;  /* 0x000000081e1e7981 */ /* 0x000f28000c1e1100 */
[----:B------:R-:W4:Y:S04]  /*24b20*/  LDG.E.U8 R31, desc[UR8][R34.64] ;  /* 0x00000008221f7981 */ /* 0x000f28000c1e1100 */
[----:B--2---:R-:W-:Y:S04]  /*24b30*/  STL [R1+0x13fc], R0 ;  /* 0x0013fc0001007387 */ /* 0x004fe80000100800 */
[----:B------:R-:W2:Y:S01]  /*24b40*/  LDL.64 R14, [R1+0x420] ;  /* 0x00042000010e7983 */ /* 0x000ea20000100a00 */
[----:B0-----:R-:W-:-:S03]  /*24b50*/  IADD3 R32, P3, PT, R2, R4, RZ ;  /* 0x0000000402207210 */ /* 0x001fc60007f7e0ff */
[----:B------:R-:W-:Y:S02]  /*24b60*/  STL [R1+0x34], R23 ;  /* 0x0000341701007387 */ /* 0x000fe40000100800 */
[----:B------:R-:W-:Y:S02]  /*24b70*/  IMAD.X R33, R27, 0x1, R5, P3 ;  /* 0x000000011b217824 */ /* 0x000fe400018e0605 */
[----:B------:R-:W-:Y:S04]  /*24b80*/  STL [R1+0x1400], R165 ;  /* 0x001400a501007387 */ /* 0x000fe80000100800 */
[----:B------:R0:W-:Y:S04]  /*24b90*/  STL [R1+0x2c], R22 ;  /* 0x00002c1601007387 */ /* 0x0001e80000100800 */
[----:B------:R-:W2:Y:S04]  /*24ba0*/  LDL.64 R18, [R1+0x400] ;  /* 0x0004000001127983 */ /* 0x000ea80000100a00 */
[----:B------:R-:W-:Y:S04]  /*24bb0*/  STL [R1+0x1404], R156 ;  /* 0x0014049c01007387 */ /* 0x000fe80000100800 */
[----:B------:R-:W-:Y:S04]  /*24bc0*/  STL [R1+0x24], R21 ;  /* 0x0000241501007387 */ /* 0x000fe80000100800 */
[----:B------:R-:W2:Y:S04]  /*24bd0*/  LDL.64 R6, [R1+0x3e0] ;  /* 0x0003e00001067983 */ /* 0x000ea80000100a00 */
[----:B------:R-:W2:Y:S04]  /*24be0*/  LDG.E.U8 R32, desc[UR8][R32.64] ;  /* 0x0000000820207981 */ /* 0x000ea8000c1e1100 */
[----:B------:R-:W-:Y:S04]  /*24bf0*/  STL [R1+0x1c], R20 ;  /* 0x00001c1401007387 */ /* 0x000fe80000100800 */
[----:B---3--:R-:W-:Y:S04]  /*24c00*/  STL [R1+0x1408], R154 ;  /* 0x0014089a01007387 */ /* 0x008fe80000100800 */
[----:B------:R-:W3:Y:S04]  /*24c10*/  LDL.64 R8, [R1+0x3c0] ;  /* 0x0003c00001087983 */ /* 0x000ee80000100a00 */
[----:B------:R-:W-:Y:S04]  /*24c20*/  STL [R1+0x140c], R141 ;  /* 0x00140c8d01007387 */ /* 0x000fe80000100800 */
[----:B------:R-:W3:Y:S04]  /*24c30*/  LDL.64 R16, [R1+0x3a0] ;  /* 0x0003a00001107983 */ /* 0x000ee80000100a00 */
[----:B----4-:R-:W-:Y:S04]  /*24c40*/  STL [R1+0x1410], R28 ;  /* 0x0014101c01007387 */ /* 0x010fe80000100800 */
[----:B------:R-:W4:Y:S04]  /*24c50*/  LDL.64 R12, [R1+0x380] ;  /* 0x00038000010c7983 */ /* 0x000f280000100a00 */
[----:B------:R-:W-:Y:S04]  /*24c60*/  STL [R1+0x1414], R29 ;  /* 0x0014141d01007387 */ /* 0x000fe80000100800 */
[----:B------:R-:W4:Y:S04]  /*24c70*/  LDL.64 R10, [R1+0x360] ;  /* 0x00036000010a7983 */ /* 0x000f280000100a00 */
[----:B------:R-:W-:Y:S04]  /*24c80*/  STL [R1+0x1418], R30 ;  /* 0x0014181e01007387 */ /* 0x000fe80000100800 */
[----:B------:R-:W4:Y:S04]  /*24c90*/  LDL.64 R4, [R1+0x340] ;  /* 0x0003400001047983 */ /* 0x000f280000100a00 */
[----:B------:R1:W-:Y:S01]  /*24ca0*/  STL [R1+0x141c], R31 ;  /* 0x00141c1f01007387 */ /* 0x0003e20000100800 */
[----:B--2---:R-:W-:-:S05]  /*24cb0*/  IADD3 R40, P4, PT, R2, R14, RZ ;  /* 0x0000000e02287210 */ /* 0x004fca0007f9e0ff */
[----:B------:R-:W-:Y:S02]  /*24cc0*/  IMAD.X R41, R27, 0x1, R15, P4 ;  /* 0x000000011b297824 */ /* 0x000fe400020e060f */
[----:B------:R-:W2:Y:S04]  /*24cd0*/  LDL.64 R14, [R1+0x320] ;  /* 0x00032000010e7983 */ /* 0x000ea80000100a00 */
[----:B------:R3:W2:Y:S01]  /*24ce0*/  LDG.E.U8 R33, desc[UR8][R40.64] ;  /* 0x0000000828217981 */ /* 0x0006a2000c1e1100 */
[----:B------:R-:W-:-:S05]  /*24cf0*/  IADD3 R34, P3, PT, R2, R18, RZ ;  /* 0x0000001202227210 */ /* 0x000fca0007f7e0ff */
[----:B------:R-:W-:-:S05]  /*24d00*/  IMAD.X R35, R27, 0x1, R19, P3 ;  /* 0x000000011b237824 */ /* 0x000fca00018e0613 */
[----:B------:R-:W2:Y:S01]  /*24d10*/  LDG.E.U8 R34, desc[UR8][R34.64] ;  /* 0x0000000822227981 */ /* 0x000ea2000c1e1100 */
[----:B------:R-:W-:-:S03]  /*24d20*/  IADD3 R42, P4, PT, R2, R6, RZ ;  /* 0x00000006022a7210 */ /* 0x000fc60007f9e0ff */
[----:B------:R-:W-:Y:S02]  /*24d30*/  STL [R1+0x1420], R32 ;  /* 0x0014202001007387 */ /* 0x000fe40000100800 */
[----:B------:R-:W-:Y:S02]  /*24d40*/  IMAD.X R43, R27, 0x1, R7, P4 ;  /* 0x000000011b2b7824 */ /* 0x000fe400020e0607 */
[----:B------:R-:W2:Y:S04]  /*24d50*/  LDL.64 R18, [R1+0x300] ;  /* 0x0003000001127983 */ /* 0x000ea80000100a00 */
[----:B------:R4:W2:Y:S01]  /*24d60*/  LDG.E.U8 R35, desc[UR8][R42.64] ;  /* 0x000000082a237981 */ /* 0x0008a2000c1e1100 */
[----:B---3--:R-:W-:-:S05]  /*24d70*/  IADD3 R40, P3, PT, R2, R8, RZ ;  /* 0x0000000802287210 */ /* 0x008fca0007f7e0ff */
[----:B------:R-:W-:Y:S01]  /*24d80*/  IMAD.X R41, R27, 0x1, R9, P3 ;  /* 0x000000011b297824 */ /* 0x000fe200018e0609 */
[----:B------:R-:W-:-:S04]  /*24d90*/  IADD3 R44, P4, PT, R2, R16, RZ ;  /* 0x00000010022c7210 */ /* 0x000fc80007f9e0ff */
[----:B------:R-:W3:Y:S01]  /*24da0*/  LDG.E.U8 R40, desc[UR8][R40.64] ;  /* 0x0000000828287981 */ /* 0x000ee2000c1e1100 */
[----:B------:R-:W-:-:S05]  /*24db0*/  IMAD.X R45, R27, 0x1, R17, P4 ;  /* 0x000000011b2d7824 */ /* 0x000fca00020e0611 */
[----:B------:R0:W3:Y:S01]  /*24dc0*/  LDG.E.U8 R41, desc[UR8][R44.64] ;  /* 0x000000082c297981 */ /* 0x0000e2000c1e1100 */
[----:B----4-:R-:W-:-:S05]  /*24dd0*/  IADD3 R42, P3, PT, R2, R12, RZ ;  /* 0x0000000c022a7210 */ /* 0x010fca0007f7e0ff */
[----:B------:R-:W-:-:S05]  /*24de0*/  IMAD.X R43, R27, 0x1, R13, P3 ;  /* 0x000000011b2b7824 */ /* 0x000fca00018e060d */
[----:B------:R-:W4:Y:S01]  /*24df0*/  LDG.E.U8 R42, desc[UR8][R42.64] ;  /* 0x000000082a2a7981 */ /* 0x000f22000c1e1100 */
[C---:B------:R-:W-:Y:S02]  /*24e00*/  IADD3 R46, P4, PT, R2.reuse, R10, RZ ;  /* 0x0000000a022e7210 */ /* 0x040fe40007f9e0ff */
[----:B0-----:R-:W-:-:S03]  /*24e10*/  IADD3 R44, P3, PT, R2, R4, RZ ;  /* 0x00000004022c7210 */ /* 0x001fc60007f7e0ff */
[C---:B------:R-:W-:Y:S02]  /*24e20*/  IMAD.X R47, R27.reuse, 0x1, R11, P4 ;  /* 0x000000011b2f7824 */ /* 0x040fe400020e060b */
[----:B------:R-:W-:-:S03]  /*24e30*/  IMAD.X R45, R27, 0x1, R5, P3 ;  /* 0x000000011b2d7824 */ /* 0x000fc600018e0605 */
[----:B------:R0:W4:Y:S04]  /*24e40*/  LDG.E.U8 R43, desc[UR8][R46.64] ;  /* 0x000000082e2b7981 */ /* 0x000128000c1e1100 */
[----:B------:R-:W4:Y:S04]  /*24e50*/  LDG.E.U8 R44, desc[UR8][R44.64] ;  /* 0x000000082c2c7981 */ /* 0x000f28000c1e1100 */
[----:B--2---:R2:W-:Y:S04]  /*24e60*/  STL [R1+0x1424], R33 ;  /* 0x0014242101007387 */ /* 0x0045e80000100800 */
[----:B------:R-:W2:Y:S01]  /*24e70*/  LDL.64 R6, [R1+0x2e0] ;  /* 0x0002e00001067983 */ /* 0x000ea20000100a00 */
[----:B------:R-:W-:-:S05]  /*24e80*/  IADD3 R48, P4, PT, R2, R14, RZ ;  /* 0x0000000e02307210 */ /* 0x000fca0007f9e0ff */
[----:B------:R-:W-:-:S05]  /*24e90*/  IMAD.X R49, R27, 0x1, R15, P4 ;  /* 0x000000011b317824 */ /* 0x000fca00020e060f */
[----:B------:R-:W2:Y:S04]  /*24ea0*/  LDG.E.U8 R45, desc[UR8][R48.64] ;  /* 0x00000008302d7981 */ /* 0x000ea8000c1e1100 */
[----:B------:R-:W-:Y:S04]  /*24eb0*/  STL [R1+0x1428], R34 ;  /* 0x0014282201007387 */ /* 0x000fe80000100800 */
[----:B------:R-:W2:Y:S01]  /*24ec0*/  LDL.64 R8, [R1+0x2c0] ;  /* 0x0002c00001087983 */ /* 0x000ea20000100a00 */
[----:B0-----:R-:W-:-:S05]  /*24ed0*/  IADD3 R46, P3, PT, R2, R18, RZ ;  /* 0x00000012022e7210 */ /* 0x001fca0007f7e0ff */
[----:B------:R-:W-:Y:S01]  /*24ee0*/  IMAD.X R47, R27, 0x1, R19, P3 ;  /* 0x000000011b2f7824 */ /* 0x000fe200018e0613 */
[----:B------:R-:W-:Y:S04]  /*24ef0*/  STL [R1+0x142c], R35 ;  /* 0x00142c2301007387 */ /* 0x000fe80000100800 */
[----:B------:R-:W2:Y:S04]  /*24f00*/  LDL.64 R16, [R1+0x2a0] ;  /* 0x0002a00001107983 */ /* 0x000ea80000100a00 */
[----:B------:R-:W2:Y:S04]  /*24f10*/  LDG.E.U8 R46, desc[UR8][R46.64] ;  /* 0x000000082e2e7981 */ /* 0x000ea8000c1e1100 */
[----:B---3--:R-:W-:Y:S04]  /*24f20*/  STL [R1+0x1430], R40 ;  /* 0x0014302801007387 */ /* 0x008fe80000100800 */
[----:B------:R-:W3:Y:S04]  /*24f30*/  LDL.64 R12, [R1+0x280] ;  /* 0x00028000010c7983 */ /* 0x000ee80000100a00 */
[----:B------:R-:W-:Y:S04]  /*24f40*/  STL [R1+0x1434], R41 ;  /* 0x0014342901007387 */ /* 0x000fe80000100800 */
[----:B------:R-:W3:Y:S04]  /*24f50*/  LDL.64 R10, [R1+0x258] ;  /* 0x00025800010a7983 */ /* 0x000ee80000100a00 */
[----:B----4-:R-:W-:Y:S04]  /*24f60*/  STL [R1+0x1438], R42 ;  /* 0x0014382a01007387 */ /* 0x010fe80000100800 */
[----:B------:R-:W4:Y:S04]  /*24f70*/  LDL.64 R4, [R1+0x238] ;  /* 0x0002380001047983 */ /* 0x000f280000100a00 */
[----:B------:R0:W-:Y:S04]  /*24f80*/  STL [R1+0x143c], R43 ;  /* 0x00143c2b01007387 */ /* 0x0001e80000100800 */
[----:B------:R-:W4:Y:S04]  /*24f90*/  LDL.64 R14, [R1+0x218] ;  /* 0x00021800010e7983 */ /* 0x000f280000100a00 */
[----:B------:R-:W-:Y:S01]  /*24fa0*/  STL [R1+0x1440], R44 ;  /* 0x0014402c01007387 */ /* 0x000fe20000100800 */
[----:B--2---:R-:W-:-:S05]  /*24fb0*/  IADD3 R50, P4, PT, R2, R6, RZ ;  /* 0x0000000602327210 */ /* 0x004fca0007f9e0ff */
[----:B------:R-:W-:-:S05]  /*24fc0*/  IMAD.X R51, R27, 0x1, R7, P4 ;  /* 0x000000011b337824 */ /* 0x000fca00020e0607 */
[----:B------:R3:W2:Y:S04]  /*24fd0*/  LDG.E.U8 R47, desc[UR8][R50.64] ;  /* 0x00000008322f7981 */ /* 0x0006a8000c1e1100 */
[----:B------:R-:W-:Y:S04]  /*24fe0*/  STL [R1+0x1444], R45 ;  /* 0x0014442d01007387 */ /* 0x000fe80000100800 */
[----:B------:R-:W2:Y:S01]  /*24ff0*/  LDL.64 R6, [R1+0x9f8] ;  /* 0x0009f80001067983 */ /* 0x000ea20000100a00 */
        /* <DEDUP_REMOVED lines=10> */
[----:B------:R-:W-:-:S04]  /*250a0*/  IADD3 RZ, P3, PT, R2, R10, RZ ;  /* 0x0000000a02ff7210 */ /* 0x000fc80007f7e0ff */
[----:B------:R-:W3:Y:S01]  /*250b0*/  LDG.E.U8 R50, desc[UR8][R50.64] ;  /* 0x0000000832327981 */ /* 0x000ee2000c1e1100 */
[----:B------:R-:W-:Y:S02]  /*250c0*/  IMAD.IADD R54, R2, 0x1, R10 ;  /* 0x0000000102367824 */ /* 0x000fe400078e020a */
[----:B------:R-:W-:-:S05]  /*250d0*/  IMAD.X R55, R85, 0x1, R11, P3 ;  /* 0x0000000155377824 */ /* 0x000fca00018e060b */
[----:B------:R1:W3:Y:S01]  /*250e0*/  LDG.E.U8 R38, desc[UR8][R54.64] ;  /* 0x0000000836267981 */ /* 0x0002e2000c1e1100 */
[C---:B----4-:R-:W-:Y:S01]  /*250f0*/  IADD3 RZ, P4, PT, R2.reuse, R4, RZ ;  /* 0x0000000402ff7210 */ /* 0x050fe20007f9e0ff */
[----:B0-----:R-:W-:-:S04]  /*25100*/  IMAD.IADD R52, R2, 0x1, R4 ;  /* 0x0000000102347824 */ /* 0x001fc800078e0204 */
[----:B------:R-:W-:-:S05]  /*25110*/  IMAD.X R53, R85, 0x1, R5, P4 ;  /* 0x0000000155357824 */ /* 0x000fca00020e0605 */
[----:B------:R0:W4:Y:S01]  /*25120*/  LDG.E.U8 R37, desc[UR8][R52.64] ;  /* 0x0000000834257981 */ /* 0x000122000c1e1100 */
[C---:B------:R-:W-:Y:S01]  /*25130*/  IADD3 RZ, P3, PT, R2.reuse, R14, RZ ;  /* 0x0000000e02ff7210 */ /* 0x040fe20007f7e0ff */
[----:B------:R-:W-:-:S04]  /*25140*/  IMAD.IADD R56, R2, 0x1, R14 ;  /* 0x0000000102387824 */ /* 0x000fc800078e020e */
[----:B------:R-:W-:-:S05]  /*25150*/  IMAD.X R57, R85, 0x1, R15, P3 ;  /* 0x0000000155397824 */ /* 0x000fca00018e060f */
[----:B------:R-:W4:Y:S04]  /*25160*/  LDG.E.U8 R16, desc[UR8][R56.64] ;  /* 0x0000000838107981 */ /* 0x000f28000c1e1100 */
[----:B--2---:R-:W-:Y:S04]  /*25170*/  STL [R1+0x144c], R47 ;  /* 0x00144c2f01007387 */ /* 0x004fe80000100800 */
[----:B------:R-:W2:Y:S01]  /*25180*/  LDL.64 R18, [R1+0x9b8] ;  /* 0x0009b80001127983 */ /* 0x000ea20000100a00 */
[----:B-1----:R-:W-:-:S05]  /*25190*/  IADD3 R54, P4, PT, R2, R6, RZ ;  /* 0x0000000602367210 */ /* 0x002fca0007f9e0ff */
        /* <DEDUP_REMOVED lines=8> */
[----:B---3--:R-:W-:Y:S04]  /*25220*/  STL [R1+0x1458], R50 ;  /* 0x0014583201007387 */ /* 0x008fe80000100800 */
[----:B------:R-:W3:Y:S04]  /*25230*/  LDL.64 R22, [R1+0x958] ;  /* 0x0009580001167983 */ /* 0x000ee80000100a00 */
[----:B------:R-:W3:Y:S04]  /*25240*/  LDL.64 R4, [R1+0x938] ;  /* 0x0009380001047983 */ /* 0x000ee80000100a00 */
[----:B------:R-:W-:Y:S04]  /*25250*/  STL [R1+0x145c], R38 ;  /* 0x00145c2601007387 */ /* 0x000fe80000100800 */
[----:B------:R-:W3:Y:S04]  /*25260*/  LDL.64 R14, [R1+0x918] ;  /* 0x00091800010e7983 */ /* 0x000ee80000100a00 */
[----:B----4-:R-:W-:Y:S04]  /*25270*/  STL [R1+0x1460], R37 ;  /* 0x0014602501007387 */ /* 0x010fe80000100800 */
[----:B------:R-:W4:Y:S04]  /*25280*/  LDL.64 R30, [R1+0x8d8] ;  /* 0x0008d800011e7983 */ /* 0x000f280000100a00 */
[----:B------:R-:W4:Y:S04]  /*25290*/  LDL.64 R6, [R1+0x8f8] ;  /* 0x0008f80001067983 */ /* 0x000f280000100a00 */
[----:B------:R-:W-:Y:S04]  /*252a0*/  STL [R1+0x1464], R16 ;  /* 0x0014641001007387 */ /* 0x000fe80000100800 */
[----:B------:R-:W4:Y:S01]  /*252b0*/  LDL.64 R8, [R1+0x8b8] ;  /* 0x0008b80001087983 */ /* 0x000f220000100a00 */
[----:B--2---:R-:W-:-:S03]  /*252c0*/  IADD3 R56, P4, PT, R2, R18, RZ ;  /* 0x0000001202387210 */ /* 0x004fc60007f9e0ff */
[----:B------:R0:W2:Y:S04]  /*252d0*/  LDG.E.U8 R18, desc[UR8][R52.64] ;  /* 0x0000000834127981 */ /* 0x0000a8000c1e1100 */
[----:B------:R1:W-:Y:S04]  /*252e0*/  STL [R1+0x1468], R39 ;  /* 0x0014682701007387 */ /* 0x0003e80000100800 */
[----:B------:R-:W2:Y:S01]  /*252f0*/  LDL.64 R28, [R1+0x898] ;  /* 0x00089800011c7983 */ /* 0x000ea20000100a00 */
[----:B------:R-:W-:Y:S01]  /*25300*/  IMAD.X R57, R27, 0x1, R19, P4 ;  /* 0x000000011b397824 */ /* 0x000fe200020e0613 */
[----:B------:R-:W-:-:S04]  /*25310*/  IADD3 R54, P3, PT, R2, R12, RZ ;  /* 0x0000000c02367210 */ /* 0x000fc80007f7e0ff */
[----:B------:R3:W2:Y:S01]  /*25320*/  LDG.E.U8 R17, desc[UR8][R56.64] ;  /* 0x0000000838117981 */ /* 0x0006a2000c1e1100 */
[----:B------:R-:W-:-:S05]  /*25330*/  IMAD.X R55, R27, 0x1, R13, P3 ;  /* 0x000000011b377824 */ /* 0x000fca00018e060d */
[----:B------:R1:W2:Y:S01]  /*25340*/  LDG.E.U8 R20, desc[UR8][R54.64] ;  /* 0x0000000836147981 */ /* 0x0002a2000c1e1100 */
[----:B0-----:R-:W-:-:S05]  /*25350*/  IADD3 R52, P4, PT, R2, R10, RZ ;  /* 0x0000000a02347210 */ /* 0x001fca0007f9e0ff */
[----:B------:R-:W-:Y:S01]  /*25360*/  IMAD.X R53, R27, 0x1, R11, P4 ;  /* 0x000000011b357824 */ /* 0x000fe200020e060b */
[----:B---3--:R-:W-:-:S04]  /*25370*/  IADD3 R56, P3, PT, R2, R22, RZ ;  /* 0x0000001602387210 */ /* 0x008fc80007f7e0ff */
[----:B------:R0:W3:Y:S01]  /*25380*/  LDG.E.U8 R19, desc[UR8][R52.64] ;  /* 0x0000000834137981 */ /* 0x0000e2000c1e1100 */
[----:B------:R-:W-:Y:S01]  /*25390*/  IMAD.X R57, R27, 0x1, R23, P3 ;  /* 0x000000011b397824 */ /* 0x000fe200018e0617 */
[----:B-1----:R-:W-:-:S04]  /*253a0*/  IADD3 R54, P4, PT, R2, R4, RZ ;  /* 0x0000000402367210 */ /* 0x002fc80007f9e0ff */
[----:B------:R-:W3:Y:S01]  /*253b0*/  LDG.E.U8 R22, desc[UR8][R56.64] ;  /* 0x0000000838167981 */ /* 0x000ee2000c1e1100 */
[----:B0-----:R-:W-:-:S05]  /*253c0*/  IADD3 R52, P3, PT, R2, R14, RZ ;  /* 0x0000000e02347210 */ /* 0x001fca0007f7e0ff */
[C---:B------:R-:W-:Y:S02]  /*253d0*/  IMAD.X R53, R27.reuse, 0x1, R15, P3 ;  /* 0x000000011b357824 */ /* 0x040fe400018e060f */
[----:B------:R-:W-:-:S03]  /*253e0*/  IMAD.X R55, R27, 0x1, R5, P4 ;  /* 0x000000011b377824 */ /* 0x000fc600020e0605 */
[----:B------:R-:W3:Y:S04]  /*253f0*/  LDG.E.U8 R24, desc[UR8][R52.64] ;  /* 0x0000000834187981 */ /* 0x000ee8000c1e1100 */
[----:B------:R4:W3:Y:S02]  /*25400*/  LDG.E.U8 R21, desc[UR8][R54.64] ;  /* 0x0000000836157981 */ /* 0x0008e4000c1e1100 */
[----:B----4-:R-:W-:-:S05]  /*25410*/  IADD3 R54, P3, PT, R2, R30, RZ ;  /* 0x0000001e02367210 */ /* 0x010fca0007f7e0ff */
[----:B------:R-:W-:Y:S01]  /*25420*/  IMAD.X R55, R27, 0x1, R31, P3 ;  /* 0x000000011b377824 */ /* 0x000fe200018e061f */
[----:B------:R-:W-:-:S04]  /*25430*/  IADD3 R56, P4, PT, R2, R6, RZ ;  /* 0x0000000602387210 */ /* 0x000fc80007f9e0ff */
[----:B------:R-:W4:Y:S01]  /*25440*/  LDG.E.U8 R26, desc[UR8][R54.64] ;  /* 0x00000008361a7981 */ /* 0x000f22000c1e1100 */
[----:B------:R-:W-:-:S05]  /*25450*/  IMAD.X R57, R27, 0x1, R7, P4 ;  /* 0x000000011b397824 */ /* 0x000fca00020e0607 */
[----:B------:R0:W3:Y:S04]  /*25460*/  LDG.E.U8 R23, desc[UR8][R56.64] ;  /* 0x0000000838177981 */ /* 0x0000e8000c1e1100 */
[----:B--2---:R1:W-:Y:S04]  /*25470*/  STL [R1+0x146c], R18 ;  /* 0x00146c1201007387 */ /* 0x0043e80000100800 */
[----:B------:R-:W2:Y:S04]  /*25480*/  LDL.64 R12, [R1+0x878] ;  /* 0x00087800010c7983 */ /* 0x000ea80000100a00 */
[----:B------:R-:W3:Y:S04]  /*25490*/  LDL.64 R10, [R1+0x858] ;  /* 0x00085800010a7983 */ /* 0x000ee80000100a00 */
[----:B------:R-:W4:Y:S04]  /*254a0*/  LDL.64 R32, [R1+0x838] ;  /* 0x0008380001207983 */ /* 0x000f280000100a00 */
[----:B------:R-:W4:Y:S04]  /*254b0*/  LDL.64 R14, [R1+0x7f8] ;  /* 0x0007f800010e7983 */ /* 0x000f280000100a00 */
[----:B------:R-:W4:Y:S04]  /*254c0*/  LDL.64 R4, [R1+0x818] ;  /* 0x0008180001047983 */ /* 0x000f280000100a00 */
[----:B------:R-:W4:Y:S04]  /*254d0*/  LDL.64 R30, [R1+0x7b8] ;  /* 0x0007b800011e7983 */ /* 0x000f280000100a00 */
[----:B------:R-:W4:Y:S01]  /*254e0*/  LDL.64 R6, [R1+0x7d8] ;  /* 0x0007d80001067983 */ /* 0x000f220000100a00 */
[----:B0-----:R-:W-:-:S02]  /*254f0*/  IADD3 R56, P3, PT, R2, R28, RZ ;  /* 0x0000001c02387210 */ /* 0x001fc40007f7e0ff */
[----:B------:R-:W-:Y:S01]  /*25500*/  IADD3 R52, P4, PT, R2, R8, RZ ;  /* 0x0000000802347210 */ /* 0x000fe20007f9e0ff */
[----:B------:R-:W4:Y:S02]  /*25510*/  LDL.64 R42, [R1+0x718] ;  /* 0x00071800012a7983 */ /* 0x000f240000100a00 */
[C---:B------:R-:W-:Y:S02]  /*25520*/  IMAD.X R57, R27.reuse, 0x1, R29, P3 ;  /* 0x000000011b397824 */ /* 0x040fe400018e061d */
[----:B------:R-:W4:Y:S01]  /*25530*/  LDL.64 R28, [R1+0x778] ;  /* 0x00077800011c7983 */ /* 0x000f220000100a00 */
[----:B------:R-:W-:-:S03]  /*25540*/  IMAD.X R53, R27, 0x1, R9, P4 ;  /* 0x000000011b357824 */ /* 0x000fc600020e0609 */
[----:B------:R-:W4:Y:S04]  /*25550*/  LDL.64 R8, [R1+0x798] ;  /* 0x0007980001087983 */ /* 0x000f280000100a00 */
[----:B------:R3:W4:Y:S04]  /*25560*/  LDG.E.U8 R25, desc[UR8][R52.64] ;  /* 0x0000000834197981 */ /* 0x000728000c1e1100 */
[----:B------:R-:W4:Y:S04]  /*25570*/  LDL.64 R40, [R1+0x6f8] ;  /* 0x0006f80001287983 */ /* 0x000f280000100a00 */
[----:B------:R4:W4:Y:S04]  /*25580*/  LDG.E.U8 R144, desc[UR8][R56.64] ;  /* 0x0000000838907981 */ /* 0x000928000c1e1100 */
[----:B------:R-:W4:Y:S04]  /*25590*/  LDL.64 R38, [R1+0x6b8] ;  /* 0x0006b80001267983 */ /* 0x000f280000100a00 */
[----:B------:R-:W4:Y:S04]  /*255a0*/  LDL.64 R34, [R1+0x678] ;  /* 0x0006780001227983 */ /* 0x000f280000100a00 */
[----:B------:R-:W4:Y:S04]  /*255b0*/  LDL.64 R36, [R1+0x698] ;  /* 0x0006980001247983 */ /* 0x000f280000100a00 */
[----:B------:R-:W4:Y:S04]  /*255c0*/  LDL.64 R44, [R1+0x5f8] ;  /* 0x0005f800012c7983 */ /* 0x000f280000100a00 */
[----:B------:R-:W4:Y:S04]  /*255d0*/  LDL.64 R48, [R1+0x3b8] ;  /* 0x0003b80001307983 */ /* 0x000f280000100a00 */
[----:B------:R-:W4:Y:S01]  /*255e0*/  LDL.64 R46, [R1+0x398] ;  /* 0x00039800012e7983 */ /* 0x000f220000100a00 */
[----:B--2---:R-:W-:-:S02]  /*255f0*/  IADD3 R54, P4, PT, R2, R12, RZ ;  /* 0x0000000c02367210 */ /* 0x004fc40007f9e0ff */
[----:B---3--:R-:W-:-:S03]  /*25600*/  IADD3 R52, P3, PT, R2, R10, RZ ;  /* 0x0000000a02347210 */ /* 0x008fc60007f7e0ff */
[C---:B------:R-:W-:Y:S02]  /*25610*/  IMAD.X R55, R27.reuse, 0x1, R13, P4 ;  /* 0x000000011b377824 */ /* 0x040fe400020e060d */
[----:B------:R-:W2:Y:S01]  /*25620*/  LDL.64 R12, [R1+0x758] ;  /* 0x00075800010c7983 */ /* 0x000ea20000100a00 */
[----:B------:R-:W-:-:S03]  /*25630*/  IMAD.X R53, R27, 0x1, R11, P3 ;  /* 0x000000011b357824 */ /* 0x000fc600018e060b */
[----:B------:R-:W3:Y:S01]  /*25640*/  LDL.64 R10, [R1+0x738] ;  /* 0x00073800010a7983 */ /* 0x000ee20000100a00 */
[----:B----4-:R-:W-:-:S03]  /*25650*/  IADD3 R56, P4, PT, R2, R32, RZ ;  /* 0x0000002002387210 */ /* 0x010fc60007f9e0ff */
        /* <DEDUP_REMOVED lines=8> */
[----:B------:R-:W4:Y:S02]  /*256e0*/  LDG.E.U8 R4, desc[UR8][R56.64] ;  /* 0x0000000838047981 */ /* 0x000f24000c1e1100 */
[----:B------:R-:W-:-:S05]  /*256f0*/  IMAD.X R55, R27, 0x1, R5, P3 ;  /* 0x000000011b377824 */ /* 0x000fca00018e0605 */
[----:B------:R0:W4:Y:S02]  /*25700*/  LDG.E.U8 R81, desc[UR8][R54.64] ;  /* 0x0000000836517981 */ /* 0x000124000c1e1100 */
[----:B0-----:R-:W-:-:S05]  /*25710*/  IADD3 R54, P4, PT, R2, R30, RZ ;  /* 0x0000001e02367210 */ /* 0x001fca0007f9e0ff */
[----:B------:R-:W-:Y:S02]  /*25720*/  IMAD.X R55, R27, 0x1, R31, P4 ;  /* 0x000000011b377824 */ /* 0x000fe400020e061f */
[----:B------:R-:W4:Y:S01]  /*25730*/  LDL.64 R30, [R1+0x638] ;  /* 0x00063800011e7983 */ /* 0x000f220000100a00 */
[----:B------:R-:W-:-:S03]  /*25740*/  IADD3 R56, P3, PT, R2, R6, RZ ;  /* 0x0000000602387210 */ /* 0x000fc60007f7e0ff */
[----:B------:R-:W4:Y:S02]  /*25750*/  LDG.E.U8 R6, desc[UR8][R52.64] ;  /* 0x0000000834067981 */ /* 0x000f24000c1e1100 */
[----:B------:R-:W-:-:S05]  /*25760*/  IMAD.X R57, R27, 0x1, R7, P3 ;  /* 0x000000011b397824 */ /* 0x000fca00018e0607 */
[----:B------:R0:W4:Y:S02]  /*25770*/  LDG.E.U8 R5, desc[UR8][R56.64] ;  /* 0x0000000838057981 */ /* 0x000124000c1e1100 */
[----:B0-----:R-:W-:-:S05]  /*25780*/  IADD3 R56, P4, PT, R2, R28, RZ ;  /* 0x0000001c02387210 */ /* 0x001fca0007f9e0ff */
[----:B------:R-:W-:Y:S02]  /*25790*/  IMAD.X R57, R27, 0x1, R29, P4 ;  /* 0x000000011b397824 */ /* 0x000fe400020e061d */
[----:B------:R-:W4:Y:S01]  /*257a0*/  LDL.64 R28, [R1+0x618] ;  /* 0x00061800011c7983 */ /* 0x000f220000100a00 */
[----:B------:R-:W-:-:S03]  /*257b0*/  IADD3 R52, P3, PT, R2, R8, RZ ;  /* 0x0000000802347210 */ /* 0x000fc60007f7e0ff */
[----:B------:R2:W4:Y:S02]  /*257c0*/  LDG.E.U8 R8, desc[UR8][R54.64] ;  /* 0x0000000836087981 */ /* 0x000524000c1e1100 */
[----:B------:R-:W-:-:S05]  /*257d0*/  IMAD.X R53, R27, 0x1, R9, P3 ;  /* 0x000000011b357824 */ /* 0x000fca00018e0609 */
[----:B------:R3:W4:Y:S01]  /*257e0*/  LDG.E.U8 R7, desc[UR8][R52.64] ;  /* 0x0000000834077981 */ /* 0x000722000c1e1100 */
[----:B--2---:R-:W-:-:S03]  /*257f0*/  IADD3 R54, P3, PT, R2, R12, RZ ;  /* 0x0000000c02367210 */ /* 0x004fc60007f7e0ff */
[----:B------:R0:W2:Y:S01]  /*25800*/  LDG.E.U8 R12, desc[UR8][R56.64] ;  /* 0x00000008380c7981 */ /* 0x0000a2000c1e1100 */
[----:B---3--:R-:W-:Y:S01]  /*25810*/  IADD3 R52, P4, PT, R2, R10, RZ ;  /* 0x0000000a02347210 */ /* 0x008fe20007f9e0ff */
[----:B------:R-:W-:-:S04]  /*25820*/  IMAD.X R55, R27, 0x1, R13, P3 ;  /* 0x000000011b377824 */ /* 0x000fc800018e060d */
[----:B------:R-:W-:Y:S02]  /*25830*/  IMAD.X R53, R27, 0x1, R11, P4 ;  /* 0x000000011b357824 */ /* 0x000fe400020e060b */
[----:B------:R1:W3:Y:S01]  /*25840*/  LDG.E.U8 R11, desc[UR8][R54.64] ;  /* 0x00000008360b7981 */ /* 0x0002e2000c1e1100 */
[----:B0-----:R-:W-:-:S03]  /*25850*/  IADD3 R56, P3, PT, R2, R42, RZ ;  /* 0x0000002a02387210 */ /* 0x001fc60007f7e0ff */
[----:B------:R4:W2:Y:S02]  /*25860*/  LDG.E.U8 R10, desc[UR8][R52.64] ;  /* 0x00000008340a7981 */ /* 0x0008a4000c1e1100 */
[----:B------:R-:W-:Y:S02]  /*25870*/  IMAD.X R57, R27, 0x1, R43, P3 ;  /* 0x000000011b397824 */ /* 0x000fe400018e062b */
[----:B------:R-:W2:Y:S01]  /*25880*/  LDL.64 R42, [R1+0x5d8] ;  /* 0x0005d800012a7983 */ /* 0x000ea20000100a00 */
[----:B-1----:R-:W-:-:S03]  /*25890*/  IADD3 R54, P4, PT, R2, R40, RZ ;  /* 0x0000002802367210 */ /* 0x002fc60007f9e0ff */
[----:B------:R0:W3:Y:S02]  /*258a0*/  LDG.E.U8 R9, desc[UR8][R56.64] ;  /* 0x0000000838097981 */ /* 0x0000e4000c1e1100 */
[----:B------:R-:W-:Y:S01]  /*258b0*/  IMAD.X R55, R27, 0x1, R41, P4 ;  /* 0x000000011b377824 */ /* 0x000fe200020e0629 */
[C---:B----4-:R-:W-:Y:S01]  /*258c0*/  IADD3 R52, P3, PT, R2.reuse, R14, RZ ;  /* 0x0000000e02347210 */ /* 0x050fe20007f7e0ff */
[----:B------:R-:W4:Y:S01]  /*258d0*/  LDL.64 R40, [R1+0x5b8] ;  /* 0x0005b80001287983 */ /* 0x000f220000100a00 */
[----:B0-----:R-:W-:-:S03]  /*258e0*/  IADD3 R56, P4, PT, R2, R38, RZ ;  /* 0x0000002602387210 */ /* 0x001fc60007f9e0ff */
[----:B------:R0:W3:Y:S02]  /*258f0*/  LDG.E.U8 R14, desc[UR8][R54.64] ;  /* 0x00000008360e7981 */ /* 0x0000e4000c1e1100 */
[C---:B------:R-:W-:Y:S02]  /*25900*/  IMAD.X R57, R27.reuse, 0x1, R39, P4 ;  /* 0x000000011b397824 */ /* 0x040fe400020e0627 */
[----:B------:R-:W3:Y:S01]  /*25910*/  LDL.64 R38, [R1+0x598] ;  /* 0x0005980001267983 */ /* 0x000ee20000100a00 */
[----:B------:R-:W-:-:S03]  /*25920*/  IMAD.X R53, R27, 0x1, R15, P3 ;  /* 0x000000011b357824 */ /* 0x000fc600018e060f */
[----:B------:R-:W3:Y:S04]  /*25930*/  LDG.E.U8 R80, desc[UR8][R56.64] ;  /* 0x0000000838507981 */ /* 0x000ee8000c1e1100 */
[----:B------:R1:W3:Y:S01]  /*25940*/  LDG.E.U8 R13, desc[UR8][R52.64] ;  /* 0x00000008340d7981 */ /* 0x0002e2000c1e1100 */
[C---:B0-----:R-:W-:Y:S02]  /*25950*/  IADD3 R54, P3, PT, R2.reuse, R36, RZ ;  /* 0x0000002402367210 */ /* 0x041fe40007f7e0ff */
[----:B-1----:R-:W-:-:S05]  /*25960*/  IADD3 R52, P4, PT, R2, R34, RZ ;  /* 0x0000002202347210 */ /* 0x002fca0007f9e0ff */
[C---:B------:R-:W-:Y:S02]  /*25970*/  IMAD.X R53, R27.reuse, 0x1, R35, P4 ;  /* 0x000000011b357824 */ /* 0x040fe400020e0623 */
[----:B------:R-:W3:Y:S01]  /*25980*/  LDL.64 R34, [R1+0x558] ;  /* 0x0005580001227983 */ /* 0x000ee20000100a00 */
[C---:B------:R-:W-:Y:S01]  /*25990*/  IMAD.X R55, R27.reuse, 0x1, R37, P3 ;  /* 0x000000011b377824 */ /* 0x040fe200018e0625 */
[C---:B------:R-:W-:Y:S02]  /*259a0*/  IADD3 R56, P3, PT, R2.reuse, R32, RZ ;  /* 0x0000002002387210 */ /* 0x040fe40007f7e0ff */
[----:B------:R-:W3:Y:S03]  /*259b0*/  LDL.64 R36, [R1+0x578] ;  /* 0x0005780001247983 */ /* 0x000ee60000100a00 */
[----:B------:R-:W-:Y:S01]  /*259c0*/  IMAD.X R57, R27, 0x1, R33, P3 ;  /* 0x000000011b397824 */ /* 0x000fe200018e0621 */
[----:B------:R0:W3:Y:S04]  /*259d0*/  LDG.E.U8 R15, desc[UR8][R54.64] ;  /* 0x00000008360f7981 */ /* 0x0000e8000c1e1100 */
[----:B------:R-:W3:Y:S04]  /*259e0*/  LDL.64 R32, [R1+0x538] ;  /* 0x0005380001207983 */ /* 0x000ee80000100a00 */
[----:B------:R1:W3:Y:S01]  /*259f0*/  LDG.E.U8 R164, desc[UR8][R52.64] ;  /* 0x0000000834a47981 */ /* 0x0002e2000c1e1100 */
[----:B0-----:R-:W-:-:S03]  /*25a00*/  IADD3 R54, P4, PT, R2, R30, RZ ;  /* 0x0000001e02367210 */ /* 0x001fc60007f9e0ff */
[----:B------:R0:W3:Y:S02]  /*25a10*/  LDG.E.U8 R162, desc[UR8][R56.64] ;  /* 0x0000000838a27981 */ /* 0x0000e4000c1e1100 */
[----:B------:R-:W-:Y:S02]  /*25a20*/  IMAD.X R55, R27, 0x1, R31, P4 ;  /* 0x000000011b377824 */ /* 0x000fe400020e061f */
[----:B------:R-:W3:Y:S01]  /*25a30*/  LDL.64 R30, [R1+0x518] ;  /* 0x00051800011e7983 */ /* 0x000ee20000100a00 */
[----:B-1----:R-:W-:-:S03]  /*25a40*/  IADD3 R52, P3, PT, R2, R28, RZ ;  /* 0x0000001c02347210 */ /* 0x002fc60007f7e0ff */
[----:B------:R2:W3:Y:S02]  /*25a50*/  LDG.E.U8 R153, desc[UR8][R54.64] ;  /* 0x0000000836997981 */ /* 0x0004e4000c1e1100 */
[----:B------:R-:W-:Y:S02]  /*25a60*/  IMAD.X R53, R27, 0x1, R29, P3 ;  /* 0x000000011b357824 */ /* 0x000fe400018e061d */
[----:B------:R-:W3:Y:S01]  /*25a70*/  LDL.64 R28, [R1+0x4f8] ;  /* 0x0004f800011c7983 */ /* 0x000ee20000100a00 */
[----:B0-----:R-:W-:-:S03]  /*25a80*/  IADD3 R56, P4, PT, R2, R44, RZ ;  /* 0x0000002c02387210 */ /* 0x001fc60007f9e0ff */
[----:B------:R4:W3:Y:S02]  /*25a90*/  LDG.E.U8 R152, desc[UR8][R52.64] ;  /* 0x0000000834987981 */ /* 0x0008e4000c1e1100 */
[----:B------:R-:W-:Y:S02]  /*25aa0*/  IMAD.X R57, R27, 0x1, R45, P4 ;  /* 0x000000011b397824 */ /* 0x000fe400020e062d */
[----:B------:R-:W3:Y:S04]  /*25ab0*/  LDL.64 R44, [R1+0x4d8] ;  /* 0x0004d800012c7983 */ /* 0x000ee80000100a00 */
[----:B------:R3:W3:Y:S01]  /*25ac0*/  LDG.E.U8 R151, desc[UR8][R56.64] ;  /* 0x0000000838977981 */ /* 0x0006e2000c1e1100 */
[----:B--2---:R-:W-:-:S05]  /*25ad0*/  IADD3 R54, P3, PT, R2, R42, RZ ;  /* 0x0000002a02367210 */ /* 0x004fca0007f7e0ff */
[----:B------:R-:W-:Y:S02]  /*25ae0*/  IMAD.X R55, R27, 0x1, R43, P3 ;  /* 0x000000011b377824 */ /* 0x000fe400018e062b */
[----:B------:R-:W2:Y:S01]  /*25af0*/  LDL.64 R42, [R1+0x4b8] ;  /* 0x0004b800012a7983 */ /* 0x000ea20000100a00 */
[----:B----4-:R-:W-:-:S03]  /*25b00*/  IADD3 R52, P4, PT, R2, R40, RZ ;  /* 0x0000002802347210 */ /* 0x010fc60007f9e0ff */
[----:B------:R-:W4:Y:S01]  /*25b10*/  LDG.E.U8 R150, desc[UR8][R54.64] ;  /* 0x0000000836967981 */ /* 0x000f22000c1e1100 */
[----:B---3--:R-:W-:-:S05]  /*25b20*/  IADD3 R56, P3, PT, R2, R38, RZ ;  /* 0x0000002602387210 */ /* 0x008fca0007f7e0ff */
[C---:B------:R-:W-:Y:S02]  /*25b30*/  IMAD.X R57, R27.reuse, 0x1, R39, P3 ;  /* 0x000000011b397824 */ /* 0x040fe400018e0627 */
[----:B------:R-:W3:Y:S01]  /*25b40*/  LDL.64 R38, [R1+0x478] ;  /* 0x0004780001267983 */ /* 0x000ee20000100a00 */
[----:B------:R-:W-:-:S03]  /*25b50*/  IMAD.X R53, R27, 0x1, R41, P4 ;  /* 0x000000011b357824 */ /* 0x000fc600020e0629 */
[----:B------:R-:W4:Y:S04]  /*25b60*/  LDL.64 R40, [R1+0x498] ;  /* 0x0004980001287983 */ /* 0x000f280000100a00 */
[----:B------:R0:W4:Y:S04]  /*25b70*/  LDG.E.U8 R149, desc[UR8][R52.64] ;  /* 0x0000000834957981 */ /* 0x000128000c1e1100 */
[----:B------:R-:W4:Y:S01]  /*25b80*/  LDG.E.U8 R148, desc[UR8][R56.64] ;  /* 0x0000000838947981 */ /* 0x000f22000c1e1100 */
[C---:B0-----:R-:W-:Y:S02]  /*25b90*/  IADD3 R52, P3, PT, R2.reuse, R34, RZ ;  /* 0x0000002202347210 */ /* 0x041fe40007f7e0ff */
[----:B------:R-:W-:-:S03]  /*25ba0*/  IADD3 R54, P4, PT, R2, R36, RZ ;  /* 0x0000002402367210 */ /* 0x000fc60007f9e0ff */
[C---:B------:R-:W-:Y:S02]  /*25bb0*/  IMAD.X R53, R27.reuse, 0x1, R35, P3 ;  /* 0x000000011b357824 */ /* 0x040fe400018e0623 */
[----:B------:R-:W4:Y:S01]  /*25bc0*/  LDL.64 R34, [R1+0x438] ;  /* 0x0004380001227983 */ /* 0x000f220000100a00 */
[----:B------:R-:W-:-:S03]  /*25bd0*/  IMAD.X R55, R27, 0x1, R37, P4 ;  /* 0x000000011b377824 */ /* 0x000fc600020e0625 */
[----:B------:R-:W4:Y:S01]  /*25be0*/  LDL.64 R36, [R1+0x458] ;  /* 0x0004580001247983 */ /* 0x000f220000100a00 */
[----:B------:R-:W-:-:S03]  /*25bf0*/  IADD3 R158, P4, PT, R2, R32, RZ ;  /* 0x00000020029e7210 */ /* 0x000fc60007f9e0ff */
[----:B------:R0:W4:Y:S02]  /*25c00*/  LDG.E.U8 R147, desc[UR8][R54.64] ;  /* 0x0000000836937981 */ /* 0x000124000c1e1100 */
[C---:B------:R-:W-:Y:S02]  /*25c10*/  IMAD.X R159, R27.reuse, 0x1, R33, P4 ;  /* 0x000000011b9f7824 */ /* 0x040fe400020e0621 */
[----:B------:R-:W4:Y:S04]  /*25c20*/  LDL.64 R32, [R1+0x418] ;  /* 0x0004180001207983 */ /* 0x000f280000100a00 */
[----:B------:R1:W4:Y:S01]  /*25c30*/  LDG.E.U8 R146, desc[UR8][R52.64] ;  /* 0x0000000834927981 */ /* 0x000322000c1e1100 */
[----:B0-----:R-:W-:Y:S02]  /*25c40*/  IADD3 R54, P3, PT, R2, R30, RZ ;  /* 0x0000001e02367210 */ /* 0x001fe40007f7e0ff */
[----:B------:R-:W-:Y:S01]  /*25c50*/  SHF.R.S32.HI R75, RZ, 0x1f, R2 ;  /* 0x0000001fff4b7819 */ /* 0x000fe20000011402 */
[----:B------:R-:W4:Y:S02]  /*25c60*/  LDG.E.U8 R158, desc[UR8][R158.64] ;  /* 0x000000089e9e7981 */ /* 0x000f24000c1e1100 */
[----:B------:R-:W-:-:S02]  /*25c70*/  IMAD.X R55, R27, 0x1, R31, P3 ;  /* 0x000000011b377824 */ /* 0x000fc400018e061f */
[----:B------:R-:W4:Y:S01]  /*25c80*/  LDL.64 R30, [R1+0x3f8] ;  /* 0x0003f800011e7983 */ /* 0x000f220000100a00 */
[----:B-1----:R-:W-:-:S03]  /*25c90*/  IADD3 R52, P4, PT, R2, R28, RZ ;  /* 0x0000001c02347210 */ /* 0x002fc60007f9e0ff */
[----:B------:R2:W4:Y:S02]  /*25ca0*/  LDG.E.U8 R155, desc[UR8][R54.64] ;  /* 0x00000008369b7981 */ /* 0x000524000c1e1100 */
[----:B------:R-:W-:Y:S02]  /*25cb0*/  IMAD.X R53, R27, 0x1, R29, P4 ;  /* 0x000000011b357824 */ /* 0x000fe400020e061d */
[----:B------:R-:W4:Y:S01]  /*25cc0*/  LDL.64 R28, [R1+0x3d8] ;  /* 0x0003d800011c7983 */ /* 0x000f220000100a00 */
[----:B------:R-:W-:-:S03]  /*25cd0*/  IADD3 R56, P3, PT, R2, R44, RZ ;  /* 0x0000002c02387210 */ /* 0x000fc60007f7e0ff */
[----:B------:R-:W4:Y:S02]  /*25ce0*/  LDG.E.U8 R143, desc[UR8][R52.64] ;  /* 0x00000008348f7981 */ /* 0x000f24000c1e1100 */
[----:B------:R-:W-:Y:S02]  /*25cf0*/  IMAD.X R57, R27, 0x1, R45, P3 ;  /* 0x000000011b397824 */ /* 0x000fe400018e062d */
[----:B------:R-:W4:Y:S04]  /*25d00*/  LDL.64 R44, [R1+0x318] ;  /* 0x00031800012c7983 */ /* 0x000f280000100a00 */
[----:B------:R3:W4:Y:S01]  /*25d10*/  LDG.E.U8 R137, desc[UR8][R56.64] ;  /* 0x0000000838897981 */ /* 0x000722000c1e1100 */
        /* <DEDUP_REMOVED lines=8> */
[----:B------:R-:W-:Y:S02]  /*25da0*/  IMAD.X R53, R27, 0x1, R41, P3 ;  /* 0x000000011b357824 */ /* 0x000fe400018e0629 */
[----:B------:R-:W4:Y:S04]  /*25db0*/  LDL.64 R40, [R1+0x338] ;  /* 0x0003380001287983 */ /* 0x000f280000100a00 */
[----:B------:R-:W4:Y:S01]  /*25dc0*/  LDG.E.U8 R52, desc[UR8][R52.64] ;  /* 0x0000000834347981 */ /* 0x000f22000c1e1100 */
[C---:B------:R-:W-:Y:S02]  /*25dd0*/  IADD3 R58, P4, PT, R2.reuse, R34, RZ ;  /* 0x00000022023a7210 */ /* 0x040fe40007f9e0ff */
[----:B0-----:R-:W-:-:S03]  /*25de0*/  IADD3 R54, P3, PT, R2, R36, RZ ;  /* 0x0000002402367210 */ /* 0x001fc60007f7e0ff */
[C---:B------:R-:W-:Y:S01]  /*25df0*/  IMAD.X R59, R27.reuse, 0x1, R35, P4 ;  /* 0x000000011b3b7824 */ /* 0x040fe200020e0623 */
[----:B------:R0:W4:Y:S04]  /*25e00*/  LDG.E.U8 R53, desc[UR8][R56.64] ;  /* 0x0000000838357981 */ /* 0x000128000c1e1100 */
[----:B------:R-:W4:Y:S01]  /*25e10*/  LDL.64 R34, [R1+0x2f8] ;  /* 0x0002f80001227983 */ /* 0x000f220000100a00 */
[----:B------:R-:W-:-:S03]  /*25e20*/  IMAD.X R55, R27, 0x1, R37, P3 ;  /* 0x000000011b377824 */ /* 0x000fc600018e0625 */
[----:B------:R-:W4:Y:S01]  /*25e30*/  LDL.64 R36, [R1+0x2b8] ;  /* 0x0002b80001247983 */ /* 0x000f220000100a00 */
[----:B0-----:R-:W-:-:S03]  /*25e40*/  IADD3 R56, P3, PT, R2, R32, RZ ;  /* 0x0000002002387210 */ /* 0x001fc60007f7e0ff */
[----:B------:R-:W4:Y:S02]  /*25e50*/  LDG.E.U8 R54, desc[UR8][R54.64] ;  /* 0x0000000836367981 */ /* 0x000f24000c1e1100 */
[----:B------:R-:W-:Y:S02]  /*25e60*/  IMAD.X R57, R27, 0x1, R33, P3 ;  /* 0x000000011b397824 */ /* 0x000fe400018e0621 */
[----:B------:R-:W4:Y:S01]  /*25e70*/  LDL.64 R32, [R1+0x2d8] ;  /* 0x0002d80001207983 */ /* 0x000f220000100a00 */
[----:B------:R-:W-:-:S03]  /*25e80*/  IADD3 R60, P4, PT, R2, R30, RZ ;  /* 0x0000001e023c7210 */ /* 0x000fc60007f9e0ff */
[----:B------:R-:W4:Y:S02]  /*25e90*/  LDG.E.U8 R56, desc[UR8][R56.64] ;  /* 0x0000000838387981 */ /* 0x000f24000c1e1100 */
[----:B------:R-:W-:Y:S02]  /*25ea0*/  IMAD.X R61, R27, 0x1, R31, P4 ;  /* 0x000000011b3d7824 */ /* 0x000fe400020e061f */
[----:B------:R0:W4:Y:S04]  /*25eb0*/  LDG.E.U8 R55, desc[UR8][R58.64] ;  /* 0x000000083a377981 */ /* 0x000128000c1e1100 */
[----:B------:R-:W4:Y:S01]  /*25ec0*/  LDL.64 R30, [R1+0x298] ;  /* 0x00029800011e7983 */ /* 0x000f220000100a00 */
[----:B------:R-:W-:-:S03]  /*25ed0*/  IADD3 R62, P4, PT, R2, R48, RZ ;  /* 0x00000030023e7210 */ /* 0x000fc60007f9e0ff */
[----:B------:R1:W4:Y:S01]  /*25ee0*/  LDG.E.U8 R57, desc[UR8][R60.64] ;  /* 0x000000083c397981 */ /* 0x000322000c1e1100 */
[----:B0-----:R-:W-:-:S05]  /*25ef0*/  IADD3 R58, P3, PT, R2, R28, RZ ;  /* 0x0000001c023a7210 */ /* 0x001fca0007f7e0ff */
[C---:B------:R-:W-:Y:S02]  /*25f00*/  IMAD.X R59, R27.reuse, 0x1, R29, P3 ;  /* 0x000000011b3b7824 */ /* 0x040fe400018e061d */
[----:B------:R-:W4:Y:S01]  /*25f10*/  LDL.64 R28, [R1+0x278] ;  /* 0x00027800011c7983 */ /* 0x000f220000100a00 */
[C---:B------:R-:W-:Y:S01]  /*25f20*/  IMAD.X R63, R27.reuse, 0x1, R49, P4 ;  /* 0x000000011b3f7824 */ /* 0x040fe200020e0631 */
[C---:B-1----:R-:W-:Y:S02]  /*25f30*/  IADD3 R60, P3, PT, R2.reuse, R46, RZ ;  /* 0x0000002e023c7210 */ /* 0x042fe40007f7e0ff */
[----:B------:R-:W4:Y:S03]  /*25f40*/  LDG.E.U8 R58, desc[UR8][R58.64] ;  /* 0x000000083a3a7981 */ /* 0x000f26000c1e1100 */
[----:B------:R-:W-:Y:S02]  /*25f50*/  IMAD.X R61, R27, 0x1, R47, P3 ;  /* 0x000000011b3d7824 */ /* 0x000fe400018e062f */
[----:B------:R-:W4:Y:S04]  /*25f60*/  LDL.64 R46, [R1+0x950] ;  /* 0x00095000012e7983 */ /* 0x000f280000100a00 */
[----:B------:R-:W4:Y:S04]  /*25f70*/  LDG.E.U8 R60, desc[UR8][R60.64] ;  /* 0x000000083c3c7981 */ /* 0x000f28000c1e1100 */
[----:B------:R3:W4:Y:S01]  /*25f80*/  LDG.E.U8 R59, desc[UR8][R62.64] ;  /* 0x000000083e3b7981 */ /* 0x000722000c1e1100 */
[----:B--2---:R-:W-:-:S05]  /*25f90*/  IADD3 R64, P4, PT, R2, R42, RZ ;  /* 0x0000002a02407210 */ /* 0x004fca0007f9e0ff */
[----:B------:R-:W-:Y:S02]  /*25fa0*/  IMAD.X R65, R27, 0x1, R43, P4 ;  /* 0x000000011b417824 */ /* 0x000fe400020e062b */
[----:B------:R-:W2:Y:S04]  /*25fb0*/  LDL.64 R42, [R1+0x250] ;  /* 0x00025000012a7983 */ /* 0x000ea80000100a00 */
[----:B------:R0:W2:Y:S01]  /*25fc0*/  LDG.E.U8 R61, desc[UR8][R64.64] ;  /* 0x00000008403d7981 */ /* 0x0000a2000c1e1100 */
[----:B---3--:R-:W-:-:S05]  /*25fd0*/  IADD3 R62, P3, PT, R2, R38, RZ ;  /* 0x00000026023e7210 */ /* 0x008fca0007f7e0ff */
[C---:B------:R-:W-:Y:S02]  /*25fe0*/  IMAD.X R63, R27.reuse, 0x1, R39, P3 ;  /* 0x000000011b3f7824 */ /* 0x040fe400018e0627 */
[----:B------:R-:W3:Y:S01]  /*25ff0*/  LDL.64 R38, [R1+0x230] ;  /* 0x0002300001267983 */ /* 0x000ee20000100a00 */
[C---:B----4-:R-:W-:Y:S02]  /*26000*/  IADD3 R66, P4, PT, R2.reuse, R40, RZ ;  /* 0x0000002802427210 */ /* 0x050fe40007f9e0ff */
[----:B0-----:R-:W-:Y:S01]  /*26010*/  IADD3 R64, P3, PT, R2, R44, RZ ;  /* 0x0000002c02407210 */ /* 0x001fe20007f7e0ff */
[----:B------:R-:W4:Y:S02]  /*26020*/  LDG.E.U8 R62, desc[UR8][R62.64] ;  /* 0x000000083e3e7981 */ /* 0x000f24000c1e1100 */
[C---:B------:R-:W-:Y:S02]  /*26030*/  IMAD.X R67, R27.reuse, 0x1, R41, P4 ;  /* 0x000000011b437824 */ /* 0x040fe400020e0629 */
[----:B------:R-:W4:Y:S01]  /*26040*/  LDL.64 R40, [R1+0x210] ;  /* 0x0002100001287983 */ /* 0x000f220000100a00 */
[----:B------:R-:W-:-:S03]  /*26050*/  IMAD.X R65, R27, 0x1, R45, P3 ;  /* 0x000000011b417824 */ /* 0x000fc600018e062d */
[----:B------:R-:W4:Y:S04]  /*26060*/  LDL.64 R44, [R1+0x8f0] ;  /* 0x0008f000012c7983 */ /* 0x000f280000100a00 */
[----:B------:R0:W4:Y:S04]  /*26070*/  LDG.E.U8 R63, desc[UR8][R66.64] ;  /* 0x00000008423f7981 */ /* 0x000128000c1e1100 */
[----:B------:R-:W4:Y:S01]  /*26080*/  LDG.E.U8 R64, desc[UR8][R64.64] ;  /* 0x0000000840407981 */ /* 0x000f22000c1e1100 */
[----:B------:R-:W-:-:S05]  /*26090*/  IADD3 R70, P4, PT, R2, R34, RZ ;  /* 0x0000002202467210 */ /* 0x000fca0007f9e0ff */
[----:B------:R-:W-:Y:S02]  /*260a0*/  IMAD.X R71, R27, 0x1, R35, P4 ;  /* 0x000000011b477824 */ /* 0x000fe400020e0623 */
[----:B------:R-:W4:Y:S04]  /*260b0*/  LDL.64 R34, [R1+0x9f0] ;  /* 0x0009f00001227983 */ /* 0x000f280000100a00 */
[----:B------:R1:W4:Y:S01]  /*260c0*/  LDG.E.U8 R65, desc[UR8][R70.64] ;  /* 0x0000000846417981 */ /* 0x000322000c1e1100 */
[----:B0-----:R-:W-:-:S05]  /*260d0*/  IADD3 R66, P3, PT, R2, R32, RZ ;  /* 0x0000002002427210 */ /* 0x001fca0007f7e0ff */
[----:B------:R-:W-:Y:S02]  /*260e0*/  IMAD.X R67, R27, 0x1, R33, P3 ;  /* 0x000000011b437824 */ /* 0x000fe400018e0621 */
[----:B------:R-:W4:Y:S01]  /*260f0*/  LDL.64 R32, [R1+0x9d0] ;  /* 0x0009d00001207983 */ /* 0x000f220000100a00 */
[----:B------:R-:W-:-:S03]  /*26100*/  IADD3 R68, P5, PT, R2, R30, RZ ;  /* 0x0000001e02447210 */ /* 0x000fc60007fbe0ff */
[----:B------:R-:W4:Y:S02]  /*26110*/  LDG.E.U8 R66, desc[UR8][R66.64] ;  /* 0x0000000842427981 */ /* 0x000f24000c1e1100 */
[----:B------:R-:W-:Y:S02]  /*26120*/  IMAD.X R69, R27, 0x1, R31, P5 ;  /* 0x000000011b457824 */ /* 0x000fe400028e061f */
[----:B------:R-:W4:Y:S01]  /*26130*/  LDL.64 R30, [R1+0x9b0] ;  /* 0x0009b000011e7983 */ /* 0x000f220000100a00 */
[----:B------:R-:W-:-:S03]  /*26140*/  IADD3 R72, P4, PT, R2, R36, RZ ;  /* 0x0000002402487210 */ /* 0x000fc60007f9e0ff */
[----:B------:R-:W4:Y:S01]  /*26150*/  LDG.E.U8 R68, desc[UR8][R68.64] ;  /* 0x0000000844447981 */ /* 0x000f22000c1e1100 */
[----:B-1----:R-:W-:-:S05]  /*26160*/  IADD3 R70, P3, PT, R2, R28, RZ ;  /* 0x0000001c02467210 */ /* 0x002fca0007f7e0ff */
[C---:B------:R-:W-:Y:S02]  /*26170*/  IMAD.X R71, R27.reuse, 0x1, R29, P3 ;  /* 0x000000011b477824 */ /* 0x040fe400018e061d */
[----:B------:R-:W4:Y:S01]  /*26180*/  LDL.64 R28, [R1+0x990] ;  /* 0x00099000011c7983 */ /* 0x000f220000100a00 */
[----:B------:R-:W-:-:S03]  /*26190*/  IMAD.X R73, R27, 0x1, R37, P4 ;  /* 0x000000011b497824 */ /* 0x000fc600020e0625 */
[----:B------:R-:W4:Y:S04]  /*261a0*/  LDL.64 R36, [R1+0x970] ;  /* 0x0009700001247983 */ /* 0x000f280000100a00 */
[----:B------:R0:W4:Y:S04]  /*261b0*/  LDG.E.U8 R69, desc[UR8][R70.64] ;  /* 0x0000000846457981 */ /* 0x000128000c1e1100 */
[----:B------:R1:W4:Y:S01]  /*261c0*/  LDG.E.U8 R67, desc[UR8][R72.64] ;  /* 0x0000000848437981 */ /* 0x000322000c1e1100 */
[C---:B--2---:R-:W-:Y:S01]  /*261d0*/  IADD3 RZ, P3, PT, R2.reuse, R42, RZ ;  /* 0x0000002a02ff7210 */ /* 0x044fe20007f7e0ff */
[----:B0-----:R-:W-:-:S04]  /*261e0*/  IMAD.IADD R70, R2, 0x1, R42 ;  /* 0x0000000102467824 */ /* 0x001fc800078e022a */
[----:B------:R-:W-:Y:S02]  /*261f0*/  IMAD.X R71, R85, 0x1, R43, P3 ;  /* 0x0000000155477824 */ /* 0x000fe400018e062b */
[----:B------:R-:W2:Y:S04]  /*26200*/  LDL.64 R42, [R1+0x930] ;  /* 0x00093000012a7983 */ /* 0x000ea80000100a00 */
[----:B------:R0:W2:Y:S01]  /*26210*/  LDG.E.U8 R139, desc[UR8][R70.64] ;  /* 0x00000008468b7981 */ /* 0x0000a2000c1e1100 */
[C---:B---3--:R-:W-:Y:S01]  /*26220*/  IADD3 RZ, P4, PT, R2.reuse, R38, RZ ;  /* 0x0000002602ff7210 */ /* 0x048fe20007f9e0ff */
[----:B-1----:R-:W-:-:S04]  /*26230*/  IMAD.IADD R72, R2, 0x1, R38 ;  /* 0x0000000102487824 */ /* 0x002fc800078e0226 */
[----:B------:R-:W-:Y:S02]  /*26240*/  IMAD.X R73, R85, 0x1, R39, P4 ;  /* 0x0000000155497824 */ /* 0x000fe400020e0627 */
[----:B------:R-:W3:Y:S01]  /*26250*/  LDL.64 R38, [R1+0x910] ;  /* 0x0009100001267983 */ /* 0x000ee20000100a00 */
[C---:B----4-:R-:W-:Y:S01]  /*26260*/  IADD3 RZ, P3, PT, R2.reuse, R40, RZ ;  /* 0x0000002802ff7210 */ /* 0x050fe20007f7e0ff */
[C---:B0-----:R-:W-:Y:S02]  /*26270*/  IMAD.IADD R70, R2.reuse, 0x1, R40 ;  /* 0x0000000102467824 */ /* 0x041fe400078e0228 */
        /* <DEDUP_REMOVED lines=8> */
[----:B0-----:R-:W-:-:S05]  /*26300*/  IADD3 R72, P3, PT, R2, R32, RZ ;  /* 0x0000002002487210 */ /* 0x001fca0007f7e0ff */
[----:B------:R-:W-:Y:S02]  /*26310*/  IMAD.X R73, R27, 0x1, R33, P3 ;  /* 0x000000011b497824 */ /* 0x000fe400018e0621 */
[----:B------:R-:W4:Y:S04]  /*26320*/  LDL.64 R32, [R1+0x890] ;  /* 0x0008900001207983 */ /* 0x000f280000100a00 */
[----:B------:R0:W4:Y:S01]  /*26330*/  LDG.E.U8 R129, desc[UR8][R72.64] ;  /* 0x0000000848817981 */ /* 0x000122000c1e1100 */
[----:B-1----:R-:W-:-:S05]  /*26340*/  IADD3 R70, P4, PT, R2, R30, RZ ;  /* 0x0000001e02467210 */ /* 0x002fca0007f9e0ff */
[----:B------:R-:W-:Y:S02]  /*26350*/  IMAD.X R71, R27, 0x1, R31, P4 ;  /* 0x000000011b477824 */ /* 0x000fe400020e061f */
[----:B------:R-:W4:Y:S04]  /*26360*/  LDL.64 R30, [R1+0x870] ;  /* 0x00087000011e7983 */ /* 0x000f280000100a00 */
[----:B------:R1:W4:Y:S01]  /*26370*/  LDG.E.U8 R127, desc[UR8][R70.64] ;  /* 0x00000008467f7981 */ /* 0x000322000c1e1100 */
[----:B------:R-:W-:-:S05]  /*26380*/  IADD3 R74, P3, PT, R2, R28, RZ ;  /* 0x0000001c024a7210 */ /* 0x000fca0007f7e0ff */
[C---:B------:R-:W-:Y:S02]  /*26390*/  IMAD.X R75, R27.reuse, 0x1, R29, P3 ;  /* 0x000000011b4b7824 */ /* 0x040fe400018e061d */
[----:B------:R-:W4:Y:S01]  /*263a0*/  LDL.64 R28, [R1+0x850] ;  /* 0x00085000011c7983 */ /* 0x000f220000100a00 */
[C---:B0-----:R-:W-:Y:S02]  /*263b0*/  IADD3 R72, P4, PT, R2.reuse, R36, RZ ;  /* 0x0000002402487210 */ /* 0x041fe40007f9e0ff */
[----:B-1----:R-:W-:Y:S01]  /*263c0*/  IADD3 R70, P3, PT, R2, R46, RZ ;  /* 0x0000002e02467210 */ /* 0x002fe20007f7e0ff */
[----:B------:R2:W4:Y:S02]  /*263d0*/  LDG.E.U8 R125, desc[UR8][R74.64] ;  /* 0x000000084a7d7981 */ /* 0x000524000c1e1100 */
[C---:B------:R-:W-:Y:S02]  /*263e0*/  IMAD.X R73, R27.reuse, 0x1, R37, P4 ;  /* 0x000000011b497824 */ /* 0x040fe400020e0625 */
[----:B------:R-:W4:Y:S01]  /*263f0*/  LDL.64 R36, [R1+0x830] ;  /* 0x0008300001247983 */ /* 0x000f220000100a00 */
[----:B------:R-:W-:-:S03]  /*26400*/  IMAD.X R71, R27, 0x1, R47, P3 ;  /* 0x000000011b477824 */ /* 0x000fc600018e062f */
[----:B------:R3:W4:Y:S04]  /*26410*/  LDG.E.U8 R123, desc[UR8][R72.64] ;  /* 0x00000008487b7981 */ /* 0x000728000c1e1100 */
[----:B------:R-:W4:Y:S01]  /*26420*/  LDG.E.U8 R121, desc[UR8][R70.64] ;  /* 0x0000000846797981 */ /* 0x000f22000c1e1100 */
        /* <DEDUP_REMOVED lines=8> */
[----:B------:R-:W-:Y:S01]  /*264b0*/  IADD3 R70, P4, PT, R2, R44, RZ ;  /* 0x0000002c02467210 */ /* 0x000fe20007f9e0ff */
[----:B------:R0:W4:Y:S02]  /*264c0*/  LDG.E.U8 R117, desc[UR8][R72.64] ;  /* 0x0000000848757981 */ /* 0x000124000c1e1100 */
[C---:B------:R-:W-:Y:S02]  /*264d0*/  IMAD.X R75, R27.reuse, 0x1, R41, P3 ;  /* 0x000000011b4b7824 */ /* 0x040fe400018e0629 */
[----:B------:R-:W4:Y:S01]  /*264e0*/  LDL.64 R40, [R1+0x7d0] ;  /* 0x0007d00001287983 */ /* 0x000f220000100a00 */
[----:B------:R-:W-:-:S03]  /*264f0*/  IMAD.X R71, R27, 0x1, R45, P4 ;  /* 0x000000011b477824 */ /* 0x000fc600020e062d */
[----:B------:R-:W4:Y:S04]  /*26500*/  LDG.E.U8 R113, desc[UR8][R74.64] ;  /* 0x000000084a717981 */ /* 0x000f28000c1e1100 */
[----:B------:R1:W4:Y:S04]  /*26510*/  LDG.E.U8 R115, desc[UR8][R70.64] ;  /* 0x0000000846737981 */ /* 0x000328000c1e1100 */
[----:B------:R-:W4:Y:S01]  /*26520*/  LDL.64 R44, [R1+0x730] ;  /* 0x00073000012c7983 */ /* 0x000f220000100a00 */
        /* <DEDUP_REMOVED lines=9> */
[----:B------:R-:W-:Y:S02]  /*265c0*/  IMAD.X R75, R27, 0x1, R31, P4 ;  /* 0x000000011b4b7824 */ /* 0x000fe400020e061f */
[----:B------:R-:W4:Y:S04]  /*265d0*/  LDL.64 R30, [R1+0x770] ;  /* 0x00077000011e7983 */ /* 0x000f280000100a00 */
[----:B------:R-:W4:Y:S01]  /*265e0*/  LDG.E.U8 R107, desc[UR8][R74.64] ;  /* 0x000000084a6b7981 */ /* 0x000f22000c1e1100 */
        /* <DEDUP_REMOVED lines=8> */
[----:B--2---:R-:W-:-:S05]  /*26670*/  IADD3 R72, P3, PT, R2, R42, RZ ;  /* 0x0000002a02487210 */ /* 0x004fca0007f7e0ff */
[----:B------:R-:W-:Y:S02]  /*26680*/  IMAD.X R73, R27, 0x1, R43, P3 ;  /* 0x000000011b497824 */ /* 0x000fe400018e062b */
[----:B------:R-:W2:Y:S04]  /*26690*/  LDL.64 R42, [R1+0x6f0] ;  /* 0x0006f000012a7983 */ /* 0x000ea80000100a00 */
[----:B------:R-:W2:Y:S01]  /*266a0*/  LDG.E.U8 R101, desc[UR8][R72.64] ;  /* 0x0000000848657981 */ /* 0x000ea2000c1e1100 */
[----:B---3--:R-:W-:-:S05]  /*266b0*/  IADD3 R70, P4, PT, R2, R38, RZ ;  /* 0x0000002602467210 */ /* 0x008fca0007f9e0ff */
[----:B------:R-:W-:Y:S02]  /*266c0*/  IMAD.X R71, R27, 0x1, R39, P4 ;  /* 0x000000011b477824 */ /* 0x000fe400020e0627 */
[----:B------:R-:W3:Y:S04]  /*266d0*/  LDL.64 R38, [R1+0x6d0] ;  /* 0x0006d00001267983 */ /* 0x000ee80000100a00 */
[----:B------:R4:W3:Y:S02]  /*266e0*/  LDG.E.U8 R99, desc[UR8][R70.64] ;  /* 0x0000000846637981 */ /* 0x0008e4000c1e1100 */
[----:B----4-:R-:W-:-:S05]  /*266f0*/  IADD3 R70, P3, PT, R2, R40, RZ ;  /* 0x0000002802467210 */ /* 0x010fca0007f7e0ff */
[----:B------:R-:W-:Y:S02]  /*26700*/  IMAD.X R71, R27, 0x1, R41, P3 ;  /* 0x000000011b477824 */ /* 0x000fe400018e0629 */
[----:B------:R-:W4:Y:S04]  /*26710*/  LDL.64 R40, [R1+0x6b0] ;  /* 0x0006b00001287983 */ /* 0x000f280000100a00 */
[----:B------:R0:W4:Y:S02]  /*26720*/  LDG.E.U8 R97, desc[UR8][R70.64] ;  /* 0x0000000846617981 */ /* 0x000124000c1e1100 */
[----:B0-----:R-:W-:-:S05]  /*26730*/  IADD3 R70, P3, PT, R2, R34, RZ ;  /* 0x0000002202467210 */ /* 0x001fca0007f7e0ff */
        /* <DEDUP_REMOVED lines=22> */
[----:B------:R-:W4:Y:S01]  /*268a0*/  LDG.E.U8 R70, desc[UR8][R70.64] ;  /* 0x0000000846467981 */ /* 0x000f22000c1e1100 */
[----:B--2---:R-:W-:-:S05]  /*268b0*/  IADD3 R72, P3, PT, R2, R42, RZ ;  /* 0x0000002a02487210 */ /* 0x004fca0007f7e0ff */
[----:B------:R-:W-:Y:S02]  /*268c0*/  IMAD.X R73, R27, 0x1, R43, P3 ;  /* 0x000000011b497824 */ /* 0x000fe400018e062b */
[----:B------:R-:W2:Y:S04]  /*268d0*/  LDL.64 R42, [R1+0x530] ;  /* 0x00053000012a7983 */ /* 0x000ea80000100a00 */
[----:B------:R3:W2:Y:S02]  /*268e0*/  LDG.E.U8 R71, desc[UR8][R72.64] ;  /* 0x0000000848477981 */ /* 0x0006a4000c1e1100 */
[----:B---3--:R-:W-:-:S05]  /*268f0*/  IADD3 R72, P3, PT, R2, R38, RZ ;  /* 0x0000002602487210 */ /* 0x008fca0007f7e0ff */
[----:B------:R-:W-:Y:S02]  /*26900*/  IMAD.X R73, R27, 0x1, R39, P3 ;  /* 0x000000011b497824 */ /* 0x000fe400018e0627 */
[----:B------:R-:W3:Y:S04]  /*26910*/  LDL.64 R38, [R1+0x5f0] ;  /* 0x0005f00001267983 */ /* 0x000ee80000100a00 */
[----:B------:R-:W2:Y:S01]  /*26920*/  LDG.E.U8 R72, desc[UR8][R72.64] ;  /* 0x0000000848487981 */ /* 0x000ea2000c1e1100 */
[----:B----4-:R-:W-:-:S05]  /*26930*/  IADD3 R74, P3, PT, R2, R40, RZ ;  /* 0x00000028024a7210 */ /* 0x010fca0007f7e0ff */
[----:B------:R-:W-:Y:S02]  /*26940*/  IMAD.X R75, R27, 0x1, R41, P3 ;  /* 0x000000011b4b7824 */ /* 0x000fe400018e0629 */
[----:B------:R-:W4:Y:S04]  /*26950*/  LDL.64 R40, [R1+0x4f0] ;  /* 0x0004f00001287983 */ /* 0x000f280000100a00 */
[----:B------:R0:W2:Y:S02]  /*26960*/  LDG.E.U8 R73, desc[UR8][R74.64] ;  /* 0x000000084a497981 */ /* 0x0000a4000c1e1100 */
[----:B0-----:R-:W-:-:S05]  /*26970*/  IADD3 R74, P3, PT, R2, R34, RZ ;  /* 0x00000022024a7210 */ /* 0x001fca0007f7e0ff */
[----:B------:R-:W-:Y:S02]  /*26980*/  IMAD.X R75, R27, 0x1, R35, P3 ;  /* 0x000000011b4b7824 */ /* 0x000fe400018e0623 */
[----:B------:R-:W2:Y:S04]  /*26990*/  LDL.64 R34, [R1+0x5d0] ;  /* 0x0005d00001227983 */ /* 0x000ea80000100a00 */
[----:B------:R-:W4:Y:S01]  /*269a0*/  LDG.E.U8 R74, desc[UR8][R74.64] ;  /* 0x000000084a4a7981 */ /* 0x000f22000c1e1100 */
[----:B------:R-:W-:-:S05]  /*269b0*/  IADD3 R76, P3, PT, R2, R32, RZ ;  /* 0x00000020024c7210 */ /* 0x000fca0007f7e0ff */
        /* <DEDUP_REMOVED lines=15> */
[----:B---3--:R-:W-:-:S05]  /*26ab0*/  IADD3 R76, P3, PT, R2, R38, RZ ;  /* 0x00000026024c7210 */ /* 0x008fca0007f7e0ff */
[----:B------:R-:W-:Y:S02]  /*26ac0*/  IMAD.X R77, R27, 0x1, R39, P3 ;  /* 0x000000011b4d7824 */ /* 0x000fe400018e0627 */
[----:B------:R-:W3:Y:S04]  /*26ad0*/  LDL.64 R38, [R1+0x4d0] ;  /* 0x0004d00001267983 */ /* 0x000ee80000100a00 */
[----:B------:R2:W3:Y:S02]  /*26ae0*/  LDG.E.U8 R86, desc[UR8][R76.64] ;  /* 0x000000084c567981 */ /* 0x0004e4000c1e1100 */
[----:B--2---:R-:W-:-:S05]  /*26af0*/  IADD3 R76, P3, PT, R2, R34, RZ ;  /* 0x00000022024c7210 */ /* 0x004fca0007f7e0ff */
[----:B------:R-:W-:Y:S02]  /*26b00*/  IMAD.X R77, R27, 0x1, R35, P3 ;  /* 0x000000011b4d7824 */ /* 0x000fe400018e0623 */
[----:B------:R-:W2:Y:S04]  /*26b10*/  LDL.64 R34, [R1+0x4b0] ;  /* 0x0004b00001227983 */ /* 0x000ea80000100a00 */
[----:B------:R4:W2:Y:S02]  /*26b20*/  LDG.E.U8 R88, desc[UR8][R76.64] ;  /* 0x000000084c587981 */ /* 0x0008a4000c1e1100 */
        /* <DEDUP_REMOVED lines=65> */
[----:B------:R-:W-:-:S05]  /*26f40*/  IMAD.X R77, R27, 0x1, R45, P3 ;  /* 0x000000011b4d7824 */ /* 0x000fca00018e062d */
        /* <DEDUP_REMOVED lines=40> */
[----:B------:R-:W4:Y:S04]  /*271d0*/  LDL.LU R141, [R1+0x144] ;  /* 0x00014400018d7983 */ /* 0x000f280000300800 */
[----:B------:R-:W4:Y:S04]  /*271e0*/  LDL.LU R154, [R1+0x140] ;  /* 0x00014000019a7983 */ /* 0x000f280000300800 */
[----:B------:R-:W4:Y:S04]  /*271f0*/  LDL.LU R156, [R1+0x13c] ;  /* 0x00013c00019c7983 */ /* 0x000f280000300800 */
[----:B------:R-:W4:Y:S04]  /*27200*/  LDL.LU R165, [R1+0x138] ;  /* 0x0001380001a57983 */ /* 0x000f280000300800 */
[----:B------:R0:W4:Y:S04]  /*27210*/  LDG.E.U8 R142, desc[UR8][R76.64] ;  /* 0x000000084c8e7981 */ /* 0x000128000c1e1100 */
[----:B------:R-:W4:Y:S04]  /*27220*/  LDL.LU R0, [R1+0x134] ;  /* 0x0001340001007983 */ /* 0x000f280000300800 */
[----:B------:R-:W4:Y:S01]  /*27230*/  LDL.LU R3, [R1+0x130] ;  /* 0x0001300001037983 */ /* 0x000f220000300800 */
[C---:B------:R-:W-:Y:S01]  /*27240*/  IADD3 RZ, P3, PT, R2.reuse, R36, RZ ;  /* 0x0000002402ff7210 */ /* 0x040fe20007f7e0ff */
[----:B0-----:R-:W-:-:S02]  /*27250*/  IMAD.IADD R76, R2, 0x1, R36 ;  /* 0x00000001024c7824 */ /* 0x001fc400078e0224 */
[----:B------:R-:W4:Y:S02]  /*27260*/  LDL.LU R36, [R1+0x12c] ;  /* 0x00012c0001247983 */ /* 0x000f240000300800 */
[C---:B------:R-:W-:Y:S01]  /*27270*/  IMAD.X R77, R85.reuse, 0x1, R37, P3 ;  /* 0x00000001554d7824 */ /* 0x040fe200018e0625 */
[----:B------:R-:W-:Y:S01]  /*27280*/  IADD3 RZ, P3, PT, R2, R42, RZ ;  /* 0x0000002a02ff7210 */ /* 0x000fe20007f7e0ff */
[----:B------:R-:W4:Y:S04]  /*27290*/  LDL.LU R18, [R1+0x128] ;  /* 0x0001280001127983 */ /* 0x000f280000300800 */
[----:B------:R0:W4:Y:S02]  /*272a0*/  LDG.E.U8 R145, desc[UR8][R76.64] ;  /* 0x000000084c917981 */ /* 0x000124000c1e1100 */
[----:B0-----:R-:W-:-:S02]  /*272b0*/  IMAD.X R77, R85, 0x1, R43, P3 ;  /* 0x00000001554d7824 */ /* 0x001fc400018e062b */
[----:B------:R-:W-:-:S05]  /*272c0*/  IMAD.IADD R76, R2, 0x1, R42 ;  /* 0x00000001024c7824 */ /* 0x000fca00078e022a */
[----:B------:R0:W4:Y:S02]  /*272d0*/  LDG.E.U8 R85, desc[UR8][R76.64] ;  /* 0x000000084c557981 */ /* 0x000124000c1e1100 */
[----:B0-----:R-:W-:-:S05]  /*272e0*/  IADD3 R76, P3, PT, R2, R40, RZ ;  /* 0x00000028024c7210 */ /* 0x001fca0007f7e0ff */
[----:B------:R-:W-:-:S05]  /*272f0*/  IMAD.X R77, R27, 0x1, R41, P3 ;  /* 0x000000011b4d7824 */ /* 0x000fca00018e0629 */
[----:B------:R3:W4:Y:S02]  /*27300*/  LDG.E.U8 R157, desc[UR8][R76.64] ;  /* 0x000000084c9d7981 */ /* 0x000724000c1e1100 */
[----:B---3--:R-:W-:-:S05]  /*27310*/  IADD3 R76, P3, PT, R2, R38, RZ ;  /* 0x00000026024c7210 */ /* 0x008fca0007f7e0ff */
[----:B------:R-:W-:Y:S02]  /*27320*/  IMAD.X R77, R27, 0x1, R39, P3 ;  /* 0x000000011b4d7824 */ /* 0x000fe400018e0627 */
[----:B------:R-:W3:Y:S04]  /*27330*/  LDL.LU R39, [R1+0x124] ;  /* 0x0001240001277983 */ /* 0x000ee80000300800 */
[----:B------:R2:W3:Y:S04]  /*27340*/  LDG.E.U8 R159, desc[UR8][R76.64] ;  /* 0x000000084c9f7981 */ /* 0x0004e8000c1e1100 */
[----:B------:R-:W3:Y:S04]  /*27350*/  LDL.LU R16, [R1+0x120] ;  /* 0x0001200001107983 */ /* 0x000ee80000300800 */
[----:B------:R-:W3:Y:S04]  /*27360*/  LDL.LU R37, [R1+0x11c] ;  /* 0x00011c0001257983 */ /* 0x000ee80000300800 */
[----:B------:R-:W3:Y:S04]  /*27370*/  LDL.LU R38, [R1+0x118] ;  /* 0x0001180001267983 */ /* 0x000ee80000300800 */
[----:B------:R-:W3:Y:S04]  /*27380*/  LDL.LU R50, [R1+0x114] ;  /* 0x0001140001327983 */ /* 0x000ee80000300800 */
[----:B------:R-:W3:Y:S04]  /*27390*/  LDL.LU R49, [R1+0x110] ;  /* 0x0001100001317983 */ /* 0x000ee80000300800 */
[----:B------:R-:W3:Y:S04]  /*273a0*/  LDL.LU R48, [R1+0x10c] ;  /* 0x00010c0001307983 */ /* 0x000ee80000300800 */
[----:B------:R-:W3:Y:S01]  /*273b0*/  LDL.LU R47, [R1+0x108] ;  /* 0x00010800012f7983 */ /* 0x000ee20000300800 */
[----:B--2---:R-:W-:-:S03]  /*273c0*/  IADD3 R76, P3, PT, R2, R34, RZ ;  /* 0x00000022024c7210 */ /* 0x004fc60007f7e0ff */
[----:B------:R-:W2:Y:S02]  /*273d0*/  LDL.LU R46, [R1+0x104] ;  /* 0x00010400012e7983 */ /* 0x000ea40000300800 */
[----:B------:R-:W-:Y:S02]  /*273e0*/  IMAD.X R77, R27, 0x1, R35, P3 ;  /* 0x000000011b4d7824 */ /* 0x000fe400018e0623 */
[----:B------:R-:W2:Y:S04]  /*273f0*/  LDL.LU R45, [R1+0x100] ;  /* 0x00010000012d7983 */ /* 0x000ea80000300800 */
[----:B------:R4:W2:Y:S04]  /*27400*/  LDG.E.U8 R160, desc[UR8][R76.64] ;  /* 0x000000084ca07981 */ /* 0x0008a8000c1e1100 */
[----:B------:R-:W2:Y:S04]  /*27410*/  LDL.LU R44, [R1+0xfc] ;  /* 0x0000fc00012c7983 */ /* 0x000ea80000300800 */
[----:B------:R-:W2:Y:S01]  /*27420*/  LDL.LU R43, [R1+0xf8] ;  /* 0x0000f800012b7983 */ /* 0x000ea20000300800 */
[----:B----4-:R-:W-:-:S03]  /*27430*/  IADD3 R76, P3, PT, R2, R32, RZ ;  /* 0x00000020024c7210 */ /* 0x010fc60007f7e0ff */
[----:B------:R-:W4:Y:S02]  /*27440*/  LDL.LU R42, [R1+0xf4] ;  /* 0x0000f400012a7983 */ /* 0x000f240000300800 */
[----:B------:R-:W-:Y:S02]  /*27450*/  IMAD.X R77, R27, 0x1, R33, P3 ;  /* 0x000000011b4d7824 */ /* 0x000fe400018e0621 */
[----:B------:R-:W2:Y:S04]  /*27460*/  LDL.LU R41, [R1+0xf0] ;  /* 0x0000f00001297983 */ /* 0x000ea80000300800 */
[----:B------:R0:W4:Y:S04]  /*27470*/  LDG.E.U8 R161, desc[UR8][R76.64] ;  /* 0x000000084ca17981 */ /* 0x000128000c1e1100 */
[----:B------:R-:W4:Y:S04]  /*27480*/  LDL.LU R40, [R1+0xec] ;  /* 0x0000ec0001287983 */ /* 0x000f280000300800 */
[----:B------:R-:W4:Y:S04]  /*27490*/  LDL.LU R35, [R1+0xe8] ;  /* 0x0000e80001237983 */ /* 0x000f280000300800 */
[----:B------:R-:W4:Y:S04]  /*274a0*/  LDL.LU R34, [R1+0xe4] ;  /* 0x0000e40001227983 */ /* 0x000f280000300800 */
[----:B------:R-:W4:Y:S04]  /*274b0*/  LDL.LU R33, [R1+0xe0] ;  /* 0x0000e00001217983 */ /* 0x000f280000300800 */
[----:B------:R-:W4:Y:S01]  /*274c0*/  LDL.LU R32, [R1+0xdc] ;  /* 0x0000dc0001207983 */ /* 0x000f220000300800 */
[----:B0-----:R-:W-:-:S02]  /*274d0*/  IADD3 R76, P3, PT, R2, R28, RZ ;  /* 0x0000001c024c7210 */ /* 0x001fc40007f7e0ff */
[----:B------:R-:W0:Y:S03]  /*274e0*/  S2R R28, SR_TID.X ;  /* 0x00000000001c7919 */ /* 0x000e260000002100 */
[----:B------:R-:W-:-:S05]  /*274f0*/  IMAD.X R77, R27, 0x1, R29, P3 ;  /* 0x000000011b4d7824 */ /* 0x000fca00018e061d */
[----:B------:R1:W4:Y:S02]  /*27500*/  LDG.E.U8 R163, desc[UR8][R76.64] ;  /* 0x000000084ca37981 */ /* 0x000324000c1e1100 */
[----:B-1----:R-:W-:-:S05]  /*27510*/  IADD3 R76, P3, PT, R2, R30, RZ ;  /* 0x0000001e024c7210 */ /* 0x002fca0007f7e0ff */
[----:B------:R-:W-:Y:S02]  /*27520*/  IMAD.X R77, R27, 0x1, R31, P3 ;  /* 0x000000011b4d7824 */ /* 0x000fe400018e061f */
[----:B------:R-:W4:Y:S04]  /*27530*/  LDL.LU R31, [R1+0xd8] ;  /* 0x0000d800011f7983 */ /* 0x000f280000300800 */
[----:B------:R0:W4:Y:S04]  /*27540*/  LDG.E.U8 R76, desc[UR8][R76.64] ;  /* 0x000000084c4c7981 */ /* 0x000128000c1e1100 */
[----:B------:R-:W4:Y:S04]  /*27550*/  LDL.LU R30, [R1+0xd0] ;  /* 0x0000d000011e7983 */ /* 0x000f280000300800 */
[----:B------:R-:W4:Y:S01]  /*27560*/  LDL.LU R29, [R1+0x5c] ;  /* 0x00005c00011d7983 */ /* 0x000f220000300800 */
[----:B0-----:R-:W-:-:S03]  /*27570*/  LOP3.LUT R77, R28, 0x7f, RZ, 0xc0, !PT ;  /* 0x0000007f1c4d7812 */ /* 0x001fc600078ec0ff */
[----:B------:R-:W4:Y:S04]  /*27580*/  LDL.LU R28, [R1+0x54] ;  /* 0x00005400011c7983 */ /* 0x000f280000300800 */
[----:B------:R0:W-:Y:S04]  /*27590*/  STS.U8 [R77+UR4+0x18000], R141 ;  /* 0x0180008d4d007988 */ /* 0x0001e80008000004 */
[----:B------:R1:W-:Y:S04]  /*275a0*/  STS.U8 [R77+UR4+0x18200], R154 ;  /* 0x0182009a4d007988 */ /* 0x0003e80008000004 */
[----:B------:R1:W-:Y:S04]  /*275b0*/  STS.U8 [R77+UR4+0x18400], R156 ;  /* 0x0184009c4d007988 */ /* 0x0003e80008000004 */
[----:B0-----:R-:W4:Y:S04]  /*275c0*/  LDL.LU R141, [R1+0x4c] ;  /* 0x00004c00018d7983 */ /* 0x001f280000300800 */
[----:B-1----:R-:W4:Y:S04]  /*275d0*/  LDL.LU R154, [R1+0x44] ;  /* 0x00004400019a7983 */ /* 0x002f280000300800 */
[----:B------:R0:W-:Y:S04]  /*275e0*/  STS.U8 [R77+UR4+0x18600], R165 ;  /* 0x018600a54d007988 */ /* 0x0001e80008000004 */
[----:B------:R-:W4:Y:S04]  /*275f0*/  LDL.LU R156, [R1+0x3c] ;  /* 0x00003c00019c7983 */ /* 0x000f280000300800 */
[----:B------:R1:W-:Y:S04]  /*27600*/  STS.U8 [R77+UR4+0x18800], R0 ;  /* 0x018800004d007988 */ /* 0x0003e80008000004 */
[----:B0-----:R-:W4:Y:S04]  /*27610*/  LDL.LU R165, [R1+0x34] ;  /* 0x0000340001a57983 */ /* 0x001f280000300800 */
[----:B------:R0:W-:Y:S04]  /*27620*/  STS.U8 [R77+UR4+0x18a00], R3 ;  /* 0x018a00034d007988 */ /* 0x0001e80008000004 */
[----:B-1----:R-:W4:Y:S04]  /*27630*/  LDL.LU R0, [R1+0x2c] ;  /* 0x00002c0001007983 */ /* 0x002f280000300800 */
[----:B------:R1:W-:Y:S04]  /*27640*/  STS.U8 [R77+UR4+0x18c00], R36 ;  /* 0x018c00244d007988 */ /* 0x0003e80008000004 */
[----:B0-----:R-:W4:Y:S04]  /*27650*/  LDL.LU R3, [R1+0x24] ;  /* 0x0000240001037983 */ /* 0x001f280000300800 */
[----:B-1----:R-:W4:Y:S04]  /*27660*/  LDL.LU R36, [R1+0x1c] ;  /* 0x00001c0001247983 */ /* 0x002f280000300800 */
[----:B------:R0:W-:Y:S04]  /*27670*/  STS.U8 [R77+UR4+0x18e00], R18 ;  /* 0x018e00124d007988 */ /* 0x0001e80008000004 */
[----:B0-----:R-:W4:Y:S04]  /*27680*/  LDL.LU R18, [R1+0x146c] ;  /* 0x00146c0001127983 */ /* 0x001f280000300800 */
[----:B---3--:R0:W-:Y:S04]  /*27690*/  STS.U8 [R77+UR4+0x19000], R39 ;  /* 0x019000274d007988 */ /* 0x0081e80008000004 */
        /* <DEDUP_REMOVED lines=14> */
[----:B--2---:R0:W-:Y:S04]  /*27780*/  STS.U8 [R77+UR4+0x1a000], R46 ;  /* 0x01a0002e4d007988 */ /* 0x0041e80008000004 */
[----:B-1----:R-:W2:Y:S04]  /*27790*/  LDL.LU R47, [R1+0x144c] ;  /* 0x00144c00012f7983 */ /* 0x002ea80000300800 */
[----:B------:R1:W-:Y:S04]  /*277a0*/  STS.U8 [R77+UR4+0x1a200], R45 ;  /* 0x01a2002d4d007988 */ /* 0x0003e80008000004 */
[----:B0-----:R-:W2:Y:S04]  /*277b0*/  LDL.LU R46, [R1+0x1448] ;  /* 0x00144800012e7983 */ /* 0x001ea80000300800 */
[----:B------:R0:W-:Y:S04]  /*277c0*/  STS.U8 [R77+UR4+0x1a400], R44 ;  /* 0x01a4002c4d007988 */ /* 0x0001e80008000004 */
[----:B-1----:R-:W2:Y:S04]  /*277d0*/  LDL.LU R45, [R1+0x1444] ;  /* 0x00144400012d7983 */ /* 0x002ea80000300800 */
[----:B------:R1:W-:Y:S04]  /*277e0*/  STS.U8 [R77+UR4+0x1a600], R43 ;  /* 0x01a6002b4d007988 */ /* 0x0003e80008000004 */
[----:B0-----:R-:W2:Y:S04]  /*277f0*/  LDL.LU R44, [R1+0x1440] ;  /* 0x00144000012c7983 */ /* 0x001ea80000300800 */
[----:B----4-:R0:W-:Y:S04]  /*27800*/  STS.U8 [R77+UR4+0x1a800], R42 ;  /* 0x01a8002a4d007988 */ /* 0x0101e80008000004 */
[----:B-1----:R-:W4:Y:S04]  /*27810*/  LDL.LU R43, [R1+0x143c] ;  /* 0x00143c00012b7983 */ /* 0x002f280000300800 */
[----:B------:R1:W-:Y:S04]  /*27820*/  STS.U8 [R77+UR4+0x1aa00], R41 ;  /* 0x01aa00294d007988 */ /* 0x0003e80008000004 */
[----:B0-----:R-:W2:Y:S04]  /*27830*/  LDL.LU R42, [R1+0x1438] ;  /* 0x00143800012a7983 */ /* 0x001ea80000300800 */
[----:B------:R0:W-:Y:S04]  /*27840*/  STS.U8 [R77+UR4+0x1ac00], R40 ;  /* 0x01ac00284d007988 */ /* 0x0001e80008000004 */
[----:B-1----:R-:W2:Y:S04]  /*27850*/  LDL.LU R41, [R1+0x1434] ;  /* 0x0014340001297983 */ /* 0x002ea80000300800 */
        /* <DEDUP_REMOVED lines=8> */
[----:B0-----:R-:W2:Y:S04]  /*278e0*/  LDL.LU R32, [R1+0x1420] ;  /* 0x0014200001207983 */ /* 0x001ea80000300800 */
[----:B------:R0:W-:Y:S04]  /*278f0*/  STS.U8 [R77+UR4+0x1b600], R31 ;  /* 0x01b6001f4d007988 */ /* 0x0001e80008000004 */
        /* <DEDUP_REMOVED lines=21> */
[----:B--2---:R-:W-:Y:S04]  /*27a50*/  STS.U8 [R77+UR4+0x1cc00], R36 ;  /* 0x01cc00244d007988 */ /* 0x004fe80008000004 */
        /* <DEDUP_REMOVED lines=18> */
[----:B----4-:R-:W-:Y:S04]  /*27b80*/  STS.U8 [R77+UR4+0x1f000], R43 ;  /* 0x01f0002b4d007988 */ /* 0x010fe80008000004 */
[----:B------:R-:W-:Y:S04]  /*27b90*/  STS.U8 [R77+UR4+0x1f200], R44 ;  /* 0x01f2002c4d007988 */ /* 0x000fe80008000004 */
[----:B------:R-:W-:Y:S04]  /*27ba0*/  STS.U8 [R77+UR4+0x1f400], R45 ;  /* 0x01f4002d4d007988 */ /* 0x000fe80008000004 */
[----:B------:R-:W-:Y:S04]  /*27bb0*/  STS.U8 [R77+UR4+0x1f600], R46 ;  /* 0x01f6002e4d007988 */ /* 0x000fe80008000004 */
[----:B------:R-:W-:Y:S04]  /*27bc0*/  STS.U8 [R77+UR4+0x1f800], R47 ;  /* 0x01f8002f4d007988 */ /* 0x000fe80008000004 */
[----:B---3--:R-:W-:Y:S04]  /*27bd0*/  STS.U8 [R77+UR4+0x1fa00], R48 ;  /* 0x01fa00304d007988 */ /* 0x008fe80008000004 */
        /* <DEDUP_REMOVED lines=10> */
[----:B------:R-:W4:Y:S04]  /*27c80*/  LDL.LU R36, [R1+0x13f0] ;  /* 0x0013f00001247983 */ /* 0x000f280000300800 */
[----:B------:R0:W-:Y:S04]  /*27c90*/  STS.U8 [R0+UR4+0x19080], R22 ;  /* 0x0190801600007988 */ /* 0x0001e80008000004 */
[----:B------:R-:W4:Y:S04]  /*27ca0*/  LDL.LU R3, [R1+0x13ec] ;  /* 0x0013ec0001037983 */ /* 0x000f280000300800 */
[----:B------:R1:W-:Y:S04]  /*27cb0*/  STS.U8 [R0+UR4+0x19280], R21 ;  /* 0x0192801500007988 */ /* 0x0003e80008000004 */
[----:B0-----:R-:W4:Y:S04]  /*27cc0*/  LDL.LU R38, [R1+0x13e8] ;  /* 0x0013e80001267983 */ /* 0x001f280000300800 */
[----:B------:R0:W-:Y:S04]  /*27cd0*/  STS.U8 [R0+UR4+0x19480], R24 ;  /* 0x0194801800007988 */ /* 0x0001e80008000004 */
[----:B-1----:R-:W4:Y:S04]  /*27ce0*/  LDL.LU R37, [R1+0x13e4] ;  /* 0x0013e40001257983 */ /* 0x002f280000300800 */
[----:B------:R1:W-:Y:S04]  /*27cf0*/  STS.U8 [R0+UR4+0x19680], R23 ;  /* 0x0196801700007988 */ /* 0x0003e80008000004 */
[----:B--2---:R-:W2:Y:S04]  /*27d00*/  LDL.LU R16, [R1+0x13e0] ;  /* 0x0013e00001107983 */ /* 0x004ea80000300800 */
[----:B------:R0:W-:Y:S04]  /*27d10*/  STS.U8 [R0+UR4+0x19880], R26 ;  /* 0x0198801a00007988 */ /* 0x0001e80008000004 */
[----:B---3--:R-:W2:Y:S04]  /*27d20*/  LDL.LU R39, [R1+0x13dc] ;  /* 0x0013dc0001277983 */ /* 0x008ea80000300800 */
[----:B------:R3:W-:Y:S04]  /*27d30*/  STS.U8 [R0+UR4+0x19a80], R25 ;  /* 0x019a801900007988 */ /* 0x0007e80008000004 */
[----:B----4-:R-:W4:Y:S04]  /*27d40*/  LDL.LU R18, [R1+0x13d8] ;  /* 0x0013d80001127983 */ /* 0x010f280000300800 */
[----:B------:R0:W-:Y:S04]  /*27d50*/  STS.U8 [R0+UR4+0x19c80], R144 ;  /* 0x019c809000007988 */ /* 0x0001e80008000004 */
[----:B------:R-:W4:Y:S04]  /*27d60*/  LDL.LU R17, [R1+0x13d4] ;  /* 0x0013d40001117983 */ /* 0x000f280000300800 */
[----:B------:R0:W-:Y:S04]  /*27d70*/  STS.U8 [R0+UR4+0x19e80], R82 ;  /* 0x019e805200007988 */ /* 0x0001e80008000004 */
[----:B------:R-:W2:Y:S04]  /*27d80*/  LDL.LU R20, [R1+0x13d0] ;  /* 0x0013d00001147983 */ /* 0x000ea80000300800 */
[----:B------:R0:W-:Y:S04]  /*27d90*/  STS.U8 [R0+UR4+0x1a080], R83 ;  /* 0x01a0805300007988 */ /* 0x0001e80008000004 */
[----:B------:R-:W2:Y:S04]  /*27da0*/  LDL.LU R19, [R1+0x13cc] ;  /* 0x0013cc0001137983 */ /* 0x000ea80000300800 */
[----:B------:R0:W-:Y:S04]  /*27db0*/  STS.U8 [R0+UR4+0x1a280], R4 ;  /* 0x01a2800400007988 */ /* 0x0001e80008000004 */
[----:B------:R-:W2:Y:S04]  /*27dc0*/  LDL.LU R22, [R1+0x13c8] ;  /* 0x0013c80001167983 */ /* 0x000ea80000300800 */
[----:B------:R0:W-:Y:S04]  /*27dd0*/  STS.U8 [R0+UR4+0x1a480], R81 ;  /* 0x01a4805100007988 */ /* 0x0001e80008000004 */
[----:B------:R-:W2:Y:S04]  /*27de0*/  LDL.LU R21, [R1+0x13c4] ;  /* 0x0013c40001157983 */ /* 0x000ea80000300800 */
[----:B------:R1:W-:Y:S04]  /*27df0*/  STS.U8 [R0+UR4+0x1a680], R6 ;  /* 0x01a6800600007988 */ /* 0x0003e80008000004 */
[----:B0-----:R-:W2:Y:S04]  /*27e00*/  LDL.LU R24, [R1+0x13c0] ;  /* 0x0013c00001187983 */ /* 0x001ea80000300800 */
[----:B------:R0:W-:Y:S04]  /*27e10*/  STS.U8 [R0+UR4+0x1a880], R5 ;  /* 0x01a8800500007988 */ /* 0x0001e80008000004 */
[----:B-1----:R-:W2:Y:S04]  /*27e20*/  LDL.LU R23, [R1+0x13bc] ;  /* 0x0013bc0001177983 */ /* 0x002ea80000300800 */
[----:B------:R1:W-:Y:S04]  /*27e30*/  STS.U8 [R0+UR4+0x1aa80], R8 ;  /* 0x01aa800800007988 */ /* 0x0003e80008000004 */
[----:B------:R-:W2:Y:S04]  /*27e40*/  LDL.LU R26, [R1+0x13b8] ;  /* 0x0013b800011a7983 */ /* 0x000ea80000300800 */
[----:B------:R0:W-:Y:S04]  /*27e50*/  STS.U8 [R0+UR4+0x1ac80], R7 ;  /* 0x01ac800700007988 */ /* 0x0001e80008000004 */
[----:B---3--:R-:W3:Y:S04]  /*27e60*/  LDL.LU R25, [R1+0x13b4] ;  /* 0x0013b40001197983 */ /* 0x008ee80000300800 */
        /* <DEDUP_REMOVED lines=16> */
[----:B------:R-:W-:Y:S04]  /*27f70*/  STS.U8 [R0+UR4+0x1be80], R164 ;  /* 0x01be80a400007988 */ /* 0x000fe80008000004 */
[----:B------:R-:W2:Y:S04]  /*27f80*/  LDL.LU R7, [R1+0x1390] ;  /* 0x0013900001077983 */ /* 0x000ea80000300800 */
        /* <DEDUP_REMOVED lines=15> */
[----:B0-----:R-:W2:Y:S04]  /*28080*/  LDL.LU R15, [R1+0x1370] ;  /* 0x00137000010f7983 */ /* 0x001ea80000300800 */
[----:B------:R-:W-:Y:S04]  /*28090*/  STS.U8 [R0+UR4+0x1d080], R146 ;  /* 0x01d0809200007988 */ /* 0x000fe80008000004 */
[----:B------:R-:W-:Y:S04]  /*280a0*/  STS.U8 [R0+UR4+0x1d280], R158 ;  /* 0x01d2809e00007988 */ /* 0x000fe80008000004 */
[----:B------:R-:W2:Y:S04]  /*280b0*/  LDL.64 R34, [R1+0x948] ;  /* 0x0009480001227983 */ /* 0x000ea80000100a00 */
[----:B------:R-:W-:Y:S04]  /*280c0*/  STS.U8 [R0+UR4+0x1d480], R155 ;  /* 0x01d4809b00007988 */ /* 0x000fe80008000004 */
[----:B------:R-:W-:Y:S04]  /*280d0*/  STS.U8 [R0+UR4+0x1d680], R143 ;  /* 0x01d6808f00007988 */ /* 0x000fe80008000004 */
[----:B------:R-:W-:Y:S04]  /*280e0*/  STS.U8 [R0+UR4+0x1d880], R137 ;  /* 0x01d8808900007988 */ /* 0x000fe80008000004 */
[----:B------:R-:W-:Y:S04]  /*280f0*/  STS.U8 [R0+UR4+0x1da80], R51 ;  /* 0x01da803300007988 */ /* 0x000fe80008000004 */
[----:B------:R-:W3:Y:S04]  /*28100*/  LDL.64 R30, [R1+0x928] ;  /* 0x00092800011e7983 */ /* 0x000ee80000100a00 */
[----:B------:R-:W-:Y:S04]  /*28110*/  STS.U8 [R0+UR4+0x1dc80], R52 ;  /* 0x01dc803400007988 */ /* 0x000fe80008000004 */
[----:B------:R0:W-:Y:S04]  /*28120*/  STS.U8 [R0+UR4+0x1de80], R53 ;  /* 0x01de803500007988 */ /* 0x0001e80008000004 */
[----:B------:R-:W4:Y:S04]  /*28130*/  LDL.64 R48, [R1+0x908] ;  /* 0x0009080001307983 */ /* 0x000f280000100a00 */
[----:B------:R-:W-:Y:S04]  /*28140*/  STS.U8 [R0+UR4+0x1e080], R54 ;  /* 0x01e0803600007988 */ /* 0x000fe80008000004 */
[----:B------:R-:W-:Y:S04]  /*28150*/  STS.U8 [R0+UR4+0x1e280], R55 ;  /* 0x01e2803700007988 */ /* 0x000fe80008000004 */
[----:B------:R-:W-:Y:S04]  /*28160*/  STS.U8 [R0+UR4+0x1e480], R56 ;  /* 0x01e4803800007988 */ /* 0x000fe80008000004 */
[----:B------:R1:W-:Y:S04]  /*28170*/  STS.U8 [R0+UR4+0x1e680], R57 ;  /* 0x01e6803900007988 */ /* 0x0003e80008000004 */
[----:B------:R-:W4:Y:S04]  /*28180*/  LDL.64 R46, [R1+0x8c8] ;  /* 0x0008c800012e7983 */ /* 0x000f280000100a00 */
[----:B0-----:R-:W4:Y:S04]  /*28190*/  LDL.64 R52, [R1+0x8a8] ;  /* 0x0008a80001347983 */ /* 0x001f280000100a00 */
[----:B-1----:R-:W4:Y:S04]  /*281a0*/  LDL.64 R56, [R1+0x8e8] ;  /* 0x0008e80001387983 */ /* 0x002f280000100a00 */
[----:B------:R-:W4:Y:S04]  /*281b0*/  LDL.64 R44, [R1+0x888] ;  /* 0x00088800012c7983 */ /* 0x000f280000100a00 */
[----:B------:R-:W4:Y:S04]  /*281c0*/  LDL.64 R54, [R1+0x868] ;  /* 0x0008680001367983 */ /* 0x000f280000100a00 */
[----:B------:R-:W4:Y:S04]  /*281d0*/  LDL.64 R42, [R1+0x848] ;  /* 0x00084800012a7983 */ /* 0x000f280000100a00 */
[----:B------:R-:W-:Y:S04]  /*281e0*/  STS.U8 [R0+UR4+0x1e880], R58 ;  /* 0x01e8803a00007988 */ /* 0x000fe80008000004 */
[----:B------:R-:W4:Y:S04]  /*281f0*/  LDL.64 R50, [R1+0x828] ;  /* 0x0008280001327983 */ /* 0x000f280000100a00 */
[----:B------:R0:W-:Y:S04]  /*28200*/  STS.U8 [R0+UR4+0x1ea80], R59 ;  /* 0x01ea803b00007988 */ /* 0x0001e80008000004 */
[----:B------:R-:W-:Y:S04]  /*28210*/  STS.U8 [R0+UR4+0x1ec80], R60 ;  /* 0x01ec803c00007988 */ /* 0x000fe80008000004 */
[----:B------:R-:W-:Y:S04]  /*28220*/  STS.U8 [R0+UR4+0x1ee80], R61 ;  /* 0x01ee803d00007988 */ /* 0x000fe80008000004 */
[----:B------:R-:W-:Y:S04]  /*28230*/  STS.U8 [R0+UR4+0x1f080], R62 ;  /* 0x01f0803e00007988 */ /* 0x000fe80008000004 */
[----:B------:R-:W4:Y:S04]  /*28240*/  LDL.64 R40, [R1+0x808] ;  /* 0x0008080001287983 */ /* 0x000f280000100a00 */
[----:B------:R-:W-:Y:S04]  /*28250*/  STS.U8 [R0+UR4+0x1f280], R63 ;  /* 0x01f2803f00007988 */ /* 0x000fe80008000004 */
[----:B------:R-:W-:Y:S04]  /*28260*/  STS.U8 [R0+UR4+0x1f480], R64 ;  /* 0x01f4804000007988 */ /* 0x000fe80008000004 */
[----:B------:R-:W-:Y:S04]  /*28270*/  STS.U8 [R0+UR4+0x1f680], R65 ;  /* 0x01f6804100007988 */ /* 0x000fe80008000004 */
[----:B------:R-:W-:Y:S04]  /*28280*/  STS.U8 [R0+UR4+0x1f880], R66 ;  /* 0x01f8804200007988 */ /* 0x000fe80008000004 */
[----:B------:R-:W-:Y:S04]  /*28290*/  STS.U8 [R0+UR4+0x1fa80], R67 ;  /* 0x01fa804300007988 */ /* 0x000fe80008000004 */
[----:B------:R-:W-:Y:S04]  /*282a0*/  STS.U8 [R0+UR4+0x1fc80], R68 ;  /* 0x01fc804400007988 */ /* 0x000fe80008000004 */
[----:B------:R1:W-:Y:S04]  /*282b0*/  STS.U8 [R0+UR4+0x1fe80], R69 ;  /* 0x01fe804500007988 */ /* 0x0003e80008000004 */
[----:B0-----:R-:W4:Y:S04]  /*282c0*/  LDL.64 R58, [R1+0x6c8] ;  /* 0x0006c800013a7983 */ /* 0x001f280000100a00 */
[----:B-1----:R-:W4:Y:S01]  /*282d0*/  LDL.64 R68, [R1+0x7c8] ;  /* 0x0007c80001447983 */ /* 0x002f220000100a00 */
[----:B--2---:R-:W-:-:S05]  /*282e0*/  IADD3 R28, P3, PT, R2, R34, RZ ;  /* 0x00000022021c7210 */ /* 0x004fca0007f7e0ff */
[----:B------:R-:W-:-:S05]  /*282f0*/  IMAD.X R29, R27, 0x1, R35, P3 ;  /* 0x000000011b1d7824 */ /* 0x000fca00018e0623 */
[----:B------:R-:W2:Y:S01]  /*28300*/  LDG.E.U8 R67, desc[UR8][R28.64] ;  /* 0x000000081c437981 */ /* 0x000ea2000c1e1100 */
[----:B---3--:R-:W-:-:S05]  /*28310*/  IADD3 R32, P4, PT, R2, R30, RZ ;  /* 0x0000001e02207210 */ /* 0x008fca0007f9e0ff */
[----:B------:R-:W-:-:S05]  /*28320*/  IMAD.X R33, R27, 0x1, R31, P4 ;  /* 0x000000011b217824 */ /* 0x000fca00020e061f */
[----:B------:R0:W3:Y:S01]  /*28330*/  LDG.E.U8 R66, desc[UR8][R32.64] ;  /* 0x0000000820427981 */ /* 0x0000e2000c1e1100 */
[----:B----4-:R-:W-:-:S05]  /*28340*/  IADD3 R34, P3, PT, R2, R48, RZ ;  /* 0x0000003002227210 */ /* 0x010fca0007f7e0ff */
[----:B------:R-:W-:Y:S02]  /*28350*/  IMAD.X R35, R27, 0x1, R49, P3 ;  /* 0x000000011b237824 */ /* 0x000fe400018e0631 */
[----:B------:R-:W4:Y:S01]  /*28360*/  LDL.64 R48, [R1+0x7e8] ;  /* 0x0007e80001307983 */ /* 0x000f220000100a00 */
[----:B------:R-:W1:Y:S03]  /*28370*/  S2R R164, SR_TID.X ;  /* 0x0000000000a47919 */ /* 0x000e660000002100 */
[----:B------:R-:W2:Y:S01]  /*28380*/  LDG.E.U8 R65, desc[UR8][R34.64] ;  /* 0x0000000822417981 */ /* 0x000ea2000c1e1100 */
[C---:B0-----:R-:W-:Y:S02]  /*28390*/  IADD3 R32, P3, PT, R2.reuse, R46, RZ ;  /* 0x0000002e02207210 */ /* 0x041fe40007f7e0ff */
[----:B------:R-:W-:-:S03]  /*283a0*/  IADD3 R30, P4, PT, R2, R56, RZ ;  /* 0x00000038021e7210 */ /* 0x000fc60007f9e0ff */
[C---:B------:R-:W-:Y:S01]  /*283b0*/  IMAD.X R33, R27.reuse, 0x1, R47, P3 ;  /* 0x000000011b217824 */ /* 0x040fe200018e062f */
[----:B------:R-:W2:Y:S01]  /*283c0*/  LDL.64 R34, [R1+0x6a8] ;  /* 0x0006a80001227983 */ /* 0x000ea20000100a00 */
[C---:B------:R-:W-:Y:S01]  /*283d0*/  IMAD.X R31, R27.reuse, 0x1, R57, P4 ;  /* 0x000000011b1f7824 */ /* 0x040fe200020e0639 */
[----:B------:R-:W-:Y:S02]  /*283e0*/  IADD3 R28, P4, PT, R2, R52, RZ ;  /* 0x00000034021c7210 */ /* 0x000fe40007f9e0ff */
[----:B------:R-:W2:Y:S04]  /*283f0*/  LDL.64 R46, [R1+0x7a8] ;  /* 0x0007a800012e7983 */ /* 0x000ea80000100a00 */
[----:B------:R0:W3:Y:S01]  /*28400*/  LDG.E.U8 R64, desc[UR8][R30.64] ;  /* 0x000000081e407981 */ /* 0x0000e2000c1e1100 */
[----:B------:R-:W-:-:S03]  /*28410*/  IMAD.X R29, R27, 0x1, R53, P4 ;  /* 0x000000011b1d7824 */ /* 0x000fc600020e0635 */
[----:B------:R-:W3:Y:S04]  /*28420*/  LDL.64 R52, [R1+0x788] ;  /* 0x0007880001347983 */ /* 0x000ee80000100a00 */
[----:B------:R1:W3:Y:S01]  /*28430*/  LDG.E.U8 R63, desc[UR8][R32.64] ;  /* 0x00000008203f7981 */ /* 0x0002e2000c1e1100 */
[----:B0-----:R-:W-:-:S03]  /*28440*/  IADD3 R30, P3, PT, R2, R44, RZ ;  /* 0x0000002c021e7210 */ /* 0x001fc60007f7e0ff */
[----:B------:R0:W3:Y:S02]  /*28450*/  LDG.E.U8 R62, desc[UR8][R28.64] ;  /* 0x000000081c3e7981 */ /* 0x0000e4000c1e1100 */
[----:B------:R-:W-:Y:S02]  /*28460*/  IMAD.X R31, R27, 0x1, R45, P3 ;  /* 0x000000011b1f7824 */ /* 0x000fe400018e062d */
[----:B------:R-:W3:Y:S01]  /*28470*/  LDL.64 R56, [R1+0x708] ;  /* 0x0007080001387983 */ /* 0x000ee20000100a00 */
[----:B-1----:R-:W-:-:S03]  /*28480*/  IADD3 R32, P4, PT, R2, R54, RZ ;  /* 0x0000003602207210 */ /* 0x002fc60007f9e0ff */
[----:B------:R-:W3:Y:S01]  /*28490*/  LDL.64 R44, [R1+0x768] ;  /* 0x00076800012c7983 */ /* 0x000ee20000100a00 */
[----:B0-----:R-:W-:Y:S01]  /*284a0*/  IADD3 R28, P3, PT, R2, R42, RZ ;  /* 0x0000002a021c7210 */ /* 0x001fe20007f7e0ff */
[C---:B------:R-:W-:Y:S02]  /*284b0*/  IMAD.X R33, R27.reuse, 0x1, R55, P4 ;  /* 0x000000011b217824 */ /* 0x040fe400020e0637 */
[----:B------:R0:W3:Y:S04]  /*284c0*/  LDG.E.U8 R61, desc[UR8][R30.64] ;  /* 0x000000081e3d7981 */ /* 0x0000e8000c1e1100 */
[----:B------:R-:W3:Y:S01]  /*284d0*/  LDL.64 R54, [R1+0x748] ;  /* 0x0007480001367983 */ /* 0x000ee20000100a00 */
[----:B------:R-:W-:-:S03]  /*284e0*/  IMAD.X R29, R27, 0x1, R43, P3 ;  /* 0x000000011b1d7824 */ /* 0x000fc600018e062b */
[----:B------:R-:W3:Y:S01]  /*284f0*/  LDL.64 R42, [R1+0x728] ;  /* 0x00072800012a7983 */ /* 0x000ee20000100a00 */
[----:B0-----:R-:W-:-:S03]  /*28500*/  IADD3 R30, P4, PT, R2, R50, RZ ;  /* 0x00000032021e7210 */ /* 0x001fc60007f9e0ff */
[----:B------:R0:W3:Y:S02]  /*28510*/  LDG.E.U8 R60, desc[UR8][R32.64] ;  /* 0x00000008203c7981 */ /* 0x0000e4000c1e1100 */
[----:B------:R-:W-:Y:S02]  /*28520*/  IMAD.X R31, R27, 0x1, R51, P4 ;  /* 0x000000011b1f7824 */ /* 0x000fe400020e0633 */
[----:B------:R-:W3:Y:S01]  /*28530*/  LDG.E.U8 R51, desc[UR8][R28.64] ;  /* 0x000000081c337981 */ /* 0x000ee2000c1e1100 */
[----:B------:R-:W-:-:S03]  /*28540*/  LOP3.LUT R164, R164, 0x7f, RZ, 0xc0, !PT ;  /* 0x0000007fa4a47812 */ /* 0x000fc600078ec0ff */
[----:B------:R1:W3:Y:S01]  /*28550*/  LDG.E.U8 R50, desc[UR8][R30.64] ;  /* 0x000000081e327981 */ /* 0x0002e2000c1e1100 */
[----:B0-----:R-:W-:-:S05]  /*28560*/  IADD3 R32, P3, PT, R2, R40, RZ ;  /* 0x0000002802207210 */ /* 0x001fca0007f7e0ff */
[----:B------:R-:W-:Y:S02]  /*28570*/  IMAD.X R33, R27, 0x1, R41, P3 ;  /* 0x000000011b217824 */ /* 0x000fe400018e0629 */
[----:B------:R-:W3:Y:S01]  /*28580*/  LDL.64 R40, [R1+0x6e8] ;  /* 0x0006e80001287983 */ /* 0x000ee20000100a00 */
[----:B------:R-:W-:Y:S02]  /*28590*/  LOP3.LUT R164, R164, 0x20, RZ, 0x3c, !PT ;  /* 0x00000020a4a47812 */ /* 0x000fe400078e3cff */
[----:B-1----:R-:W-:-:S03]  /*285a0*/  IADD3 R30, P3, PT, R2, R68, RZ ;  /* 0x00000044021e7210 */ /* 0x002fc60007f7e0ff */
[----:B------:R-:W-:Y:S02]  /*285b0*/  STS.U8 [R164+UR4+0x1b500], R70 ;  /* 0x01b50046a4007988 */ /* 0x000fe40008000004 */
[----:B------:R-:W-:Y:S02]  /*285c0*/  IMAD.X R31, R27, 0x1, R69, P3 ;  /* 0x000000011b1f7824 */ /* 0x000fe400018e0645 */
[----:B------:R0:W-:Y:S04]  /*285d0*/  STS.U8 [R164+UR4+0x1b700], R71 ;  /* 0x01b70047a4007988 */ /* 0x0001e80008000004 */
[----:B------:R-:W-:Y:S04]  /*285e0*/  STS.U8 [R164+UR4+0x1b900], R72 ;  /* 0x01b90048a4007988 */ /* 0x000fe80008000004 */
[----:B------:R1:W-:Y:S04]  /*285f0*/  STS.U8 [R164+UR4+0x1bb00], R73 ;  /* 0x01bb0049a4007988 */ /* 0x0003e80008000004 */
[----:B0-----:R-:W3:Y:S04]  /*28600*/  LDL.64 R70, [R1+0x688] ;  /* 0x0006880001467983 */ /* 0x001ee80000100a00 */
[----:B------:R-:W-:Y:S04]  /*28610*/  STS.U8 [R164+UR4+0x1bd00], R74 ;  /* 0x01bd004aa4007988 */ /* 0x000fe80008000004 */
[----:B-1----:R-:W3:Y:S04]  /*28620*/  LDL.64 R72, [R1+0x648] ;  /* 0x0006480001487983 */ /* 0x002ee80000100a00 */
[----:B------:R0:W-:Y:S04]  /*28630*/  STS.U8 [R164+UR4+0x1bf00], R75 ;  /* 0x01bf004ba4007988 */ /* 0x0001e80008000004 */
[----:B------:R-:W-:Y:S04]  /*28640*/  STS.U8 [R164+UR4+0x1c100], R78 ;  /* 0x01c1004ea4007988 */ /* 0x000fe80008000004 */
[----:B------:R1:W-:Y:S04]  /*28650*/  STS.U8 [R164+UR4+0x1c300], R79 ;  /* 0x01c3004fa4007988 */ /* 0x0003e80008000004 */
[----:B0-----:R-:W3:Y:S04]  /*28660*/  LDL.64 R74, [R1+0x608] ;  /* 0x00060800014a7983 */ /* 0x001ee80000100a00 */
[----:B------:R-:W3:Y:S04]  /*28670*/  LDL.64 R68, [R1+0x5a8] ;  /* 0x0005a80001447983 */ /* 0x000ee80000100a00 */
[----:B-1----:R-:W3:Y:S04]  /*28680*/  LDL.64 R78, [R1+0x5c8] ;  /* 0x0005c800014e7983 */ /* 0x002ee80000100a00 */
[----:B------:R-:W-:Y:S04]  /*28690*/  STS.U8 [R164+UR4+0x1b300], R87 ;  /* 0x01b30057a4007988 */ /* 0x000fe80008000004 */
[----:B------:R0:W-:Y:S04]  /*286a0*/  STS.U8 [R164+UR4+0x1c700], R86 ;  /* 0x01c70056a4007988 */ /* 0x0001e80008000004 */
[----:B0-----:R-:W3:Y:S01]  /*286b0*/  LDL.64 R86, [R1+0x548] ;  /* 0x0005480001567983 */ /* 0x001ee20000100a00 */
[----:B----4-:R-:W-:-:S05]  /*286c0*/  IADD3 R28, P4, PT, R2, R48, RZ ;  /* 0x00000030021c7210 */ /* 0x010fca0007f9e0ff */
[----:B------:R-:W-:Y:S02]  /*286d0*/  IMAD.X R29, R27, 0x1, R49, P4 ;  /* 0x000000011b1d7824 */ /* 0x000fe400020e0631 */
[----:B------:R2:W4:Y:S04]  /*286e0*/  LDG.E.U8 R49, desc[UR8][R32.64] ;  /* 0x0000000820317981 */ /* 0x000528000c1e1100 */
[----:B------:R3:W4:Y:S01]  /*286f0*/  LDG.E.U8 R48, desc[UR8][R28.64] ;  /* 0x000000081c307981 */ /* 0x000722000c1e1100 */
[----:B--2---:R-:W-:-:S05]  /*28700*/  IADD3 R32, P4, PT, R2, R46, RZ ;  /* 0x0000002e02207210 */ /* 0x004fca0007f9e0ff */
[----:B------:R-:W-:Y:S02]  /*28710*/  IMAD.X R33, R27, 0x1, R47, P4 ;  /* 0x000000011b217824 */ /* 0x000fe400020e062f */
[----:B------:R0:W2:Y:S01]  /*28720*/  LDG.E.U8 R47, desc[UR8][R30.64] ;  /* 0x000000081e2f7981 */ /* 0x0000a2000c1e1100 */
[----:B---3--:R-:W-:-:S03]  /*28730*/  IADD3 R28, P3, PT, R2, R52, RZ ;  /* 0x00000034021c7210 */ /* 0x008fc60007f7e0ff */
[----:B------:R1:W3:Y:S02]  /*28740*/  LDG.E.U8 R46, desc[UR8][R32.64] ;  /* 0x00000008202e7981 */ /* 0x0002e4000c1e1100 */
[----:B------:R-:W-:Y:S02]  /*28750*/  IMAD.X R29, R27, 0x1, R53, P3 ;  /* 0x000000011b1d7824 */ /* 0x000fe400018e0635 */
[----:B------:R-:W2:Y:S01]  /*28760*/  LDL.64 R52, [R1+0x668] ;  /* 0x0006680001347983 */ /* 0x000ea20000100a00 */
[----:B0-----:R-:W-:-:S05]  /*28770*/  IADD3 R30, P4, PT, R2, R44, RZ ;  /* 0x0000002c021e7210 */ /* 0x001fca0007f9e0ff */
[----:B------:R-:W-:Y:S02]  /*28780*/  IMAD.X R31, R27, 0x1, R45, P4 ;  /* 0x000000011b1f7824 */ /* 0x000fe400020e062d */
[----:B------:R0:W3:Y:S01]  /*28790*/  LDG.E.U8 R45, desc[UR8][R28.64] ;  /* 0x000000081c2d7981 */ /* 0x0000e2000c1e1100 */
[----:B-1----:R-:W-:-:S03]  /*287a0*/  IADD3 R32, P3, PT, R2, R54, RZ ;  /* 0x0000003602207210 */ /* 0x002fc60007f7e0ff */
[----:B------:R1:W3:Y:S02]  /*287b0*/  LDG.E.U8 R44, desc[UR8][R30.64] ;  /* 0x000000081e2c7981 */ /* 0x0002e4000c1e1100 */
[----:B------:R-:W-:Y:S02]  /*287c0*/  IMAD.X R33, R27, 0x1, R55, P3 ;  /* 0x000000011b217824 */ /* 0x000fe400018e0637 */
[----:B------:R-:W3:Y:S01]  /*287d0*/  LDL.64 R54, [R1+0x628] ;  /* 0x0006280001367983 */ /* 0x000ee20000100a00 */
[C---:B0-----:R-:W-:Y:S02]  /*287e0*/  IADD3 R28, P4, PT, R2.reuse, R42, RZ ;  /* 0x0000002a021c7210 */ /* 0x041fe40007f9e0ff */
[----:B-1----:R-:W-:-:S03]  /*287f0*/  IADD3 R30, P3, PT, R2, R56, RZ ;  /* 0x00000038021e7210 */ /* 0x002fc60007f7e0ff */
[C---:B------:R-:W-:Y:S01]  /*28800*/  IMAD.X R29, R27.reuse, 0x1, R43, P4 ;  /* 0x000000011b1d7824 */ /* 0x040fe200020e062b */
[----:B------:R-:W0:Y:S01]  /*28810*/  S2R R162, SR_TID.X ;  /* 0x0000000000a27919 */ /* 0x000e220000002100 */
[----:B------:R-:W-:-:S03]  /*28820*/  IMAD.X R31, R27, 0x1, R57, P3 ;  /* 0x000000011b1f7824 */ /* 0x000fc600018e0639 */
[----:B------:R1:W4:Y:S04]  /*28830*/  LDG.E.U8 R42, desc[UR8][R28.64] ;  /* 0x000000081c2a7981 */ /* 0x000328000c1e1100 */
[----:B------:R-:W4:Y:S04]  /*28840*/  LDL.64 R56, [R1+0x5e8] ;  /* 0x0005e80001387983 */ /* 0x000f280000100a00 */
[----:B------:R1:W4:Y:S02]  /*28850*/  LDG.E.U8 R43, desc[UR8][R32.64] ;  /* 0x00000008202b7981 */ /* 0x000324000c1e1100 */
[----:B-1----:R-:W-:-:S05]  /*28860*/  IADD3 R28, P3, PT, R2, R58, RZ ;  /* 0x0000003a021c7210 */ /* 0x002fca0007f7e0ff */
[----:B------:R-:W-:Y:S02]  /*28870*/  IMAD.X R29, R27, 0x1, R59, P3 ;  /* 0x000000011b1d7824 */ /* 0x000fe400018e063b */
[----:B------:R-:W4:Y:S01]  /*28880*/  LDL.64 R58, [R1+0x588] ;  /* 0x00058800013a7983 */ /* 0x000f220000100a00 */
[----:B------:R-:W-:-:S05]  /*28890*/  IADD3 R32, P4, PT, R2, R40, RZ ;  /* 0x0000002802207210 */ /* 0x000fca0007f9e0ff */
[----:B------:R-:W-:Y:S02]  /*288a0*/  IMAD.X R33, R27, 0x1, R41, P4 ;  /* 0x000000011b217824 */ /* 0x000fe400020e0629 */
[----:B------:R1:W4:Y:S04]  /*288b0*/  LDG.E.U8 R41, desc[UR8][R30.64] ;  /* 0x000000081e297981 */ /* 0x000328000c1e1100 */
[----:B------:R0:W4:Y:S01]  /*288c0*/  LDG.E.U8 R40, desc[UR8][R32.64] ;  /* 0x0000000820287981 */ /* 0x000122000c1e1100 */
[C---:B-1----:R-:W-:Y:S02]  /*288d0*/  IADD3 R30, P4, PT, R2.reuse, R34, RZ ;  /* 0x00000022021e7210 */ /* 0x042fe40007f9e0ff */
[----:B0-----:R-:W-:-:S03]  /*288e0*/  IADD3 R32, P3, PT, R2, R70, RZ ;  /* 0x0000004602207210 */ /* 0x001fc60007f7e0ff */
[C---:B------:R-:W-:Y:S02]  /*288f0*/  IMAD.X R31, R27.reuse, 0x1, R35, P4 ;  /* 0x000000011b1f7824 */ /* 0x040fe400020e0623 */
[----:B------:R-:W4:Y:S01]  /*28900*/  LDG.E.U8 R35, desc[UR8][R28.64] ;  /* 0x000000081c237981 */ /* 0x000f22000c1e1100 */
[----:B------:R-:W-:-:S03]  /*28910*/  IMAD.X R33, R27, 0x1, R71, P3 ;  /* 0x000000011b217824 */ /* 0x000fc600018e0647 */
[----:B------:R0:W4:Y:S04]  /*28920*/  LDG.E.U8 R34, desc[UR8][R30.64] ;  /* 0x000000081e227981 */ /* 0x000128000c1e1100 */
[----:B------:R-:W4:Y:S01]  /*28930*/  LDL.64 R70, [R1+0x568] ;  /* 0x0005680001467983 */ /* 0x000f220000100a00 */
[----:B------:R-:W-:-:S03]  /*28940*/  LOP3.LUT R162, R162, 0x7f, RZ, 0xc0, !PT ;  /* 0x0000007fa2a27812 */ /* 0x000fc600078ec0ff */
[----:B------:R-:W4:Y:S01]  /*28950*/  LDG.E.U8 R33, desc[UR8][R32.64] ;  /* 0x0000000820217981 */ /* 0x000f22000c1e1100 */
[----:B0-----:R-:W-:-:S05]  /*28960*/  IADD3 R30, P3, PT, R2, R72, RZ ;  /* 0x00000048021e7210 */ /* 0x001fca0007f7e0ff */
[----:B------:R-:W-:Y:S02]  /*28970*/  IMAD.X R31, R27, 0x1, R73, P3 ;  /* 0x000000011b1f7824 */ /* 0x000fe400018e0649 */
[----:B------:R-:W4:Y:S01]  /*28980*/  LDL.64 R72, [R1+0x528] ;  /* 0x0005280001487983 */ /* 0x000f220000100a00 */
[----:B------:R-:W-:-:S03]  /*28990*/  LOP3.LUT R162, R162, 0x30, RZ, 0x3c, !PT ;  /* 0x00000030a2a27812 */ /* 0x000fc600078e3cff */
[----:B------:R-:W-:Y:S04]  /*289a0*/  STS.U8 [R164+UR4+0x1af00], R91 ;  /* 0x01af005ba4007988 */ /* 0x000fe80008000004 */
[----:B------:R0:W-:Y:S04]  /*289b0*/  STS.U8 [R164+UR4+0x1cb00], R90 ;  /* 0x01cb005aa4007988 */ /* 0x0001e80008000004 */
[----:B------:R-:W4:Y:S04]  /*289c0*/  LDG.E.U8 R31, desc[UR8][R30.64] ;  /* 0x000000081e1f7981 */ /* 0x000f28000c1e1100 */
[----:B0-----:R-:W4:Y:S04]  /*289d0*/  LDL.64 R90, [R1+0x508] ;  /* 0x00050800015a7983 */ /* 0x001f280000100a00 */
        /* <DEDUP_REMOVED lines=45> */
[----:B--2---:R-:W-:-:S03]  /*28cb0*/  IADD3 R28, P4, PT, R2, R52, RZ ;  /* 0x00000034021c7210 */ /* 0x004fc60007f9e0ff */
[----:B------:R-:W-:Y:S02]  /*28cc0*/  STS.U8 [R164+UR4+0x1f300], R130 ;  /* 0x01f30082a4007988 */ /* 0x000fe40008000004 */
[----:B------:R-:W-:Y:S02]  /*28cd0*/  IMAD.X R29, R27, 0x1, R53, P4 ;  /* 0x000000011b1d7824 */ /* 0x000fe400020e0635 */
[----:B------:R-:W-:Y:S04]  /*28ce0*/  STS.U8 [R164+UR4+0x1f500], R132 ;  /* 0x01f50084a4007988 */ /* 0x000fe80008000004 */
[----:B------:R1:W2:Y:S04]  /*28cf0*/  LDG.E.U8 R32, desc[UR8][R28.64] ;  /* 0x000000081c207981 */ /* 0x0002a8000c1e1100 */
[----:B------:R-:W-:Y:S04]  /*28d00*/  STS.U8 [R164+UR4+0x1f700], R134 ;  /* 0x01f70086a4007988 */ /* 0x000fe80008000004 */
[----:B------:R-:W-:Y:S01]  /*28d10*/  STS.U8 [R164+UR4+0x1f900], R136 ;  /* 0x01f90088a4007988 */ /* 0x000fe20008000004 */
[----:B-1----:R-:W-:-:S03]  /*28d20*/  IADD3 R28, P3, PT, R2, R74, RZ ;  /* 0x0000004a021c7210 */ /* 0x002fc60007f7e0ff */
[----:B------:R-:W-:Y:S01]  /*28d30*/  STS.U8 [R164+UR4+0x1fb00], R138 ;  /* 0x01fb008aa4007988 */ /* 0x000fe20008000004 */
[C---:B---3--:R-:W-:Y:S01]  /*28d40*/  IADD3 R52, P4, PT, R2.reuse, R54, RZ ;  /* 0x0000003602347210 */ /* 0x048fe20007f9e0ff */
[C---:B------:R-:W-:Y:S02]  /*28d50*/  IMAD.X R29, R27.reuse, 0x1, R75, P3 ;  /* 0x000000011b1d7824 */ /* 0x040fe400018e064b */
[----:B------:R-:W-:Y:S02]  /*28d60*/  STS.U8 [R164+UR4+0x1fd00], R140 ;  /* 0x01fd008ca4007988 */ /* 0x000fe40008000004 */
[----:B------:R-:W-:Y:S02]  /*28d70*/  IMAD.X R53, R27, 0x1, R55, P4 ;  /* 0x000000011b357824 */ /* 0x000fe400020e0637 */
[----:B------:R-:W3:Y:S04]  /*28d80*/  LDL.64 R74, [R1+0x4e8] ;  /* 0x0004e800014a7983 */ /* 0x000ee80000100a00 */
[----:B------:R-:W-:Y:S04]  /*28d90*/  STS.U8 [R164+UR4+0x1ff00], R142 ;  /* 0x01ff008ea4007988 */ /* 0x000fe80008000004 */
[----:B------:R1:W2:Y:S01]  /*28da0*/  LDG.E.U8 R30, desc[UR8][R52.64] ;  /* 0x00000008341e7981 */ /* 0x0002a2000c1e1100 */
[----:B----4-:R-:W-:-:S03]  /*28db0*/  IADD3 R54, P4, PT, R2, R56, RZ ;  /* 0x0000003802367210 */ /* 0x010fc60007f9e0ff */
[----:B------:R4:W-:Y:S02]  /*28dc0*/  STS.U8 [R162+UR4+0x18380], R85 ;  /* 0x01838055a2007988 */ /* 0x0009e40008000004 */
[----:B------:R-:W-:Y:S02]  /*28dd0*/  IMAD.X R55, R27, 0x1, R57, P4 ;  /* 0x000000011b377824 */ /* 0x000fe400020e0639 */
[----:B------:R-:W2:Y:S01]  /*28de0*/  LDG.E.U8 R29, desc[UR8][R28.64] ;  /* 0x000000081c1d7981 */ /* 0x000ea2000c1e1100 */
[----:B-1----:R-:W-:-:S03]  /*28df0*/  IADD3 R52, P3, PT, R2, R78, RZ ;  /* 0x0000004e02347210 */ /* 0x002fc60007f7e0ff */
[----:B0-----:R-:W2:Y:S04]  /*28e00*/  LDL.64 R98, [R1+0x448] ;  /* 0x0004480001627983 */ /* 0x001ea80000100a00 */
[----:B----4-:R-:W4:Y:S01]  /*28e10*/  LDL.64 R84, [R1+0x4c8] ;  /* 0x0004c80001547983 */ /* 0x010f220000100a00 */
[C---:B------:R-:W-:Y:S01]  /*28e20*/  IMAD.X R53, R27.reuse, 0x1, R79, P3 ;  /* 0x000000011b357824 */ /* 0x040fe200018e064f */
[C---:B------:R-:W-:Y:S02]  /*28e30*/  IADD3 R56, P4, PT, R2.reuse, R68, RZ ;  /* 0x0000004402387210 */ /* 0x040fe40007f9e0ff */
[----:B------:R0:W-:Y:S04]  /*28e40*/  STS.U8 [R162+UR4+0x18f80], R76 ;  /* 0x018f804ca2007988 */ /* 0x0001e80008000004 */
[----:B------:R1:W2:Y:S04]  /*28e50*/  LDG.E.U8 R28, desc[UR8][R54.64] ;  /* 0x00000008361c7981 */ /* 0x0002a8000c1e1100 */
[----:B------:R-:W2:Y:S04]  /*28e60*/  LDL.64 R78, [R1+0x488] ;  /* 0x00048800014e7983 */ /* 0x000ea80000100a00 */
[----:B0-----:R-:W2:Y:S01]  /*28e70*/  LDL.64 R76, [R1+0x4a8] ;  /* 0x0004a800014c7983 */ /* 0x001ea20000100a00 */
[----:B-1----:R-:W-:Y:S01]  /*28e80*/  IADD3 R54, P3, PT, R2, R58, RZ ;  /* 0x0000003a02367210 */ /* 0x002fe20007f7e0ff */
[----:B------:R-:W-:-:S02]  /*28e90*/  IMAD.X R57, R27, 0x1, R69, P4 ;  /* 0x000000011b397824 */ /* 0x000fc400020e0645 */
[----:B------:R-:W2:Y:S02]  /*28ea0*/  LDL.64 R88, [R1+0x428] ;  /* 0x0004280001587983 */ /* 0x000ea40000100a00 */
[----:B------:R-:W-:Y:S02]  /*28eb0*/  IMAD.X R55, R27, 0x1, R59, P3 ;  /* 0x000000011b377824 */ /* 0x000fe400018e063b */
[----:B------:R0:W2:Y:S04]  /*28ec0*/  LDG.E.U8 R69, desc[UR8][R56.64] ;  /* 0x0000000838457981 */ /* 0x0000a8000c1e1100 */
[----:B------:R-:W2:Y:S04]  /*28ed0*/  LDL.64 R58, [R1+0x468] ;  /* 0x00046800013a7983 */ /* 0x000ea80000100a00 */
[----:B------:R-:W2:Y:S01]  /*28ee0*/  LDL.64 R96, [R1+0x3c8] ;  /* 0x0003c80001607983 */ /* 0x000ea20000100a00 */
[----:B0-----:R-:W-:-:S03]  /*28ef0*/  IADD3 R56, P3, PT, R2, R86, RZ ;  /* 0x0000005602387210 */ /* 0x001fc60007f7e0ff */
[----:B------:R0:W2:Y:S02]  /*28f00*/  LDG.E.U8 R68, desc[UR8][R52.64] ;  /* 0x0000000834447981 */ /* 0x0000a4000c1e1100 */
[----:B------:R-:W-:Y:S02]  /*28f10*/  IMAD.X R57, R27, 0x1, R87, P3 ;  /* 0x000000011b397824 */ /* 0x000fe400018e0657 */
[----:B------:R-:W2:Y:S04]  /*28f20*/  LDL.64 R106, [R1+0x3e8] ;  /* 0x0003e800016a7983 */ /* 0x000ea80000100a00 */
[----:B------:R-:W2:Y:S01]  /*28f30*/  LDL.64 R86, [R1+0x408] ;  /* 0x0004080001567983 */ /* 0x000ea20000100a00 */
[----:B0-----:R-:W-:-:S03]  /*28f40*/  IADD3 R52, P4, PT, R2, R70, RZ ;  /* 0x0000004602347210 */ /* 0x001fc60007f9e0ff */
[----:B------:R0:W2:Y:S02]  /*28f50*/  LDG.E.U8 R70, desc[UR8][R54.64] ;  /* 0x0000000836467981 */ /* 0x0000a4000c1e1100 */
[----:B------:R-:W-:Y:S02]  /*28f60*/  IMAD.X R53, R27, 0x1, R71, P4 ;  /* 0x000000011b357824 */ /* 0x000fe400020e0647 */
[----:B------:R-:W2:Y:S04]  /*28f70*/  LDL.64 R94, [R1+0x3a8] ;  /* 0x0003a800015e7983 */ /* 0x000ea80000100a00 */
[----:B------:R1:W2:Y:S01]  /*28f80*/  LDG.E.U8 R71, desc[UR8][R52.64] ;  /* 0x0000000834477981 */ /* 0x0002a2000c1e1100 */
        /* <DEDUP_REMOVED lines=8> */
[----:B------:R-:W2:Y:S04]  /*29010*/  LDL.64 R90, [R1+0x368] ;  /* 0x00036800015a7983 */ /* 0x000ea80000100a00 */
[----:B------:R-:W2:Y:S01]  /*29020*/  LDL.64 R100, [R1+0x2e8] ;  /* 0x0002e80001647983 */ /* 0x000ea20000100a00 */
[----:B---3--:R-:W-:-:S03]  /*29030*/  IADD3 R56, P4, PT, R2, R74, RZ ;  /* 0x0000004a02387210 */ /* 0x008fc60007f9e0ff */
[----:B------:R-:W3:Y:S02]  /*29040*/  LDG.E.U8 R74, desc[UR8][R52.64] ;  /* 0x00000008344a7981 */ /* 0x000ee4000c1e1100 */
[----:B------:R-:W-:-:S05]  /*29050*/  IMAD.X R57, R27, 0x1, R75, P4 ;  /* 0x000000011b397824 */ /* 0x000fca00020e064b */
[----:B------:R2:W3:Y:S01]  /*29060*/  LDG.E.U8 R75, desc[UR8][R56.64] ;  /* 0x00000008384b7981 */ /* 0x0004e2000c1e1100 */
[----:B----4-:R-:W-:-:S05]  /*29070*/  IADD3 R54, P3, PT, R2, R84, RZ ;  /* 0x0000005402367210 */ /* 0x010fca0007f7e0ff */
[----:B------:R-:W-:Y:S02]  /*29080*/  IMAD.X R55, R27, 0x1, R85, P3 ;  /* 0x000000011b377824 */ /* 0x000fe400018e0655 */
[----:B------:R-:W4:Y:S01]  /*29090*/  LDL.64 R84, [R1+0x348] ;  /* 0x0003480001547983 */ /* 0x000f220000100a00 */
[C---:B--2---:R-:W-:Y:S02]  /*290a0*/  IADD3 R56, P3, PT, R2.reuse, R78, RZ ;  /* 0x0000004e02387210 */ /* 0x044fe40007f7e0ff */
[----:B------:R-:W-:-:S03]  /*290b0*/  IADD3 R52, P4, PT, R2, R76, RZ ;  /* 0x0000004c02347210 */ /* 0x000fc60007f9e0ff */
[C---:B------:R-:W-:Y:S01]  /*290c0*/  IMAD.X R57, R27.reuse, 0x1, R79, P3 ;  /* 0x000000011b397824 */ /* 0x040fe200018e064f */
[----:B------:R0:W2:Y:S01]  /*290d0*/  LDG.E.U8 R76, desc[UR8][R54.64] ;  /* 0x00000008364c7981 */ /* 0x0000a2000c1e1100 */
[----:B------:R-:W-:-:S03]  /*290e0*/  IMAD.X R53, R27, 0x1, R77, P4 ;  /* 0x000000011b357824 */ /* 0x000fc600020e064d */
[----:B------:R1:W2:Y:S04]  /*290f0*/  LDG.E.U8 R78, desc[UR8][R56.64] ;  /* 0x00000008384e7981 */ /* 0x0002a8000c1e1100 */
[----:B------:R1:W2:Y:S01]  /*29100*/  LDG.E.U8 R77, desc[UR8][R52.64] ;  /* 0x00000008344d7981 */ /* 0x0002a2000c1e1100 */
[----:B0-----:R-:W-:-:S05]  /*29110*/  IADD3 R54, P4, PT, R2, R58, RZ ;  /* 0x0000003a02367210 */ /* 0x001fca0007f9e0ff */
[----:B------:R-:W-:Y:S01]  /*29120*/  IMAD.X R55, R27, 0x1, R59, P4 ;  /* 0x000000011b377824 */ /* 0x000fe200020e063b */
[C---:B-1----:R-:W-:Y:S01]  /*29130*/  IADD3 R56, P4, PT, R2.reuse, R88, RZ ;  /* 0x0000005802387210 */ /* 0x042fe20007f9e0ff */
[----:B------:R-:W2:Y:S01]  /*29140*/  LDL.64 R58, [R1+0x328] ;  /* 0x00032800013a7983 */ /* 0x000ea20000100a00 */
[----:B------:R-:W-:-:S03]  /*29150*/  IADD3 R52, P3, PT, R2, R98, RZ ;  /* 0x0000006202347210 */ /* 0x000fc60007f7e0ff */
[----:B------:R0:W3:Y:S01]  /*29160*/  LDG.E.U8 R79, desc[UR8][R54.64] ;  /* 0x00000008364f7981 */ /* 0x0000e2000c1e1100 */
[C---:B------:R-:W-:Y:S02]  /*29170*/  IMAD.X R57, R27.reuse, 0x1, R89, P4 ;  /* 0x000000011b397824 */ /* 0x040fe400020e0659 */
[----:B------:R-:W-:Y:S01]  /*29180*/  IMAD.X R53, R27, 0x1, R99, P3 ;  /* 0x000000011b357824 */ /* 0x000fe200018e0663 */
[----:B------:R-:W3:Y:S04]  /*29190*/  LDL.64 R88, [R1+0x2a8] ;  /* 0x0002a80001587983 */ /* 0x000ee80000100a00 */
[----:B------:R1:W3:Y:S01]  /*291a0*/  LDG.E.U8 R105, desc[UR8][R56.64] ;  /* 0x0000000838697981 */ /* 0x0002e2000c1e1100 */
[----:B0-----:R-:W-:-:S03]  /*291b0*/  IADD3 R54, P3, PT, R2, R86, RZ ;  /* 0x0000005602367210 */ /* 0x001fc60007f7e0ff */
[----:B------:R-:W3:Y:S02]  /*291c0*/  LDL.64 R98, [R1+0x2c8] ;  /* 0x0002c80001627983 */ /* 0x000ee40000100a00 */
[----:B------:R-:W-:Y:S02]  /*291d0*/  IMAD.X R55, R27, 0x1, R87, P3 ;  /* 0x000000011b377824 */ /* 0x000fe400018e0657 */
[----:B------:R0:W3:Y:S01]  /*291e0*/  LDG.E.U8 R104, desc[UR8][R52.64] ;  /* 0x0000000834687981 */ /* 0x0000e2000c1e1100 */
[----:B-1----:R-:W-:-:S03]  /*291f0*/  IADD3 R56, P3, PT, R2, R96, RZ ;  /* 0x0000006002387210 */ /* 0x002fc60007f7e0ff */
[----:B------:R-:W3:Y:S02]  /*29200*/  LDL.64 R86, [R1+0x288] ;  /* 0x0002880001567983 */ /* 0x000ee40000100a00 */
[----:B------:R-:W-:Y:S02]  /*29210*/  IMAD.X R57, R27, 0x1, R97, P3 ;  /* 0x000000011b397824 */ /* 0x000fe400018e0661 */
[----:B------:R-:W3:Y:S01]  /*29220*/  LDL.64 R96, [R1+0x268] ;  /* 0x0002680001607983 */ /* 0x000ee20000100a00 */
[----:B0-----:R-:W-:-:S03]  /*29230*/  IADD3 R52, P4, PT, R2, R106, RZ ;  /* 0x0000006a02347210 */ /* 0x001fc60007f9e0ff */
[----:B------:R0:W3:Y:S02]  /*29240*/  LDG.E.U8 R106, desc[UR8][R54.64] ;  /* 0x00000008366a7981 */ /* 0x0000e4000c1e1100 */
[C---:B------:R-:W-:Y:S02]  /*29250*/  IMAD.X R53, R27.reuse, 0x1, R107, P4 ;  /* 0x000000011b357824 */ /* 0x040fe400020e066b */
[----:B------:R-:W3:Y:S04]  /*29260*/  LDG.E.U8 R108, desc[UR8][R56.64] ;  /* 0x00000008386c7981 */ /* 0x000ee8000c1e1100 */
[----:B------:R1:W3:Y:S01]  /*29270*/  LDG.E.U8 R107, desc[UR8][R52.64] ;  /* 0x00000008346b7981 */ /* 0x0002e2000c1e1100 */
[C---:B0-----:R-:W-:Y:S01]  /*29280*/  IADD3 R54, P4, PT, R2.reuse, R94, RZ ;  /* 0x0000005e02367210 */ /* 0x041fe20007f9e0ff */
[----:B------:R-:W0:Y:S04]  /*29290*/  S2R R0, SR_TID.X ;  /* 0x0000000000007919 */ /* 0x000e280000002100 */
[----:B------:R-:W-:Y:S01]  /*292a0*/  IMAD.X R55, R27, 0x1, R95, P4 ;  /* 0x000000011b377824 */ /* 0x000fe200020e065f */
[----:B-1----:R-:W-:-:S02]  /*292b0*/  IADD3 R52, P3, PT, R2, R92, RZ ;  /* 0x0000005c02347210 */ /* 0x002fc40007f7e0ff */
[----:B------:R-:W-:Y:S02]  /*292c0*/  IADD3 R56, P4, PT, R2, R90, RZ ;  /* 0x0000005a02387210 */ /* 0x000fe40007f9e0ff */
[----:B------:R4:W3:Y:S01]  /*292d0*/  LDG.E.U8 R95, desc[UR8][R54.64] ;  /* 0x00000008365f7981 */ /* 0x0008e2000c1e1100 */
[C---:B------:R-:W-:Y:S02]  /*292e0*/  IMAD.X R53, R27.reuse, 0x1, R93, P3 ;  /* 0x000000011b357824 */ /* 0x040fe400018e065d */
[----:B------:R-:W-:-:S03]  /*292f0*/  IMAD.X R57, R27, 0x1, R91, P4 ;  /* 0x000000011b397824 */ /* 0x000fc600020e065b */
[----:B------:R2:W3:Y:S04]  /*29300*/  LDG.E.U8 R94, desc[UR8][R52.64] ;  /* 0x00000008345e7981 */ /* 0x0004e8000c1e1100 */
[----:B------:R-:W3:Y:S04]  /*29310*/  LDG.E.U8 R91, desc[UR8][R56.64] ;  /* 0x00000008385b7981 */ /* 0x000ee8000c1e1100 */
[----:B------:R-:W-:Y:S01]  /*29320*/  STL [R1+0x1268], R2 ;  /* 0x0012680201007387 */ /* 0x000fe20000100800 */
[----:B----4-:R-:W-:-:S05]  /*29330*/  IADD3 R54, P3, PT, R2, R84, RZ ;  /* 0x0000005402367210 */ /* 0x010fca0007f7e0ff */
[----:B------:R-:W-:Y:S01]  /*29340*/  IMAD.X R55, R27, 0x1, R85, P3 ;  /* 0x000000011b377824 */ /* 0x000fe200018e0655 */
[----:B------:R-:W-:-:S04]  /*29350*/  IADD3 R84, P3, PT, R2, R102, RZ ;  /* 0x0000006602547210 */ /* 0x000fc80007f7e0ff */
[----:B------:R3:W4:Y:S01]  /*29360*/  LDG.E.U8 R93, desc[UR8][R54.64] ;  /* 0x00000008365d7981 */ /* 0x000722000c1e1100 */
[----:B------:R-:W-:-:S05]  /*29370*/  IMAD.X R85, R27, 0x1, R103, P3 ;  /* 0x000000011b557824 */ /* 0x000fca00018e0667 */
[----:B------:R-:W4:Y:S01]  /*29380*/  LDG.E.U8 R84, desc[UR8][R84.64] ;  /* 0x0000000854547981 */ /* 0x000f22000c1e1100 */
[----:B--2---:R-:W-:-:S05]  /*29390*/  IADD3 R52, P4, PT, R2, R58, RZ ;  /* 0x0000003a02347210 */ /* 0x004fca0007f9e0ff */
[C---:B------:R-:W-:Y:S01]  /*293a0*/  IMAD.X R53, R27.reuse, 0x1, R59, P4 ;  /* 0x000000011b357824 */ /* 0x040fe200020e063b */
[C---:B------:R-:W-:Y:S02]  /*293b0*/  IADD3 R58, P4, PT, R2.reuse, R100, RZ ;  /* 0x00000064023a7210 */ /* 0x040fe40007f9e0ff */
[C---:B---3--:R-:W-:Y:S02]  /*293c0*/  IADD3 R54, P5, PT, R2.reuse, R88, RZ ;  /* 0x0000005802367210 */ /* 0x048fe40007fbe0ff */
[----:B------:R1:W2:Y:S01]  /*293d0*/  LDG.E.U8 R92, desc[UR8][R52.64] ;  /* 0x00000008345c7981 */ /* 0x0002a2000c1e1100 */
[C---:B------:R-:W-:Y:S01]  /*293e0*/  IMAD.X R59, R27.reuse, 0x1, R101, P4 ;  /* 0x000000011b3b7824 */ /* 0x040fe200020e0665 */
[----:B------:R-:W-:Y:S01]  /*293f0*/  IADD3 R56, P3, PT, R2, R98, RZ ;  /* 0x0000006202387210 */ /* 0x000fe20007f7e0ff */
[----:B------:R-:W-:-:S03]  /*29400*/  IMAD.X R55, R27, 0x1, R89, P5 ;  /* 0x000000011b377824 */ /* 0x000fc600028e0659 */
[----:B------:R-:W3:Y:S01]  /*29410*/  LDG.E.U8 R90, desc[UR8][R58.64] ;  /* 0x000000083a5a7981 */ /* 0x000ee2000c1e1100 */
[C---:B------:R-:W-:Y:S01]  /*29420*/  IMAD.X R57, R27.reuse, 0x1, R99, P3 ;  /* 0x000000011b397824 */ /* 0x040fe200018e0663 */
[C---:B-1----:R-:W-:Y:S02]  /*29430*/  IADD3 R52, P4, PT, R2.reuse, R86, RZ ;  /* 0x0000005602347210 */ /* 0x042fe40007f9e0ff */
[----:B------:R-:W3:Y:S01]  /*29440*/  LDG.E.U8 R86, desc[UR8][R54.64] ;  /* 0x0000000836567981 */ /* 0x000ee2000c1e1100 */
[----:B------:R-:W-:Y:S02]  /*29450*/  IADD3 R88, P3, PT, R2, R96, RZ ;  /* 0x0000006002587210 */ /* 0x000fe40007f7e0ff */
[C---:B------:R-:W-:Y:S02]  /*29460*/  IMAD.X R53, R27.reuse, 0x1, R87, P4 ;  /* 0x000000011b357824 */ /* 0x040fe400020e0657 */
[----:B------:R-:W3:Y:S01]  /*29470*/  LDG.E.U8 R87, desc[UR8][R56.64] ;  /* 0x0000000838577981 */ /* 0x000ee2000c1e1100 */
[----:B------:R-:W-:-:S03]  /*29480*/  IMAD.X R89, R27, 0x1, R97, P3 ;  /* 0x000000011b597824 */ /* 0x000fc600018e0661 */
[----:B------:R1:W3:Y:S01]  /*29490*/  LDG.E.U8 R85, desc[UR8][R52.64] ;  /* 0x0000000834557981 */ /* 0x0002e2000c1e1100 */
[----:B0-----:R-:W-:-:S03]  /*294a0*/  IMAD.SHL.U32 R27, R0, 0x8, RZ ;  /* 0x00000008001b7824 */ /* 0x001fc600078e00ff */
[----:B------:R0:W3:Y:S01]  /*294b0*/  LDG.E.U8 R88, desc[UR8][R88.64] ;  /* 0x0000000858587981 */ /* 0x0000e2000c1e1100 */
[C---:B-1----:R-:W-:Y:S02]  /*294c0*/  LOP3.LUT R52, R0.reuse, 0x60, RZ, 0xc0, !PT ;  /* 0x0000006000347812 */ /* 0x042fe400078ec0ff */
[C---:B------:R-:W-:Y:S02]  /*294d0*/  LOP3.LUT R53, R0.reuse, 0x10, RZ, 0xc0, !PT ;  /* 0x0000001000357812 */ /* 0x040fe400078ec0ff */
[----:B0-----:R-:W-:Y:S02]  /*294e0*/  LOP3.LUT R89, R0, 0xf, RZ, 0xc0, !PT ;  /* 0x0000000f00597812 */ /* 0x001fe400078ec0ff */
[----:B------:R-:W3:Y:S01]  /*294f0*/  LDL.LU R0, [R1+0x148] ;  /* 0x0001480001007983 */ /* 0x000ee20000300800 */
[----:B------:R-:W-:-:S05]  /*29500*/  LOP3.LUT R27, R27, 0x30, RZ, 0xc0, !PT ;  /* 0x000000301b1b7812 */ /* 0x000fca00078ec0ff */
[----:B------:R-:W-:Y:S02]  /*29510*/  IMAD R27, R52, 0x20, R27 ;  /* 0x00000020341b7824 */ /* 0x000fe400078e021b */
[----:B------:R-:W-:Y:S01]  /*29520*/  IMAD.SHL.U32 R52, R53, 0x2, RZ ;  /* 0x0000000235347824 */ /* 0x000fe200078e00ff */
[----:B------:R-:W-:Y:S02]  /*29530*/  F2FP.SATFINITE.E4M3.F32.PACK_AB_MERGE_C R96, R36, R3, RZ ;  /* 0x000000032460723e */ /* 0x000fe400048070ff */
[----:B------:R-:W-:Y:S02]  /*29540*/  F2FP.SATFINITE.E4M3.F32.PACK_AB_MERGE_C R97, R38, R37, RZ ;  /* 0x000000252661723e */ /* 0x000fe400048070ff */
[----:B------:R-:W-:Y:S02]  /*29550*/  LOP3.LUT R27, R27, R52, RZ, 0x3c, !PT ;  /* 0x000000341b1b7212 */ /* 0x000fe400078e3cff */
[----:B------:R-:W-:Y:S02]  /*29560*/  F2FP.SATFINITE.E4M3.F32.PACK_AB_MERGE_C R98, R16, R39, RZ ;  /* 0x000000271062723e */ /* 0x000fe400048070ff */
[----:B------:R-:W-:Y:S01]  /*29570*/  F2FP.SATFINITE.E4M3.F32.PACK_AB_MERGE_C R99, R18, R17, RZ ;  /* 0x000000111263723e */ /* 0x000fe200048070ff */
[----:B------:R-:W-:Y:S01]  /*29580*/  IMAD R89, R89, 0x40, R27 ;  /* 0x0000004059597824 */ /* 0x000fe200078e021b */
[----:B------:R-:W-:-:S02]  /*29590*/  F2FP.SATFINITE.E4M3.F32.PACK_AB_MERGE_C R100, R20, R19, RZ ;  /* 0x000000131464723e */ /* 0x000fc400048070ff */
[----:B------:R-:W-:Y:S02]  /*295a0*/  F2FP.SATFINITE.E4M3.F32.PACK_AB_MERGE_C R101, R22, R21, RZ ;  /* 0x000000151665723e */ /* 0x000fe400048070ff */
[----:B------:R-:W-:Y:S02]  /*295b0*/  F2FP.SATFINITE.E4M3.F32.PACK_AB_MERGE_C R102, R24, R23, RZ ;  /* 0x000000171866723e */ /* 0x000fe400048070ff */
[----:B------:R-:W-:Y:S01]  /*295c0*/  F2FP.SATFINITE.E4M3.F32.PACK_AB_MERGE_C R103, R26, R25, RZ ;  /* 0x000000191a67723e */ /* 0x000fe200048070ff */
        /* <DEDUP_REMOVED lines=52> */
[----:B----4-:R0:W-:Y:S04]  /*29910*/  STS.U8 [R162+UR4+0x1f580], R84 ;  /* 0x01f58054a2007988 */ /* 0x0101e80008000004 */
[----:B------:R-:W-:Y:S04]  /*29920*/  STS.U8 [R162+UR4+0x1ed80], R94 ;  /* 0x01ed805ea2007988 */ /* 0x000fe80008000004 */
[----:B------:R-:W-:Y:S01]  /*29930*/  STS.U8 [R162+UR4+0x1ef80], R91 ;  /* 0x01ef805ba2007988 */ /* 0x000fe20008000004 */
[----:B0-----:R-:W-:-:S03]  /*29940*/  F2FP.SATFINITE.E4M3.F32.PACK_AB_MERGE_C R84, R4, R81, R96 ;  /* 0x000000510454723e */ /* 0x001fc60004807060 */
[----:B------:R-:W-:Y:S01]  /*29950*/  STS.U8 [R162+UR4+0x1f180], R93 ;  /* 0x01f1805da2007988 */ /* 0x000fe20008000004 */
[----:B------:R-:W-:-:S03]  /*29960*/  F2FP.SATFINITE.E4M3.F32.PACK_AB_MERGE_C R4, R10, R9, R100 ;  /* 0x000000090a04723e */ /* 0x000fc60004807064 */
[----:B------:R-:W-:Y:S01]  /*29970*/  STL [R1+0x126c], R144 ;  /* 0x00126c9001007387 */ /* 0x000fe20000100800 */
[----:B------:R-:W-:Y:S03]  /*29980*/  LDTM.x64 R16, tmem[UR6] ;  /* 0x00000006001079ee */ /* 0x000fe60008340000 */
[----:B--2---:R-:W-:Y:S04]  /*29990*/  STS.U8 [R162+UR4+0x1f380], R92 ;  /* 0x01f3805ca2007988 */ /* 0x004fe80008000004 */
[----:B---3--:R-:W-:Y:S04]  /*299a0*/  STS.U8 [R162+UR4+0x1f780], R90 ;  /* 0x01f7805aa2007988 */ /* 0x008fe80008000004 */
[----:B------:R0:W-:Y:S04]  /*299b0*/  STS.U8 [R162+UR4+0x1fb80], R86 ;  /* 0x01fb8056a2007988 */ /* 0x0001e80008000004 */
[----:B------:R1:W-:Y:S04]  /*299c0*/  STS.U8 [R162+UR4+0x1f980], R87 ;  /* 0x01f98057a2007988 */ /* 0x0003e80008000004 */
[----:B------:R2:W-:Y:S01]  /*299d0*/  STS.U8 [R162+UR4+0x1fd80], R85 ;  /* 0x01fd8055a2007988 */ /* 0x0005e20008000004 */
[----:B0-----:R-:W-:-:S02]  /*299e0*/  F2FP.SATFINITE.E4M3.F32.PACK_AB_MERGE_C R86, R6, R5, R98 ;  /* 0x000000050656723e */ /* 0x001fc40004807062 */
[----:B-1----:R-:W-:Y:S02]  /*299f0*/  F2FP.SATFINITE.E4M3.F32.PACK_AB_MERGE_C R87, R8, R7, R99 ;  /* 0x000000070857723e */ /* 0x002fe40004807063 */
[----:B--2---:R-:W-:Y:S01]  /*29a00*/  F2FP.SATFINITE.E4M3.F32.PACK_AB_MERGE_C R85, R82, R83, R97 ;  /* 0x000000535255723e */ /* 0x004fe20004807061 */
[----:B------:R-:W-:Y:S01]  /*29a10*/  STS.U8 [R162+UR4+0x1ff80], R88 ;  /* 0x01ff8058a2007988 */ /* 0x000fe20008000004 */
[----:B------:R-:W-:Y:S02]  /*29a20*/  F2FP.SATFINITE.E4M3.F32.PACK_AB_MERGE_C R5, R12, R11, R101 ;  /* 0x0000000b0c05723e */ /* 0x000fe40004807065 */
[----:B------:R-:W-:Y:S01]  /*29a30*/  F2FP.SATFINITE.E4M3.F32.PACK_AB_MERGE_C R6, R14, R13, R102 ;  /* 0x0000000d0e06723e */ /* 0x000fe20004807066 */
[----:B------:R0:W-:Y:S01]  /*29a40*/  STS.128 [R89+UR4+0x20000], R84 ;  /* 0x0200005459007988 */ /* 0x0001e20008000c04 */
[----:B------:R-:W-:Y:S01]  /*29a50*/  FADD R3, -R144, R0 ;  /* 0x0000000090037221 */ /* 0x000fe20000000100 */
[----:B------:R-:W-:Y:S02]  /*29a60*/  F2FP.SATFINITE.E4M3.F32.PACK_AB_MERGE_C R7, R80, R15, R103 ;  /* 0x0000000f5007723e */ /* 0x000fe40004807067 */
[----:B------:R-:W-:-:S02]  /*29a70*/  LOP3.LUT R8, R89, 0x10, RZ, 0x3c, !PT ;  /* 0x0000001059087812 */ /* 0x000fc400078e3cff */
[----:B0-----:R-:W0:Y:S01]  /*29a80*/  LDTM.x64 R88, tmem[UR6+0x40] ;  /* 0x00004006005879ee */ /* 0x001e220008340000 */
[----:B------:R-:W-:-:S06]  /*29a90*/  FMUL R3, R3, 1.4426950216293334961 ;  /* 0x3fb8aa3b03037820 */ /* 0x000fcc0000400000 */
[----:B------:R-:W1:Y:S01]  /*29aa0*/  MUFU.EX2 R3, R3 ;  /* 0x0000000300037308 */ /* 0x000e620000000800 */
        /* <DEDUP_REMOVED lines=16> */
[----:B------:R-:W-:Y:S01]  /*29bb0*/  STL.64 [R1+0x1b0], R132 ;  /* 0x0001b08401007387 */ /* 0x000fe20000100a00 */
[----:B-1----:R-:W-:-:S03]  /*29bc0*/  FMUL R66, R3, R66 ;  /* 0x0000004203427220 */ /* 0x002fc60000400000 */
[----:B------:R-:W-:Y:S01]  /*29bd0*/  STL.64 [R1+0x1b8], R134 ;  /* 0x0001b88601007387 */ /* 0x000fe20000100a00 */
[----:B------:R-:W-:-:S03]  /*29be0*/  FMUL R67, R3, R67 ;  /* 0x0000004303437220 */ /* 0x000fc60000400000 */
        /* <DEDUP_REMOVED lines=18> */
[----:B------:R-:W-:Y:S01]  /*29d10*/  STL [R1+0x1f0], R148 ;  /* 0x0001f09401007387 */ /* 0x000fe20000100800 */
        /* <DEDUP_REMOVED lines=55> */
[----:B------:R-:W-:Y:S02]  /*2a090*/  FMUL R17, R3, R17 ;  /* 0x0000001103117220 */ /* 0x000fe40000400000 */
[----:B------:R-:W-:Y:S01]  /*2a0a0*/  STL.64 [R1+0x12d8], R30 ;  /* 0x0012d81e01007387 */ /* 0x000fe20000100a00 */
[----:B------:R-:W-:-:S03]  /*2a0b0*/  IMAD.MOV.U32 R14, RZ, RZ, R98 ;  /* 0x000000ffff0e7224 */ /* 0x000fc600078e0062 */
[----:B------:R-:W-:Y:S01]  /*2a0c0*/  STL.64 [R1+0x12d0], R28 ;  /* 0x0012d01c01007387 */ /* 0x000fe20000100a00 */
[----:B------:R-:W-:-:S03]  /*2a0d0*/  IMAD.MOV.U32 R15, RZ, RZ, R99 ;  /* 0x000000ffff0f7224 */ /* 0x000fc600078e0063 */
[----:B------:R-:W-:Y:S01]  /*2a0e0*/  STL.64 [R1+0x12c8], R26 ;  /* 0x0012c81a01007387 */ /* 0x000fe20000100a00 */
[----:B------:R-:W-:Y:S02]  /*2a0f0*/  IMAD.MOV.U32 R12, RZ, RZ, R96 ;  /* 0x000000ffff0c7224 */ /* 0x000fe400078e0060 */
[----:B------:R-:W-:Y:S01]  /*2a100*/  IMAD.MOV.U32 R13, RZ, RZ, R97 ;  /* 0x000000ffff0d7224 */ /* 0x000fe200078e0061 */
[----:B------:R-:W-:Y:S01]  /*2a110*/  STL.64 [R1+0x12c0], R24 ;  /* 0x0012c01801007387 */ /* 0x000fe20000100a00 */
[----:B------:R-:W-:Y:S02]  /*2a120*/  IMAD.MOV.U32 R10, RZ, RZ, R94 ;  /* 0x000000ffff0a7224 */ /* 0x000fe400078e005e */
[----:B------:R-:W-:Y:S01]  /*2a130*/  IMAD.MOV.U32 R11, RZ, RZ, R95 ;  /* 0x000000ffff0b7224 */ /* 0x000fe200078e005f */
[----:B------:R-:W-:Y:S01]  /*2a140*/  STL.64 [R1+0x12b8], R22 ;  /* 0x0012b81601007387 */ /* 0x000fe20000100a00 */
[----:B------:R-:W-:-:S03]  /*2a150*/  IMAD.MOV.U32 R9, RZ, RZ, R93 ;  /* 0x000000ffff097224 */ /* 0x000fc600078e005d */
[----:B------:R0:W-:Y:S04]  /*2a160*/  STS.128 [R8+UR4+0x20000], R4 ;  /* 0x0200000408007988 */ /* 0x0001e80008000c04 */
[----:B------:R-:W-:Y:S04]  /*2a170*/  STL.64 [R1+0x12b0], R20 ;  /* 0x0012b01401007387 */ /* 0x000fe80000100a00 */
[----:B------:R-:W-:Y:S04]  /*2a180*/  STL.64 [R1+0x12a8], R18 ;  /* 0x0012a81201007387 */ /* 0x000fe80000100a00 */
[----:B------:R-:W-:Y:S01]  /*2a190*/  STL.64 [R1+0x12a0], R16 ;  /* 0x0012a01001007387 */ /* 0x000fe20000100a00 */
[----:B0-----:R-:W-:-:S03]  /*2a1a0*/  IMAD.MOV.U32 R8, RZ, RZ, R92 ;  /* 0x000000ffff087224 */ /* 0x001fc600078e005c */
[----:B------:R-:W-:Y:S01]  /*2a1b0*/  STL.64 [R1+0x1298], R14 ;  /* 0x0012980e01007387 */ /* 0x000fe20000100a00 */
[----:B------:R-:W-:Y:S02]  /*2a1c0*/  IMAD.MOV.U32 R6, RZ, RZ, R90 ;  /* 0x000000ffff067224 */ /* 0x000fe400078e005a */
[----:B------:R-:W-:Y:S01]  /*2a1d0*/  IMAD.MOV.U32 R7, RZ, RZ, R91 ;  /* 0x000000ffff077224 */ /* 0x000fe200078e005b */
[----:B------:R-:W-:Y:S01]  /*2a1e0*/  STL.64 [R1+0x1290], R12 ;  /* 0x0012900c01007387 */ /* 0x000fe20000100a00 */
[----:B------:R-:W-:Y:S02]  /*2a1f0*/  IMAD.MOV.U32 R4, RZ, RZ, R88 ;  /* 0x000000ffff047224 */ /* 0x000fe400078e0058 */
[----:B------:R-:W-:Y:S01]  /*2a200*/  IMAD.MOV.U32 R5, RZ, RZ, R89 ;  /* 0x000000ffff057224 */ /* 0x000fe200078e0059 */
[----:B------:R-:W-:Y:S04]  /*2a210*/  STL.64 [R1+0x1288], R10 ;  /* 0x0012880a01007387 */ /* 0x000fe80000100a00 */
[----:B------:R-:W-:Y:S04]  /*2a220*/  STL.64 [R1+0x1280], R8 ;  /* 0x0012800801007387 */ /* 0x000fe80000100a00 */
[----:B------:R-:W-:Y:S04]  /*2a230*/  STL.64 [R1+0x1278], R6 ;  /* 0x0012780601007387 */ /* 0x000fe80000100a00 */
[----:B------:R0:W-:Y:S01]  /*2a240*/  STL.64 [R1+0x1270], R4 ;  /* 0x0012700401007387 */ /* 0x0001e20000100a00 */
[----:B------:R-:W-:Y:S01]  /*2a250*/  LDTM.x64 R80, tmem[UR6+0x80] ;  /* 0x00008006005079ee */ /* 0x000fe20008340000 */
[----:B0-----:R-:W0:Y:S01]  /*2a260*/  LDTM.x64 R4, tmem[UR6+0xc0] ;  /* 0x0000c006000479ee */ /* 0x001e220008340000 */
[----:B------:R-:W-:-:S02]  /*2a270*/  IMAD.MOV.U32 R155, RZ, RZ, R149 ;  /* 0x000000ffff9b7224 */ /* 0x000fc400078e0095 */
[----:B------:R-:W-:Y:S02]  /*2a280*/  IMAD.MOV.U32 R154, RZ, RZ, R150 ;  /* 0x000000ffff9a7224 */ /* 0x000fe400078e0096 */
[C---:B------:R-:W-:Y:S01]  /*2a290*/  FMUL R68, R3.reuse, R68 ;  /* 0x0000004403447220 */ /* 0x040fe20000400000 */
[----:B------:R-:W-:Y:S02]  /*2a2a0*/  IMAD.MOV.U32 R145, RZ, RZ, R151 ;  /* 0x000000ffff917224 */ /* 0x000fe400078e0097 */
        /* <DEDUP_REMOVED lines=30> */
[----:B------:R-:W-:-:S03]  /*2a490*/  IMAD.MOV.U32 R157, RZ, RZ, R66 ;  /* 0x000000ffff9d7224 */ /* 0x000fc600078e0042 */
[----:B------:R-:W-:Y:S01]  /*2a4a0*/  STL.64 [R1+0x90], R40 ;  /* 0x0000902801007387 */ /* 0x000fe20000100a00 */
[----:B------:R-:W-:-:S03]  /*2a4b0*/  IMAD.MOV.U32 R156, RZ, RZ, R67 ;  /* 0x000000ffff9c7224 */ /* 0x000fc600078e0043 */
[----:B------:R-:W-:Y:S01]  /*2a4c0*/  STL.64 [R1+0x98], R42 ;  /* 0x0000982a01007387 */ /* 0x000fe20000100a00 */
[----:B------:R-:W-:-:S03]  /*2a4d0*/  IMAD.MOV.U32 R159, RZ, RZ, R64 ;  /* 0x000000ffff9f7224 */ /* 0x000fc600078e0040 */
[----:B------:R-:W-:Y:S01]  /*2a4e0*/  STL.64 [R1+0xa0], R44 ;  /* 0x0000a02c01007387 */ /* 0x000fe20000100a00 */
[----:B------:R-:W-:-:S03]  /*2a4f0*/  IMAD.MOV.U32 R158, RZ, RZ, R65 ;  /* 0x000000ffff9e7224 */ /* 0x000fc600078e0041 */
[----:B------:R0:W-:Y:S01]  /*2a500*/  STL [R1+0xa8], R46 ;  /* 0x0000a82e01007387 */ /* 0x0001e20000100800 */
[----:B------:R-:W-:Y:S02]  /*2a510*/  IMAD.MOV.U32 R161, RZ, RZ, R62 ;  /* 0x000000ffffa17224 */ /* 0x000fe400078e003e */
[----:B------:R-:W-:Y:S01]  /*2a520*/  IMAD.MOV.U32 R160, RZ, RZ, R63 ;  /* 0x000000ffffa07224 */ /* 0x000fe200078e003f */
[----:B------:R-:W2:Y:S01]  /*2a530*/  LDL.LU.64 R66, [R1+0x1368] ;  /* 0x0013680001427983 */ /* 0x000ea20000300a00 */
[----:B------:R-:W-:Y:S02]  /*2a540*/  IMAD.MOV.U32 R165, RZ, RZ, R60 ;  /* 0x000000ffffa57224 */ /* 0x000fe400078e003c */
[----:B------:R-:W-:Y:S01]  /*2a550*/  IMAD.MOV.U32 R163, RZ, RZ, R61 ;  /* 0x000000ffffa37224 */ /* 0x000fe200078e003d */
[----:B------:R-:W2:Y:S01]  /*2a560*/  LDL.LU.64 R64, [R1+0x1360] ;  /* 0x0013600001407983 */ /* 0x000ea20000300a00 */
[----:B------:R-:W-:Y:S02]  /*2a570*/  IMAD.MOV.U32 R162, RZ, RZ, R58 ;  /* 0x000000ffffa27224 */ /* 0x000fe400078e003a */
[----:B------:R-:W-:Y:S01]  /*2a580*/  IMAD.MOV.U32 R164, RZ, RZ, R59 ;  /* 0x000000ffffa47224 */ /* 0x000fe200078e003b */
[----:B------:R-:W2:Y:S01]  /*2a590*/  LDL.LU.64 R62, [R1+0x1358] ;  /* 0x00135800013e7983 */ /* 0x000ea20000300a00 */
[----:B------:R-:W-:-:S02]  /*2a5a0*/  IMAD.MOV.U32 R146, RZ, RZ, R56 ;  /* 0x000000ffff927224 */ /* 0x000fc400078e0038 */
        /* <DEDUP_REMOVED lines=14> */
[----:B------:R-:W-:-:S03]  /*2a690*/  IMAD.MOV.U32 R144, RZ, RZ, R47 ;  /* 0x000000ffff907224 */ /* 0x000fc600078e002f */
[----:B------:R-:W2:Y:S04]  /*2a6a0*/  LDL.LU.64 R50, [R1+0x1328] ;  /* 0x0013280001327983 */ /* 0x000ea80000300a00 */
[----:B------:R-:W2:Y:S04]  /*2a6b0*/  LDL.LU.64 R48, [R1+0x1320] ;  /* 0x0013200001307983 */ /* 0x000ea80000300a00 */
[----:B0-----:R-:W2:Y:S04]  /*2a6c0*/  LDL.LU.64 R46, [R1+0x1318] ;  /* 0x00131800012e7983 */ /* 0x001ea80000300a00 */
[----:B------:R-:W2:Y:S04]  /*2a6d0*/  LDL.LU.64 R44, [R1+0x1310] ;  /* 0x00131000012c7983 */ /* 0x000ea80000300a00 */
        /* <DEDUP_REMOVED lines=14> */
[----:B------:R-:W3:Y:S04]  /*2a7c0*/  LDL.LU.64 R14, [R1+0x1298] ;  /* 0x00129800010e7983 */ /* 0x000ee80000300a00 */
[----:B------:R-:W4:Y:S04]  /*2a7d0*/  LDL.LU.64 R12, [R1+0x1290] ;  /* 0x00129000010c7983 */ /* 0x000f280000300a00 */
[----:B------:R-:W3:Y:S04]  /*2a7e0*/  LDL.LU.64 R10, [R1+0x1288] ;  /* 0x00128800010a7983 */ /* 0x000ee80000300a00 */
[----:B------:R-:W3:Y:S04]  /*2a7f0*/  LDL.LU.64 R8, [R1+0x1280] ;  /* 0x0012800001087983 */ /* 0x000ee80000300a00 */
[----:B------:R-:W3:Y:S04]  /*2a800*/  LDL.LU.64 R6, [R1+0x1278] ;  /* 0x0012780001067983 */ /* 0x000ee80000300a00 */
[----:B------:R-:W3:Y:S01]  /*2a810*/  LDL.LU.64 R4, [R1+0x1270] ;  /* 0x0012700001047983 */ /* 0x000ee20000300a00 */
[----:B--2---:R0:W-:Y:S03]  /*2a820*/  STTM.x64 tmem[UR6], R16 ;  /* 0x00000010000079ed */ /* 0x0041e60008340006 */
[----:B0-----:R-:W2:Y:S04]  /*2a830*/  LDL.LU R31, [R1+0x130] ;  /* 0x00013000011f7983 */ /* 0x001ea80000300800 */
        /* <DEDUP_REMOVED lines=48> */
[C---:B---3--:R-:W-:Y:S01]  /*2ab40*/  FMUL R4, R3.reuse, R4 ;  /* 0x0000000403047220 */ /* 0x048fe20000400000 */
[C---:B------:R-:W-:Y:S01]  /*2ab50*/  FMUL R5, R3.reuse, R5 ;  /* 0x0000000503057220 */ /* 0x040fe20000400000 */
[C---:B------:R-:W-:Y:S01]  /*2ab60*/  FMUL R6, R3.reuse, R6 ;  /* 0x0000000603067220 */ /* 0x040fe20000400000 */
[C---:B------:R-:W-:Y:S01]  /*2ab70*/  FMUL R7, R3.reuse, R7 ;  /* 0x0000000703077220 */ /* 0x040fe20000400000 */
[C---:B------:R-:W-:Y:S01]  /*2ab80*/  FMUL R8, R3.reuse, R8 ;  /* 0x0000000803087220 */ /* 0x040fe20000400000 */
[C---:B------:R-:W-:Y:S01]  /*2ab90*/  FMUL R9, R3.reuse, R9 ;  /* 0x0000000903097220 */ /* 0x040fe20000400000 */
[C---:B------:R-:W-:Y:S01]  /*2aba0*/  FMUL R10, R3.reuse, R10 ;  /* 0x0000000a030a7220 */ /* 0x040fe20000400000 */
[C---:B------:R-:W-:Y:S01]  /*2abb0*/  FMUL R11, R3.reuse, R11 ;  /* 0x0000000b030b7220 */ /* 0x040fe20000400000 */
[C---:B----4-:R-:W-:Y:S01]  /*2abc0*/  FMUL R12, R3.reuse, R12 ;  /* 0x0000000c030c7220 */ /* 0x050fe20000400000 */
[C---:B------:R-:W-:Y:S01]  /*2abd0*/  FMUL R13, R3.reuse, R13 ;  /* 0x0000000d030d7220 */ /* 0x040fe20000400000 */
[C---:B------:R-:W-:Y:S01]  /*2abe0*/  FMUL R14, R3.reuse, R14 ;  /* 0x0000000e030e7220 */ /* 0x040fe20000400000 */
[C---:B------:R-:W-:Y:S01]  /*2abf0*/  FMUL R15, R3.reuse, R15 ;  /* 0x0000000f030f7220 */ /* 0x040fe20000400000 */
[C---:B--2---:R-:W-:Y:S01]  /*2ac00*/  FMUL R16, R3.reuse, R31 ;  /* 0x0000001f03107220 */ /* 0x044fe20000400000 */
        /* <DEDUP_REMOVED lines=35> */
[----:B------:R-:W2:Y:S01]  /*2ae40*/  LDL.LU R155, [R1+0x10c4] ;  /* 0x0010c400019b7983 */ /* 0x000ea20000300800 */
[C---:B------:R-:W-:Y:S01]  /*2ae50*/  FMUL R51, R3.reuse, R66 ;  /* 0x0000004203337220 */ /* 0x040fe20000400000 */
[C---:B------:R-:W-:Y:S02]  /*2ae60*/  FMUL R66, R3.reuse, R154 ;  /* 0x0000009a03427220 */ /* 0x040fe40000400000 */
[----:B------:R-:W2:Y:S01]  /*2ae70*/  LDL.LU R154, [R1+0x208] ;  /* 0x00020800019a7983 */ /* 0x000ea20000300800 */
[C---:B------:R-:W-:Y:S01]  /*2ae80*/  FMUL R52, R3.reuse, R67 ;  /* 0x0000004303347220 */ /* 0x040fe20000400000 */
[C---:B------:R-:W-:Y:S02]  /*2ae90*/  FMUL R67, R3.reuse, R145 ;  /* 0x0000009103437220 */ /* 0x040fe40000400000 */
[----:B------:R-:W3:Y:S01]  /*2aea0*/  LDL R145, [R1+0x20c] ;  /* 0x00020c0001917983 */ /* 0x000ee20000100800 */
        /* <DEDUP_REMOVED lines=11> */
[----:B------:R-:W-:-:S04]  /*2af60*/  FMUL R64, R3, R79 ;  /* 0x0000004f03407220 */ /* 0x000fc80000400000 */
[----:B------:R0:W-:Y:S02]  /*2af70*/  STTM.x64 tmem[UR6+0x40], R4 ;  /* 0x00004004000079ed */ /* 0x0001e40008340006 */
[----:B0-----:R-:W4:Y:S04]  /*2af80*/  LDL.LU R25, [R1] ;  /* 0x0000000001197983 */ /* 0x001f280000300800 */
        /* <DEDUP_REMOVED lines=106> */
[----:B------:R-:W-:Y:S01]  /*2b630*/  STTM.x64 tmem[UR6+0x80], R68 ;  /* 0x00008044000079ed */ /* 0x000fe20008340006 */
        /* <DEDUP_REMOVED lines=23> */
[----:B------:R0:W5:Y:S01]  /*2b7b0*/  LDL.LU R144, [R1+0x126c] ;  /* 0x00126c0001907983 */ /* 0x0001620000300800 */
[C---:B------:R-:W-:Y:S01]  /*2b7c0*/  FMUL R27, R3.reuse, R48 ;  /* 0x00000030031b7220 */ /* 0x040fe20000400000 */
[C---:B------:R-:W-:Y:S02]  /*2b7d0*/  FMUL R48, R3.reuse, R2 ;  /* 0x0000000203307220 */ /* 0x040fe40000400000 */
[----:B------:R0:W5:Y:S01]  /*2b7e0*/  LDL.LU R2, [R1+0x1268] ;  /* 0x0012680001027983 */ /* 0x0001620000300800 */
[C---:B------:R-:W-:Y:S01]  /*2b7f0*/  FMUL R28, R3.reuse, R49 ;  /* 0x00000031031c7220 */ /* 0x040fe20000400000 */
[C---:B------:R-:W-:Y:S02]  /*2b800*/  FMUL R49, R3.reuse, R153 ;  /* 0x0000009903317220 */ /* 0x040fe40000400000 */
[----:B------:R0:W5:Y:S01]  /*2b810*/  LDL.LU R153, [R1+0x1264] ;  /* 0x0012640001997983 */ /* 0x0001620000300800 */
[C---:B------:R-:W-:Y:S01]  /*2b820*/  FMUL R29, R3.reuse, R50 ;  /* 0x00000032031d7220 */ /* 0x040fe20000400000 */
[C---:B------:R-:W-:Y:S01]  /*2b830*/  FMUL R50, R3.reuse, R152 ;  /* 0x0000009803327220 */ /* 0x040fe20000400000 */
[C---:B------:R-:W-:Y:S01]  /*2b840*/  FMUL R25, R3.reuse, R46 ;  /* 0x0000002e03197220 */ /* 0x040fe20000400000 */
[----:B------:R0:W5:Y:S01]  /*2b850*/  LDL.LU R152, [R1+0x1260] ;  /* 0x0012600001987983 */ /* 0x0001620000300800 */
        /* <DEDUP_REMOVED lines=41> */
[----:B------:R1:W-:Y:S01]  /*2baf0*/  STTM.x64 tmem[UR6+0xc0], R4 ;  /* 0x0000c004000079ed */ /* 0x0003e20008340006 */
[----:B------:R-:W2:Y:S02]  /*2bb00*/  FENCE.VIEW.ASYNC.T ;  /* 0x00000000000073c6 */ /* 0x000ea40000000200 */
[----:B--2---:R-:W-:Y:S06]  /*2bb10*/  BAR.SYNC.DEFER_BLOCKING 0x0 ;  /* 0x0000000000007b1d */ /* 0x004fec0000010000 */
[----:B------:R-:W2:Y:S01]  /*2bb20*/  S2R R162, SR_TID.X ;  /* 0x0000000000a27919 */ /* 0x000ea20000002100 */
[----:B------:R-:W3:Y:S01]  /*2bb30*/  S2R R164, SR_TID.X ;  /* 0x0000000000a47919 */ /* 0x000ee20000002100 */
[----:B------:R4:W-:Y:S06]  /*2bb40*/  MEMBAR.ALL.CTA ;  /* 0x0000000000007992 */ /* 0x0009ec0000008000 */
[----:B----4-:R-:W4:Y:S04]  /*2bb50*/  FENCE.VIEW.ASYNC.S ;  /* 0x00000000000073c6 */ /* 0x010f280000000000 */
[----:B-1----:R0:W5:Y:S01]  /*2bb60*/  LDL.LU R6, [R1+0x10cc] ;  /* 0x0010cc0001067983 */ /* 0x0021620000300800 */
[----:B------:R-:W-:-:S05]  /*2bb70*/  LEA R4, R145, UR4, 0x3 ;  /* 0x0000000491047c11 */ /* 0x000fca000f8e18ff */
[----:B------:R-:W-:Y:S01]  /*2bb80*/  VIADD R4, R4, 0x21000 ;  /* 0x0002100004047836 */ /* 0x000fe20000000000 */
[----:B--2---:R-:W-:Y:S02]  /*2bb90*/  LOP3.LUT R162, R162, 0x7f, RZ, 0xc0, !PT ;  /* 0x0000007fa2a27812 */ /* 0x004fe400078ec0ff */
[----:B---3--:R-:W-:Y:S02]  /*2bba0*/  LOP3.LUT R164, R164, 0x7f, RZ, 0xc0, !PT ;  /* 0x0000007fa4a47812 */ /* 0x008fe400078ec0ff */
[----:B------:R-:W-:Y:S01]  /*2bbb0*/  R2UR UR7, R4 ;  /* 0x00000000040772ca */ /* 0x000fe200000e0000 */
[----:B------:R-:W-:Y:S01]  /*2bbc0*/  FADD R7, R154, R155 ;  /* 0x0000009b9a077221 */ /* 0x000fe20000000000 */
[----:B------:R-:W-:Y:S02]  /*2bbd0*/  LOP3.LUT R162, R162, 0x30, RZ, 0x3c, !PT ;  /* 0x00000030a2a27812 */ /* 0x000fe400078e3cff */
[----:B------:R-:W-:Y:S01]  /*2bbe0*/  LOP3.LUT R164, R164, 0x20, RZ, 0x3c, !PT ;  /* 0x00000020a4a47812 */ /* 0x000fe200078e3cff */
[----:B----4-:R-:W-:Y:S06]  /*2bbf0*/  BAR.SYNC.DEFER_BLOCKING 0x0 ;  /* 0x0000000000007b1d */ /* 0x010fec0000010000 */
[----:B0-----:R-:W-:Y:S05]  /*2bc00*/  @P2 BRA `(.L_x_16) ;  /* 0x0000000000802947 */ /* 0x001fea0003800000 */
[----:B------:R-:W2:Y:S04]  /*2bc10*/  LDL R156, [R1+0x1228] ;  /* 0x00122800019c7983 */ /* 0x000ea80000100800 */
[----:B------:R-:W3:Y:S04]  /*2bc20*/  LDL.64 R158, [R1+0x10d8] ;  /* 0x0010d800019e7983 */ /* 0x000ee80000100a00 */
[----:B------:R-:W4:Y:S01]  /*2bc30*/  LDL.64 R154, [R1+0x10d0] ;  /* 0x0010d000019a7983 */ /* 0x000f220000100a00 */
[----:B------:R-:W-:-:S13]  /*2bc40*/  ELECT P3, URZ, PT ;  /* 0x0000000000ff782f */ /* 0x000fda0003860000 */
[----:B------:R-:W-:-:S05]  /*2bc50*/  @P3 IMAD.MOV.U32 R5, RZ, RZ, -0x7fffbfe0 ;  /* 0x80004020ff053424 */ /* 0x000fca00078e00ff */
[----:B------:R-:W-:Y:S01]  /*2bc60*/  @P3 R2UR UR71, R5 ;  /* 0x00000000054732ca */ /* 0x000fe200000e0000 */
[----:B------:R-:W-:Y:S01]  /*2bc70*/  UMOV UR72, 0x0 ;  /* 0x0000000000487882 */ /* 0x000fe20000000000 */
[----:B------:R-:W-:Y:S01]  /*2bc80*/  MOV.SPILL R8, UR9 ;  /* 0x0000000900087c02 */ /* 0x000fe20009000f00 */
[----:B------:R-:W-:Y:S01]  /*2bc90*/  UMOV UR73, 0x4400010 ;  /* 0x0440001000497882 */ /* 0x000fe20000000000 */
[----:B------:R-:W-:Y:S01]  /*2bca0*/  MOV.SPILL R9, UR8 ;  /* 0x0000000800097c02 */ /* 0x000fe20009000f00 */
[----:B------:R-:W-:Y:S01]  /*2bcb0*/  UIADD3 UR75, UPT, UPT, UR5, 0x100000, URZ ;  /* 0x00100000054b7890 */ /* 0x000fe2000fffe0ff */
[----:B------:R-:W-:Y:S01]  /*2bcc0*/  IMAD.MOV.U32 R5, RZ, RZ, RZ ;  /* 0x000000ffff057224 */ /* 0x000fe200078e00ff */
[----:B--2---:R-:W-:-:S13]  /*2bcd0*/  R2UR UR70, R156 ;  /* 0x000000009c4672ca */ /* 0x004fda00000e0000 */
[----:B------:R-:W-:-:S05]  /*2bce0*/  IMAD.U32 R4, RZ, RZ, UR70 ;  /* 0x00000046ff047e24 */ /* 0x000fca000f8e00ff */
[----:B------:R-:W-:Y:S02]  /*2bcf0*/  @P3 R2UR UR70, R4 ;  /* 0x00000000044632ca */ /* 0x000fe400000e0000 */
[----:B---3--:R-:W-:Y:S02]  /*2bd00*/  R2UR UR8, R158 ;  /* 0x000000009e0872ca */ /* 0x008fe400000e0000 */
[----:B------:R-:W-:-:S09]  /*2bd10*/  R2UR UR9, R159 ;  /* 0x000000009f0972ca */ /* 0x000fd200000e0000 */
[----:B------:R-:W-:Y:S01]  /*2bd20*/  UTCQMMA gdesc[UR12], gdesc[UR70], tmem[UR5], tmem[UR72], idesc[UR73], UPT ;  /* 0x00ff48460c0075ea */ /* 0x000fe2000b800305 */
[----:B------:R0:W-:Y:S02]  /*2bd30*/  UTCQMMA gdesc[UR14], gdesc[UR16], tmem[UR5], tmem[UR72], idesc[UR73], UPT ;  /* 0x00ff48100e0075ea */ /* 0x0001e4000b800305 */
[----:B0-----:R-:W-:Y:S01]  /*2bd40*/  UIADD3 UR72, UPT, UPT, UR5, 0x100000, URZ ;  /* 0x0010000005487890 */ /* 0x001fe2000fffe0ff */
[----:B------:R-:W-:Y:S01]  /*2bd50*/  UMOV UR70, 0x0 ;  /* 0x0000000000467882 */ /* 0x000fe20000000000 */
[----:B------:R-:W-:Y:S01]  /*2bd60*/  UMOV UR71, 0x4400010 ;  /* 0x0440001000477882 */ /* 0x000fe20000000000 */
[----:B----4-:R-:W-:-:S06]  /*2bd70*/  R2UR UR73, R155 ;  /* 0x000000009b4972ca */ /* 0x010fcc00000e0000 */
[----:B------:R0:W-:Y:S01]  /*2bd80*/  UTCQMMA gdesc[UR12], gdesc[UR8], tmem[UR72], tmem[UR70], idesc[UR71], UPT ;  /* 0x00ff46080c0075ea */ /* 0x0001e2000b800348 */
[----:B------:R-:W-:Y:S01]  /*2bd90*/  IMAD.U32 R4, RZ, RZ, UR7 ;  /* 0x00000007ff047e24 */ /* 0x000fe2000f8e00ff */
[----:B0-----:R-:W-:-:S04]  /*2bda0*/  R2UR UR72, R154 ;  /* 0x000000009a4872ca */ /* 0x001fc800000e0000 */
[----:B------:R-:W-:-:S09]  /*2bdb0*/  @P3 MOV R4, R4 ;  /* 0x0000000400043202 */ /* 0x000fd20000000f00 */
[----:B------:R0:W-:Y:S02]  /*2bdc0*/  UTCQMMA gdesc[UR14], gdesc[UR72], tmem[UR75], tmem[UR70], idesc[UR71], UPT ;  /* 0x00ff46480e0075ea */ /* 0x0001e4000b80034b */
[----:B0-----:R-:W-:Y:S02]  /*2bdd0*/  @P3 R2UR UR73, R4 ;  /* 0x00000000044932ca */ /* 0x001fe400000e0000 */
[----:B------:R-:W-:-:S11]  /*2bde0*/  R2UR.FILL UR9, R8 ;  /* 0x00000000080972ca */ /* 0x000fd600004e0000 */
[----:B------:R0:W-:Y:S01]  /*2bdf0*/  UTCBAR [UR73], URZ ;  /* 0x000000ff490073e9 */ /* 0x0001e200080000ff */
[----:B------:R-:W-:-:S15]  /*2be00*/  R2UR.FILL UR8, R9 ;  /* 0x00000000090872ca */ /* 0x000fde00004e0000 */
.L_x_16:
[----:B------:R-:W2:Y:S01]  /*2be10*/  LDL.LU R10, [R1+0x10c8] ;  /* 0x0010c800010a7983 */ /* 0x000ea20000300800 */
[----:B------:R-:W1:Y:S03]  /*2be20*/  LDC R4, c[0x0][0x3c4] ;  /* 0x0000f100ff047b82 */ /* 0x000e660000000800 */
[----:B------:R-:W3:Y:S05]  /*2be30*/  LDL.LU R9, [R1+0x10b8] ;  /* 0x0010b80001097983 */ /* 0x000eea0000300800 */
[----:B------:R-:W4:Y:S08]  /*2be40*/  LDC R5, c[0x0][0x3d4] ;  /* 0x0000f500ff057b82 */ /* 0x000f300000000800 */
[----:B------:R-:W0:Y:S01]  /*2be50*/  LDC R8, c[0x0][0x3f0] ;  /* 0x0000fc00ff087b82 */ /* 0x000e220000000800 */
[----:B-1----:R-:W-:-:S04]  /*2be60*/  IMAD.SHL.U32 R4, R4, 0x40, RZ ;  /* 0x0000004004047824 */ /* 0x002fc800078e00ff */
[----:B-----5:R-:W-:Y:S02]  /*2be70*/  IMAD.IADD R0, R4, 0x1, R0 ;  /* 0x0000000104007824 */ /* 0x020fe400078e0200 */
[----:B------:R-:W-:-:S05]  /*2be80*/  VIADD R4, R145, 0x1 ;  /* 0x0000000191047836 */ /* 0x000fca0000000000 */
[----:B------:R-:W-:-:S04]  /*2be90*/  ISETP.GT.AND P3, PT, R4, 0x1, PT ;  /* 0x000000010400780c */ /* 0x000fc80003f64270 */
[----:B------:R-:W-:Y:S01]  /*2bea0*/  SEL R4, R4, RZ, !P3 ;  /* 0x000000ff04047207 */ /* 0x000fe20005800000 */
[----:B--2---:R-:W-:Y:S01]  /*2beb0*/  FFMA R10, R3, R10, R7 ;  /* 0x0000000a030a7223 */ /* 0x004fe20000000007 */
[----:B----4-:R-:W-:Y:S02]  /*2bec0*/  IMAD.SHL.U32 R3, R5, 0x40, RZ ;  /* 0x0000004005037824 */ /* 0x010fe400078e00ff */
[----:B---3--:R-:W-:Y:S02]  /*2bed0*/  VIADD R9, R9, 0x40 ;  /* 0x0000004009097836 */ /* 0x008fe40000000000 */
[----:B------:R4:W-:Y:S01]  /*2bee0*/  STL [R1+0x10c8], R10 ;  /* 0x0010c80a01007387 */ /* 0x0009e20000100800 */
[----:B------:R-:W-:Y:S02]  /*2bef0*/  IMAD.IADD R2, R3, 0x1, R2 ;  /* 0x0000000103027824 */ /* 0x000fe400078e0202 */
[----:B0-----:R-:W-:Y:S01]  /*2bf00*/  VIADD R3, R8, 0xffffffc0 ;  /* 0xffffffc008037836 */ /* 0x001fe20000000000 */
[----:B------:R4:W-:Y:S04]  /*2bf10*/  STL [R1+0x10b8], R9 ;  /* 0x0010b80901007387 */ /* 0x0009e80000100800 */
[----:B------:R-:W-:Y:S01]  /*2bf20*/  ISETP.GE.AND P4, PT, R9, R3, PT ;  /* 0x000000030900720c */ /* 0x000fe20003f86270 */
[----:B------:R4:W-:Y:S01]  /*2bf30*/  STL [R1+0x20c], R4 ;  /* 0x00020c0401007387 */ /* 0x0009e20000100800 */
[----:B------:R-:W-:-:S03]  /*2bf40*/  SEL R3, RZ, 0x1, !P3 ;  /* 0x00000001ff037807 */ /* 0x000fc60005800000 */
[----:B------:R4:W-:Y:S01]  /*2bf50*/  STL [R1+0xc8], R6 ;  /* 0x0000c80601007387 */ /* 0x0009e20000100800 */
[----:B------:R-:W-:-:S05]  /*2bf60*/  LOP3.LUT R3, R6, R3, RZ, 0x3c, !PT ;  /* 0x0000000306037212 */ /* 0x000fca00078e3cff */
[----:B------:R4:W-:Y:S04]  /*2bf70*/  STL [R1+0x10cc], R3 ;  /* 0x0010cc0301007387 */ /* 0x0009e80000100800 */
[----:B------:R4:W-:Y:S01]  /*2bf80*/  STL [R1+0x148], R144 ;  /* 0x0001489001007387 */ /* 0x0009e20000100800 */
[----:B------:R-:W-:Y:S05]  /*2bf90*/  @!P4 BRA `(.L_x_17) ;  /* 0xffffff0800f0c947 */ /* 0x000fea000383ffff */
.L_x_12:
[----:B--2---:R-:W2:Y:S01]  /*2bfa0*/  LDL.LU R0, [R1+0x10c8] ;  /* 0x0010c80001007983 */ /* 0x004ea20000300800 */
[----:B------:R-:W-:Y:S01]  /*2bfb0*/  IMAD.MOV.U32 R5, RZ, RZ, 0x3dc6b27f ;  /* 0x3dc6b27fff057424 */ /* 0x000fe200078e00ff */
[----:B----4-:R-:W3:Y:S02]  /*2bfc0*/  S2R R4, SR_TID.X ;  /* 0x0000000000047919 */ /* 0x010ee40000002100 */
[----:B0--3--:R-:W-:Y:S01]  /*2bfd0*/  SHF.R.U32.HI R70, RZ, 0x2, R4 ;  /* 0x00000002ff467819 */ /* 0x009fe20000011604 */
[C---:B--2---:R-:W-:Y:S01]  /*2bfe0*/  FMUL R3, R0.reuse, 8388608 ;  /* 0x4b00000000037820 */ /* 0x044fe20000400000 */
[----:B------:R-:W-:-:S04]  /*2bff0*/  FSETP.GEU.AND P3, PT, R0, 1.175494350822287508e-38, PT ;  /* 0x008000000000780b */ /* 0x000fc80003f6e000 */
[----:B------:R-:W-:-:S05]  /*2c000*/  FSEL R71, R3, R0, !P3 ;  /* 0x0000000003477208 */ /* 0x000fca0005800000 */
[----:B------:R-:W-:-:S05]  /*2c010*/  VIADD R2, R71, 0xc0cafb0d ;  /* 0xc0cafb0d47027836 */ /* 0x000fca0000000000 */
[----:B------:R-:W-:-:S05]  /*2c020*/  LOP3.LUT R3, R2, 0xff800000, RZ, 0xc0, !PT ;  /* 0xff80000002037812 */ /* 0x000fca00078ec0ff */
[----:B------:R-:W-:-:S04]  /*2c030*/  IMAD.IADD R2, R71, 0x1, -R3 ;  /* 0x0000000147027824 */ /* 0x000fc800078e0a03 */
[----:B------:R-:W-:Y:S02]  /*2c040*/  FADD R68, R2, -1 ;  /* 0xbf80000002447421 */ /* 0x000fe40000000000 */
[----:B------:R-:W0:Y:S02]  /*2c050*/  LDC R2, c[0x0][0x3f0] ;  /* 0x0000fc00ff027b82 */ /* 0x000e240000000800 */
[----:B------:R-:W-:-:S04]  /*2c060*/  FFMA.FTZ R5, R68, R5, -0.16845393180847167969 ;  /* 0xbe2c7f3044057423 */ /* 0x000fc80000010005 */
[----:B------:R-:W-:-:S04]  /*2c070*/  FFMA.FTZ R5, R68, R5, 0.1716887056827545166 ;  /* 0x3e2fcf2a44057423 */ /* 0x000fc80000010005 */
[----:B------:R-:W-:-:S04]  /*2c080*/  FFMA.FTZ R5, R68, R5, -0.17900948226451873779 ;  /* 0xbe374e4344057423 */ /* 0x000fc80000010005 */
[----:B------:R-:W-:-:S04]  /*2c090*/  FFMA.FTZ R5, R68, R5, 0.20512372255325317383 ;  /* 0x3e520bf444057423 */ /* 0x000fc80000010005 */
[----:B------:R-:W-:-:S04]  /*2c0a0*/  FFMA.FTZ R5, R68, R5, -0.24046532809734344482 ;  /* 0xbe763c8b44057423 */ /* 0x000fc80000010005 */
[----:B------:R-:W-:Y:S01]  /*2c0b0*/  FFMA.FTZ R5, R68, R5, 0.28857114911079406738 ;  /* 0x3e93bf9944057423 */ /* 0x000fe20000010005 */
[----:B0-----:R-:W-:-:S03]  /*2c0c0*/  ISETP.GE.AND P2, PT, R2, 0x1, PT ;  /* 0x000000010200780c */ /* 0x001fc60003f46270 */
[----:B------:R-:W-:-:S04]  /*2c0d0*/  FFMA.FTZ R5, R68, R5, -0.36067417263984680176 ;  /* 0xbeb8aa4944057423 */ /* 0x000fc80000010005 */
[----:B------:R-:W-:-:S06]  /*2c0e0*/  FFMA.FTZ R5, R68, R5, 0.48089820146560668945 ;  /* 0x3ef6384a44057423 */ /* 0x000fcc0000010005 */
[----:B------:R-:W-:Y:S05]  /*2c0f0*/  @!P2 BRA `(.L_x_18) ;  /* 0x00000000000ca947 */ /* 0x000fea0003800000 */
[----:B------:R-:W-:-:S04]  /*2c100*/  IMAD.U32 R6, R6, -0x80000000, RZ ;  /* 0x8000000006067824 */ /* 0x000fc800078e00ff */
[----:B------:R-:W0:Y:S02]  /*2c110*/  SYNCS.PHASECHK.TRANS64.TRYWAIT P2, [UR7], R6 ;  /* 0x00000006ff0075a7 */ /* 0x000e240008041107 */
[----:B0-----:R-:W-:Y:S05]  /*2c120*/  @!P2 BRA `(.L_x_19) ;  /* 0x000000c4006ca947 */ /* 0x001fea0003800000 */
.L_x_18:
[----:B------:R-:W-:Y:S01]  /*2c130*/  BAR.SYNC.DEFER_BLOCKING 0x0 ;  /* 0x0000000000007b1d */ /* 0x000fe20000010000 */
[----:B------:R-:W-:Y:S01]  /*2c140*/  FFMA.FTZ R5, R68, R5, -0.72134751081466674805 ;  /* 0xbf38aa3b44057423 */ /* 0x000fe20000010005 */
[C---:B------:R-:W-:Y:S02]  /*2c150*/  FSETP.GT.AND P2, PT, |R0|.reuse, 8.50705917302346158658e+37, PT ;  /* 0x7e8000000000780b */ /* 0x040fe40003f44200 */
[----:B------:R-:W-:Y:S01]  /*2c160*/  FSETP.GEU.AND P4, PT, |R0|, 1.175494350822287508e-38, PT ;  /* 0x008000000000780b */ /* 0x000fe20003f8e200 */
[C---:B------:R-:W-:Y:S01]  /*2c170*/  FMUL R5, R68.reuse, R5 ;  /* 0x0000000544057220 */ /* 0x040fe20000400000 */
[----:B------:R-:W-:Y:S01]  /*2c180*/  FSEL R2, RZ, -23, P3 ;  /* 0xc1b80000ff027808 */ /* 0x000fe20001800000 */
[----:B------:R-:W0:Y:S02]  /*2c190*/  S2R R133, SR_TID.X ;  /* 0x0000000000857919 */ /* 0x000e240000002100 */
[----:B------:R-:W-:Y:S01]  /*2c1a0*/  FMUL R69, R68, R5 ;  /* 0x0000000544457220 */ /* 0x000fe20000400000 */
[----:B------:R-:W-:-:S02]  /*2c1b0*/  ISETP.GE.U32.AND P3, PT, R71, 0x7f800000, PT ;  /* 0x7f8000004700780c */ /* 0x000fc40003f66070 */
[----:B------:R-:W-:Y:S01]  /*2c1c0*/  I2FP.F32.S32 R3, R3 ;  /* 0x0000000300037245 */ /* 0x000fe20000201400 */
[----:B------:R-:W-:Y:S01]  /*2c1d0*/  FFMA.FTZ R69, R68, 1.4426950216293334961, R69 ;  /* 0x3fb8aa3b44457823 */ /* 0x000fe20000010045 */
[----:B------:R-:W-:Y:S01]  /*2c1e0*/  LOP3.LUT R70, R70, 0x18, RZ, 0xc0, !PT ;  /* 0x0000001846467812 */ /* 0x000fe200078ec0ff */
[----:B------:R-:W-:Y:S02]  /*2c1f0*/  @P2 FMUL R0, R0, 0.25 ;  /* 0x3e80000000002820 */ /* 0x000fe40000400000 */
[----:B------:R-:W-:Y:S02]  /*2c200*/  FFMA.FTZ R2, R3, 1.1920928955078125e-07, R2 ;  /* 0x3400000003027823 */ /* 0x000fe40000010002 */
[----:B------:R-:W-:Y:S02]  /*2c210*/  @!P4 FMUL R0, R0, 16777216 ;  /* 0x4b8000000000c820 */ /* 0x000fe40000400000 */
[----:B------:R-:W-:Y:S02]  /*2c220*/  FADD R2, R2, R69 ;  /* 0x0000004502027221 */ /* 0x000fe40000000000 */
[----:B------:R-:W-:Y:S01]  /*2c230*/  @P3 IMAD.MOV.U32 R68, RZ, RZ, 0x7f800000 ;  /* 0x7f800000ff443424 */ /* 0x000fe200078e00ff */
[----:B------:R-:W2:Y:S02]  /*2c240*/  @!P1 SYNCS.CCTL.IV [UR4+0x21000] ;  /* 0x02100000ff0099b1 */ /* 0x000ea40008000004 */
[----:B--2---:R-:W-:Y:S01]  /*2c250*/  BAR.SYNC.DEFER_BLOCKING 0x0 ;  /* 0x0000000000007b1d */ /* 0x004fe20000010000 */
[C---:B------:R-:W-:Y:S01]  /*2c260*/  @P3 FFMA.FTZ R2, R71.reuse, R68, +INF ;  /* 0x7f80000047023423 */ /* 0x040fe20000010044 */
[----:B------:R-:W-:-:S04]  /*2c270*/  FSETP.NEU.AND P3, PT, R71, RZ, PT ;  /* 0x000000ff4700720b */ /* 0x000fc80003f6d000 */
[----:B------:R-:W2:Y:S01]  /*2c280*/  MUFU.RCP R0, R0 ;  /* 0x0000000000007308 */ /* 0x000ea20000001000 */
[----:B-----5:R-:W3:Y:S01]  /*2c290*/  LDTM.x64 R4, tmem[UR6] ;  /* 0x00000006000479ee */ /* 0x020ee20008340000 */
[----:B0-----:R-:W-:Y:S01]  /*2c2a0*/  LOP3.LUT R72, R70, 0x1f, R133, 0xf8, !PT ;  /* 0x0000001f46487812 */ /* 0x001fe200078ef885 */
[----:B------:R-:W-:-:S04]  /*2c2b0*/  IMAD.SHL.U32 R3, R133, 0x10, RZ ;  /* 0x0000001085037824 */ /* 0x000fc800078e00ff */
[----:B------:R-:W-:Y:S01]  /*2c2c0*/  IMAD.SHL.U32 R69, R72, 0x8, RZ ;  /* 0x0000000848457824 */ /* 0x000fe200078e00ff */
[----:B------:R-:W-:Y:S02]  /*2c2d0*/  LOP3.LUT R68, R3, 0x30, RZ, 0xc0, !PT ;  /* 0x0000003003447812 */ /* 0x000fe400078ec0ff */
[----:B------:R-:W-:Y:S01]  /*2c2e0*/  FSEL R3, R2, -INF , P3 ;  /* 0xff80000002037808 */ /* 0x000fe20001800000 */
[----:B------:R-:W0:Y:S01]  /*2c2f0*/  @!P1 SYNCS.CCTL.IV [UR4+0x21008] ;  /* 0x02100800ff0099b1 */ /* 0x000e220008000004 */
[----:B------:R-:W-:-:S03]  /*2c300*/  LOP3.LUT R69, R69, 0xc0, RZ, 0xc0, !PT ;  /* 0x000000c045457812 */ /* 0x000fc600078ec0ff */
[----:B------:R-:W-:Y:S01]  /*2c310*/  FFMA R2, R3, 0.69314718246459960938, R144 ;  /* 0x3f31721803027823 */ /* 0x000fe20000000090 */
[----:B------:R-:W-:Y:S01]  /*2c320*/  IADD3 R68, PT, PT, R69, UR4, R68 ;  /* 0x0000000445447c10 */ /* 0x000fe2000fffe044 */
[----:B---3--:R-:W-:Y:S01]  /*2c330*/  @P2 FMUL R10, R10, 0.25 ;  /* 0x3e8000000a0a2820 */ /* 0x008fe20000400000 */
[----:B------:R-:W-:Y:S01]  /*2c340*/  @P2 FMUL R11, R11, 0.25 ;  /* 0x3e8000000b0b2820 */ /* 0x000fe20000400000 */
[----:B------:R-:W-:Y:S01]  /*2c350*/  @P2 FMUL R4, R4, 0.25 ;  /* 0x3e80000004042820 */ /* 0x000fe20000400000 */
[----:B------:R-:W-:Y:S01]  /*2c360*/  @P2 FMUL R5, R5, 0.25 ;  /* 0x3e80000005052820 */ /* 0x000fe20000400000 */
[----:B------:R-:W-:Y:S01]  /*2c370*/  @!P4 FMUL R10, R10, 16777216 ;  /* 0x4b8000000a0ac820 */ /* 0x000fe20000400000 */
[----:B------:R-:W-:Y:S01]  /*2c380*/  @!P4 FMUL R11, R11, 16777216 ;  /* 0x4b8000000b0bc820 */ /* 0x000fe20000400000 */
[----:B------:R-:W-:Y:S01]  /*2c390*/  @P2 FMUL R6, R6, 0.25 ;  /* 0x3e80000006062820 */ /* 0x000fe20000400000 */
        /* <DEDUP_REMOVED lines=17> */
[----:B------:R-:W-:Y:S01]  /*2c4b0*/  @!P4 FMUL R4, R4, 16777216 ;  /* 0x4b8000000404c820 */ /* 0x000fe20000400000 */
[C---:B--2---:R-:W-:Y:S01]  /*2c4c0*/  FMUL R10, R0.reuse, R10 ;  /* 0x0000000a000a7220 */ /* 0x044fe20000400000 */
[----:B------:R-:W-:Y:S01]  /*2c4d0*/  FMUL R11, R0, R11 ;  /* 0x0000000b000b7220 */ /* 0x000fe20000400000 */
        /* <DEDUP_REMOVED lines=61> */
[----:B------:R-:W-:Y:S01]  /*2c8b0*/  STL [R1+0x13c], R68 ;  /* 0x00013c4401007387 */ /* 0x000fe20000100800 */
[----:B------:R-:W-:Y:S01]  /*2c8c0*/  FMUL R135, R0, R4 ;  /* 0x0000000400877220 */ /* 0x000fe20000400000 */
[----:B------:R-:W-:Y:S01]  /*2c8d0*/  @!P4 FMUL R24, R24, 16777216 ;  /* 0x4b8000001818c820 */ /* 0x000fe20000400000 */
[----:B------:R-:W-:Y:S01]  /*2c8e0*/  @!P4 FMUL R25, R25, 16777216 ;  /* 0x4b8000001919c820 */ /* 0x000fe20000400000 */
[----:B------:R2:W-:Y:S01]  /*2c8f0*/  STL [R1+0x138], R2 ;  /* 0x0001380201007387 */ /* 0x0005e20000100800 */
        /* <DEDUP_REMOVED lines=55> */
[----:B------:R-:W-:Y:S01]  /*2cc70*/  F2FP.SATFINITE.E4M3.F32.PACK_AB_MERGE_C R4, R11, R10, RZ ;  /* 0x0000000a0b04723e */ /* 0x000fe200048070ff */
        /* <DEDUP_REMOVED lines=46> */
[----:B------:R-:W-:Y:S01]  /*2cf60*/  F2FP.SATFINITE.E4M3.F32.PACK_AB_MERGE_C R135, R5, R135, RZ ;  /* 0x000000870587723e */ /* 0x000fe200048070ff */
[----:B------:R2:W-:Y:S01]  /*2cf70*/  STL [R1+0xc], R4 ;  /* 0x00000c0401007387 */ /* 0x0005e20000100800 */
[----:B------:R-:W-:-:S02]  /*2cf80*/  F2FP.SATFINITE.E4M3.F32.PACK_AB_MERGE_C R134, R7, R134, RZ ;  /* 0x000000860786723e */ /* 0x000fc400048070ff */
[----:B------:R-:W-:Y:S02]  /*2cf90*/  F2FP.SATFINITE.E4M3.F32.PACK_AB_MERGE_C R140, R9, R140, RZ ;  /* 0x0000008c098c723e */ /* 0x000fe400048070ff */
[----:B------:R-:W-:Y:S02]  /*2cfa0*/  F2FP.SATFINITE.E4M3.F32.PACK_AB_MERGE_C R137, R13, R137, RZ ;  /* 0x000000890d89723e */ /* 0x000fe400048070ff */
[----:B------:R-:W-:Y:S02]  /*2cfb0*/  F2FP.SATFINITE.E4M3.F32.PACK_AB_MERGE_C R136, R15, R136, RZ ;  /* 0x000000880f88723e */ /* 0x000fe400048070ff */
[----:B------:R-:W-:Y:S02]  /*2cfc0*/  F2FP.SATFINITE.E4M3.F32.PACK_AB_MERGE_C R139, R17, R139, RZ ;  /* 0x0000008b118b723e */ /* 0x000fe400048070ff */
[----:B------:R-:W-:Y:S02]  /*2cfd0*/  F2FP.SATFINITE.E4M3.F32.PACK_AB_MERGE_C R95, R19, R18, RZ ;  /* 0x00000012135f723e */ /* 0x000fe400048070ff */
[----:B------:R-:W-:-:S02]  /*2cfe0*/  F2FP.SATFINITE.E4M3.F32.PACK_AB_MERGE_C R143, R21, R143, RZ ;  /* 0x0000008f158f723e */ /* 0x000fc400048070ff */
[----:B--2---:R-:W2:Y:S01]  /*2cff0*/  LDTM.x64 R4, tmem[UR6+0x40] ;  /* 0x00004006000479ee */ /* 0x004ea20008340000 */
[----:B------:R-:W-:Y:S01]  /*2d000*/  F2FP.SATFINITE.E4M3.F32.PACK_AB_MERGE_C R144, R2, R144, RZ ;  /* 0x000000900290723e */ /* 0x000fe200048070ff */
[----:B------:R-:W-:Y:S01]  /*2d010*/  STL [R1+0x8], R95 ;  /* 0x0000085f01007387 */ /* 0x000fe20000100800 */
[----:B------:R-:W-:Y:S02]  /*2d020*/  F2FP.SATFINITE.E4M3.F32.PACK_AB_MERGE_C R2, R69, R3, RZ ;  /* 0x000000034502723e */ /* 0x000fe400048070ff */
[----:B------:R-:W-:Y:S02]  /*2d030*/  F2FP.SATFINITE.E4M3.F32.PACK_AB_MERGE_C R145, R68, R145, RZ ;  /* 0x000000914491723e */ /* 0x000fe400048070ff */
[----:B------:R-:W-:Y:S01]  /*2d040*/  F2FP.SATFINITE.E4M3.F32.PACK_AB_MERGE_C R155, R85, R155, RZ ;  /* 0x0000009b559b723e */ /* 0x000fe200048070ff */
[----:B------:R3:W-:Y:S01]  /*2d050*/  STL [R1+0x4], R2 ;  /* 0x0000040201007387 */ /* 0x0007e20000100800 */
[----:B------:R-:W-:Y:S02]  /*2d060*/  F2FP.SATFINITE.E4M3.F32.PACK_AB_MERGE_C R151, R76, R151, RZ ;  /* 0x000000974c97723e */ /* 0x000fe400048070ff */
[----:B------:R-:W-:-:S02]  /*2d070*/  F2FP.SATFINITE.E4M3.F32.PACK_AB_MERGE_C R148, R72, R148, RZ ;  /* 0x000000944894723e */ /* 0x000fc400048070ff */
[----:B------:R-:W-:Y:S02]  /*2d080*/  F2FP.SATFINITE.E4M3.F32.PACK_AB_MERGE_C R149, R75, R149, RZ ;  /* 0x000000954b95723e */ /* 0x000fe400048070ff */
[----:B------:R-:W-:Y:S02]  /*2d090*/  F2FP.SATFINITE.E4M3.F32.PACK_AB_MERGE_C R150, R77, R150, RZ ;  /* 0x000000964d96723e */ /* 0x000fe400048070ff */
[----:B------:R-:W-:Y:S02]  /*2d0a0*/  F2FP.SATFINITE.E4M3.F32.PACK_AB_MERGE_C R152, R80, R152, RZ ;  /* 0x000000985098723e */ /* 0x000fe400048070ff */
[----:B---3--:R-:W-:Y:S02]  /*2d0b0*/  F2FP.SATFINITE.E4M3.F32.PACK_AB_MERGE_C R2, R74, R73, RZ ;  /* 0x000000494a02723e */ /* 0x008fe400048070ff */
[----:B------:R-:W-:Y:S02]  /*2d0c0*/  F2FP.SATFINITE.E4M3.F32.PACK_AB_MERGE_C R153, R81, R153, RZ ;  /* 0x000000995199723e */ /* 0x000fe400048070ff */
[----:B------:R-:W-:Y:S01]  /*2d0d0*/  F2FP.SATFINITE.E4M3.F32.PACK_AB_MERGE_C R154, R82, R154, RZ ;  /* 0x0000009a529a723e */ /* 0x000fe200048070ff */
[----:B------:R3:W-:Y:S01]  /*2d0e0*/  STL [R1], R2 ;  /* 0x0000000201007387 */ /* 0x0007e20000100800 */
[----:B--2---:R-:W-:Y:S01]  /*2d0f0*/  @P2 FMUL R4, R4, 0.25 ;  /* 0x3e80000004042820 */ /* 0x004fe20000400000 */
        /* <DEDUP_REMOVED lines=8> */
[----:B---3--:R-:W-:Y:S01]  /*2d180*/  F2FP.SATFINITE.E4M3.F32.PACK_AB_MERGE_C R2, R79, R78, RZ ;  /* 0x0000004e4f02723e */ /* 0x008fe200048070ff */
[----:B------:R-:W-:Y:S01]  /*2d190*/  @P2 FMUL R14, R14, 0.25 ;  /* 0x3e8000000e0e2820 */ /* 0x000fe20000400000 */
[----:B------:R-:W-:Y:S01]  /*2d1a0*/  @P2 FMUL R15, R15, 0.25 ;  /* 0x3e8000000f0f2820 */ /* 0x000fe20000400000 */
[----:B------:R-:W-:Y:S01]  /*2d1b0*/  @P2 FMUL R16, R16, 0.25 ;  /* 0x3e80000010102820 */ /* 0x000fe20000400000 */
[----:B------:R-:W-:Y:S01]  /*2d1c0*/  @P2 FMUL R17, R17, 0.25 ;  /* 0x3e80000011112820 */ /* 0x000fe20000400000 */
[----:B------:R2:W-:Y:S01]  /*2d1d0*/  STL [R1+0x18], R2 ;  /* 0x0000180201007387 */ /* 0x0005e20000100800 */
        /* <DEDUP_REMOVED lines=9> */
[----:B--2---:R-:W-:Y:S01]  /*2d270*/  F2FP.SATFINITE.E4M3.F32.PACK_AB_MERGE_C R2, R84, R83, RZ ;  /* 0x000000535402723e */ /* 0x004fe200048070ff */
        /* <DEDUP_REMOVED lines=55> */
[----:B--2---:R-:W-:Y:S01]  /*2d5f0*/  F2FP.SATFINITE.E4M3.F32.PACK_AB_MERGE_C R2, R94, R93, RZ ;  /* 0x0000005d5e02723e */ /* 0x004fe200048070ff */
        /* <DEDUP_REMOVED lines=53> */
[----:B------:R-:W-:Y:S01]  /*2d950*/  FMUL R68, R0, R5 ;  /* 0x0000000500447220 */ /* 0x000fe20000400000 */
[----:B------:R-:W-:Y:S01]  /*2d960*/  F2FP.SATFINITE.E4M3.F32.PACK_AB_MERGE_C R156, R86, R156, RZ ;  /* 0x0000009c569c723e */ /* 0x000fe200048070ff */
[----:B------:R2:W-:Y:S01]  /*2d970*/  STL [R1+0x1c], R2 ;  /* 0x00001c0201007387 */ /* 0x0005e20000100800 */
[----:B------:R-:W-:Y:S01]  /*2d980*/  F2FP.SATFINITE.E4M3.F32.PACK_AB_MERGE_C R157, R87, R157, RZ ;  /* 0x0000009d579d723e */ /* 0x000fe200048070ff */
[----:B------:R-:W-:Y:S01]  /*2d990*/  FMUL R76, R0, R6 ;  /* 0x00000006004c7220 */ /* 0x000fe20000400000 */
[----:B------:R-:W-:Y:S01]  /*2d9a0*/  F2FP.SATFINITE.E4M3.F32.PACK_AB_MERGE_C R158, R90, R158, RZ ;  /* 0x0000009e5a9e723e */ /* 0x000fe200048070ff */
[C---:B------:R-:W-:Y:S01]  /*2d9b0*/  FMUL R75, R0.reuse, R8 ;  /* 0x00000008004b7220 */ /* 0x040fe20000400000 */
[----:B------:R-:W-:Y:S01]  /*2d9c0*/  F2FP.SATFINITE.E4M3.F32.PACK_AB_MERGE_C R160, R91, R160, RZ ;  /* 0x000000a05ba0723e */ /* 0x000fe200048070ff */
[----:B------:R-:W-:Y:S01]  /*2d9d0*/  FMUL R73, R0, R10 ;  /* 0x0000000a00497220 */ /* 0x000fe20000400000 */
[----:B------:R-:W-:Y:S01]  /*2d9e0*/  F2FP.SATFINITE.E4M3.F32.PACK_AB_MERGE_C R159, R92, R159, RZ ;  /* 0x0000009f5c9f723e */ /* 0x000fe200048070ff */
[----:B------:R-:W-:Y:S01]  /*2d9f0*/  FMUL R3, R0, R11 ;  /* 0x0000000b00037220 */ /* 0x000fe20000400000 */
[----:B------:R-:W-:Y:S01]  /*2da00*/  F2FP.SATFINITE.E4M3.F32.PACK_AB_MERGE_C R146, R70, R146, RZ ;  /* 0x000000924692723e */ /* 0x000fe200048070ff */
[C---:B--2---:R-:W-:Y:S01]  /*2da10*/  FMUL R2, R0.reuse, R9 ;  /* 0x0000000900027220 */ /* 0x044fe20000400000 */
[----:B------:R-:W-:Y:S01]  /*2da20*/  F2FP.SATFINITE.E4M3.F32.PACK_AB_MERGE_C R147, R71, R147, RZ ;  /* 0x000000934793723e */ /* 0x000fe200048070ff */
        /* <DEDUP_REMOVED lines=57> */
[----:B------:R-:W-:Y:S01]  /*2ddc0*/  @P2 FMUL R7, R7, 0.25 ;  /* 0x3e80000007072820 */ /* 0x000fe20000400000 */
[----:B------:R-:W2:Y:S01]  /*2ddd0*/  LDTM.x64 R8, tmem[UR6+0x80] ;  /* 0x00008006000879ee */ /* 0x000ea20008340000 */
[----:B------:R-:W-:-:S02]  /*2dde0*/  F2FP.SATFINITE.E4M3.F32.PACK_AB_MERGE_C R162, R72, R162, RZ ;  /* 0x000000a248a2723e */ /* 0x000fc400048070ff */
[----:B------:R-:W-:Y:S01]  /*2ddf0*/  @!P4 FMUL R7, R7, 16777216 ;  /* 0x4b8000000707c820 */ /* 0x000fe20000400000 */
[----:B------:R-:W-:Y:S02]  /*2de00*/  F2FP.SATFINITE.E4M3.F32.PACK_AB_MERGE_C R75, R2, R75, RZ ;  /* 0x0000004b024b723e */ /* 0x000fe400048070ff */
[----:B------:R-:W-:Y:S01]  /*2de10*/  F2FP.SATFINITE.E4M3.F32.PACK_AB_MERGE_C R72, R82, R81, RZ ;  /* 0x000000515248723e */ /* 0x000fe200048070ff */
[----:B------:R-:W-:Y:S01]  /*2de20*/  FMUL R7, R0, R7 ;  /* 0x0000000700077220 */ /* 0x000fe20000400000 */
[----:B------:R-:W-:Y:S02]  /*2de30*/  F2FP.SATFINITE.E4M3.F32.PACK_AB_MERGE_C R73, R3, R73, RZ ;  /* 0x000000490349723e */ /* 0x000fe400048070ff */
[----:B------:R-:W-:Y:S02]  /*2de40*/  F2FP.SATFINITE.E4M3.F32.PACK_AB_MERGE_C R84, R79, R84, RZ ;  /* 0x000000544f54723e */ /* 0x000fe400048070ff */
[----:B------:R-:W-:Y:S02]  /*2de50*/  F2FP.SATFINITE.E4M3.F32.PACK_AB_MERGE_C R83, R80, R83, RZ ;  /* 0x000000535053723e */ /* 0x000fe400048070ff */
[----:B------:R-:W-:-:S02]  /*2de60*/  F2FP.SATFINITE.E4M3.F32.PACK_AB_MERGE_C R93, R86, R93, RZ ;  /* 0x0000005d565d723e */ /* 0x000fc400048070ff */
[----:B------:R-:W-:Y:S02]  /*2de70*/  F2FP.SATFINITE.E4M3.F32.PACK_AB_MERGE_C R90, R87, R90, RZ ;  /* 0x0000005a575a723e */ /* 0x000fe400048070ff */
[----:B------:R-:W-:Y:S02]  /*2de80*/  F2FP.SATFINITE.E4M3.F32.PACK_AB_MERGE_C R92, R88, R92, RZ ;  /* 0x0000005c585c723e */ /* 0x000fe400048070ff */
[----:B------:R-:W-:Y:S02]  /*2de90*/  F2FP.SATFINITE.E4M3.F32.PACK_AB_MERGE_C R2, R96, R89, RZ ;  /* 0x000000596002723e */ /* 0x000fe400048070ff */
[----:B------:R-:W-:Y:S01]  /*2dea0*/  F2FP.SATFINITE.E4M3.F32.PACK_AB_MERGE_C R82, R99, R98, RZ ;  /* 0x000000626352723e */ /* 0x000fe200048070ff */
        /* <DEDUP_REMOVED lines=116> */
[----:B------:R-:W-:Y:S01]  /*2e5f0*/  @P2 FMUL R66, R66, 0.25 ;  /* 0x3e80000042422820 */ /* 0x000fe20000400000 */
[----:B------:R-:W-:Y:S01]  /*2e600*/  @P2 FMUL R67, R67, 0.25 ;  /* 0x3e80000043432820 */ /* 0x000fe20000400000 */
[----:B------:R-:W-:Y:S01]  /*2e610*/  F2FP.SATFINITE.E4M3.F32.PACK_AB_MERGE_C R81, R102, R100, RZ ;  /* 0x000000646651723e */ /* 0x000fe200048070ff */
[----:B------:R-:W-:Y:S01]  /*2e620*/  FMUL R9, R0, R9 ;  /* 0x0000000900097220 */ /* 0x000fe20000400000 */
[----:B------:R-:W-:Y:S01]  /*2e630*/  F2FP.SATFINITE.E4M3.F32.PACK_AB_MERGE_C R77, R74, R77, RZ ;  /* 0x0000004d4a4d723e */ /* 0x000fe200048070ff */
[C---:B------:R-:W-:Y:S01]  /*2e640*/  FMUL R11, R0.reuse, R11 ;  /* 0x0000000b000b7220 */ /* 0x040fe20000400000 */
[----:B------:R-:W-:Y:S01]  /*2e650*/  F2FP.SATFINITE.E4M3.F32.PACK_AB_MERGE_C R91, R97, R91, RZ ;  /* 0x0000005b615b723e */ /* 0x000fe200048070ff */
[----:B------:R-:W-:Y:S01]  /*2e660*/  FMUL R97, R0, R8 ;  /* 0x0000000800617220 */ /* 0x000fe20000400000 */
[----:B------:R-:W-:Y:S01]  /*2e670*/  F2FP.SATFINITE.E4M3.F32.PACK_AB_MERGE_C R3, R104, R101, RZ ;  /* 0x000000656803723e */ /* 0x000fe200048070ff */
[C---:B------:R-:W-:Y:S01]  /*2e680*/  FMUL R104, R0.reuse, R12 ;  /* 0x0000000c00687220 */ /* 0x040fe20000400000 */
[----:B------:R-:W-:Y:S01]  /*2e690*/  F2FP.SATFINITE.E4M3.F32.PACK_AB_MERGE_C R89, R105, R103, RZ ;  /* 0x000000676959723e */ /* 0x000fe200048070ff */
[C---:B------:R-:W-:Y:S01]  /*2e6a0*/  FMUL R103, R0.reuse, R10 ;  /* 0x0000000a00677220 */ /* 0x040fe20000400000 */
[----:B------:R-:W-:Y:S01]  /*2e6b0*/  F2FP.SATFINITE.E4M3.F32.PACK_AB_MERGE_C R87, R107, R106, RZ ;  /* 0x0000006a6b57723e */ /* 0x000fe200048070ff */
[C---:B------:R-:W-:Y:S01]  /*2e6c0*/  FMUL R13, R0.reuse, R13 ;  /* 0x0000000d000d7220 */ /* 0x040fe20000400000 */
[----:B------:R-:W-:Y:S01]  /*2e6d0*/  F2FP.SATFINITE.E4M3.F32.PACK_AB_MERGE_C R88, R109, R108, RZ ;  /* 0x0000006c6d58723e */ /* 0x000fe200048070ff */
[C---:B------:R-:W-:Y:S01]  /*2e6e0*/  FMUL R74, R0.reuse, R14 ;  /* 0x0000000e004a7220 */ /* 0x040fe20000400000 */
[----:B------:R-:W-:Y:S01]  /*2e6f0*/  F2FP.SATFINITE.E4M3.F32.PACK_AB_MERGE_C R165, R111, R165, RZ ;  /* 0x000000a56fa5723e */ /* 0x000fe200048070ff */
[----:B------:R-:W-:Y:S01]  /*2e700*/  FMUL R15, R0, R15 ;  /* 0x0000000f000f7220 */ /* 0x000fe20000400000 */
[----:B------:R-:W-:Y:S01]  /*2e710*/  F2FP.SATFINITE.E4M3.F32.PACK_AB_MERGE_C R86, R112, R110, RZ ;  /* 0x0000006e7056723e */ /* 0x000fe200048070ff */
[----:B------:R-:W-:Y:S01]  /*2e720*/  FMUL R106, R0, R16 ;  /* 0x00000010006a7220 */ /* 0x000fe20000400000 */
[----:B------:R-:W-:Y:S01]  /*2e730*/  F2FP.SATFINITE.E4M3.F32.PACK_AB_MERGE_C R80, R114, R113, RZ ;  /* 0x000000717250723e */ /* 0x000fe200048070ff */
[----:B------:R-:W-:Y:S01]  /*2e740*/  FMUL R17, R0, R17 ;  /* 0x0000001100117220 */ /* 0x000fe20000400000 */
        /* <DEDUP_REMOVED lines=54> */
[----:B------:R-:W-:Y:S01]  /*2eab0*/  @!P4 FMUL R66, R66, 16777216 ;  /* 0x4b8000004242c820 */ /* 0x000fe20000400000 */
[----:B------:R-:W-:Y:S01]  /*2eac0*/  @!P4 FMUL R67, R67, 16777216 ;  /* 0x4b8000004343c820 */ /* 0x000fe20000400000 */
[----:B------:R-:W-:Y:S01]  /*2ead0*/  F2FP.SATFINITE.E4M3.F32.PACK_AB_MERGE_C R76, R7, R76, RZ ;  /* 0x0000004c074c723e */ /* 0x000fe200048070ff */
[----:B------:R-:W-:Y:S01]  /*2eae0*/  @P2 FMUL R70, R70, 0.25 ;  /* 0x3e80000046462820 */ /* 0x000fe20000400000 */
[----:B------:R-:W-:Y:S01]  /*2eaf0*/  F2FP.SATFINITE.E4M3.F32.PACK_AB_MERGE_C R78, R4, R78, RZ ;  /* 0x0000004e044e723e */ /* 0x000fe200048070ff */
[C---:B------:R-:W-:Y:S01]  /*2eb00*/  FMUL R128, R0.reuse, R66 ;  /* 0x0000004200807220 */ /* 0x040fe20000400000 */
[----:B------:R-:W-:Y:S01]  /*2eb10*/  F2FP.SATFINITE.E4M3.F32.PACK_AB_MERGE_C R94, R5, R94, RZ ;  /* 0x0000005e055e723e */ /* 0x000fe200048070ff */
[----:B------:R-:W-:Y:S01]  /*2eb20*/  FMUL R114, R0, R67 ;  /* 0x0000004300727220 */ /* 0x000fe20000400000 */
[----:B------:R-:W-:Y:S01]  /*2eb30*/  F2FP.SATFINITE.E4M3.F32.PACK_AB_MERGE_C R95, R6, R95, RZ ;  /* 0x0000005f065f723e */ /* 0x000fe200048070ff */
[----:B------:R-:W-:Y:S01]  /*2eb40*/  @P2 FMUL R71, R71, 0.25 ;  /* 0x3e80000047472820 */ /* 0x000fe20000400000 */
[----:B------:R-:W-:Y:S01]  /*2eb50*/  F2FP.SATFINITE.E4M3.F32.PACK_AB_MERGE_C R97, R9, R97, RZ ;  /* 0x000000610961723e */ /* 0x000fe200048070ff */
[----:B------:R-:W-:Y:S01]  /*2eb60*/  @!P4 FMUL R70, R70, 16777216 ;  /* 0x4b8000004646c820 */ /* 0x000fe20000400000 */
[----:B------:R-:W-:Y:S01]  /*2eb70*/  F2FP.SATFINITE.E4M3.F32.PACK_AB_MERGE_C R103, R11, R103, RZ ;  /* 0x000000670b67723e */ /* 0x000fe200048070ff */
[----:B------:R-:W-:Y:S01]  /*2eb80*/  @!P4 FMUL R71, R71, 16777216 ;  /* 0x4b8000004747c820 */ /* 0x000fe20000400000 */
[----:B------:R-:W-:Y:S01]  /*2eb90*/  F2FP.SATFINITE.E4M3.F32.PACK_AB_MERGE_C R104, R13, R104, RZ ;  /* 0x000000680d68723e */ /* 0x000fe200048070ff */
[----:B------:R-:W-:Y:S01]  /*2eba0*/  @P2 FMUL R68, R68, 0.25 ;  /* 0x3e80000044442820 */ /* 0x000fe20000400000 */
        /* <DEDUP_REMOVED lines=9> */
[C---:B------:R-:W-:Y:S01]  /*2ec40*/  FMUL R68, R0.reuse, R68 ;  /* 0x0000004400447220 */ /* 0x040fe20000400000 */
[----:B------:R-:W-:Y:S01]  /*2ec50*/  F2FP.SATFINITE.E4M3.F32.PACK_AB_MERGE_C R110, R25, R110, RZ ;  /* 0x0000006e196e723e */ /* 0x000fe200048070ff */
[----:B------:R-:W-:Y:S01]  /*2ec60*/  FMUL R69, R0, R69 ;  /* 0x0000004500457220 */ /* 0x000fe20000400000 */
[----:B------:R-:W-:-:S02]  /*2ec70*/  F2FP.SATFINITE.E4M3.F32.PACK_AB_MERGE_C R109, R27, R109, RZ ;  /* 0x0000006d1b6d723e */ /* 0x000fc400048070ff */
[----:B------:R-:W-:Y:S02]  /*2ec80*/  F2FP.SATFINITE.E4M3.F32.PACK_AB_MERGE_C R108, R29, R108, RZ ;  /* 0x0000006c1d6c723e */ /* 0x000fe400048070ff */
[----:B------:R-:W-:Y:S02]  /*2ec90*/  F2FP.SATFINITE.E4M3.F32.PACK_AB_MERGE_C R102, R31, R102, RZ ;  /* 0x000000661f66723e */ /* 0x000fe400048070ff */
[----:B------:R-:W-:Y:S02]  /*2eca0*/  F2FP.SATFINITE.E4M3.F32.PACK_AB_MERGE_C R117, R33, R117, RZ ;  /* 0x000000752175723e */ /* 0x000fe400048070ff */
[----:B------:R-:W-:Y:S02]  /*2ecb0*/  F2FP.SATFINITE.E4M3.F32.PACK_AB_MERGE_C R115, R35, R115, RZ ;  /* 0x000000732373723e */ /* 0x000fe400048070ff */
[----:B------:R-:W-:Y:S02]  /*2ecc0*/  F2FP.SATFINITE.E4M3.F32.PACK_AB_MERGE_C R116, R37, R116, RZ ;  /* 0x000000742574723e */ /* 0x000fe400048070ff */
        /* <DEDUP_REMOVED lines=14> */
[----:B------:R-:W2:Y:S01]  /*2edb0*/  LDTM.x64 R4, tmem[UR6+0xc0] ;  /* 0x0000c006000479ee */ /* 0x000ea20008340000 */
[----:B------:R-:W-:Y:S01]  /*2edc0*/  F2FP.SATFINITE.E4M3.F32.PACK_AB_MERGE_C R128, R114, R128, RZ ;  /* 0x000000807280723e */ /* 0x000fe200048070ff */
[----:B------:R-:W-:Y:S01]  /*2edd0*/  FMUL R114, R0, R70 ;  /* 0x0000004600727220 */ /* 0x000fe20000400000 */
[----:B------:R-:W-:Y:S01]  /*2ede0*/  LOP3.LUT R135, R135, 0xffff, RZ, 0xc0, !PT ;  /* 0x0000ffff87877812 */ /* 0x000fe200078ec0ff */
[----:B------:R-:W-:Y:S01]  /*2edf0*/  NOP ;  /* 0x0000000000007918 */ /* 0x000fe20000000000 */
[----:B------:R-:W-:Y:S02]  /*2ee00*/  LOP3.LUT R134, R134, 0xffff, RZ, 0xc0, !PT ;  /* 0x0000ffff86867812 */ /* 0x000fe400078ec0ff */
[----:B------:R-:W-:Y:S02]  /*2ee10*/  F2FP.SATFINITE.E4M3.F32.PACK_AB_MERGE_C R114, R71, R114, RZ ;  /* 0x000000724772723e */ /* 0x000fe400048070ff */
[----:B------:R-:W-:-:S02]  /*2ee20*/  F2FP.SATFINITE.E4M3.F32.PACK_AB_MERGE_C R68, R69, R68, RZ ;  /* 0x000000444544723e */ /* 0x000fc400048070ff */
[C---:B------:R-:W-:Y:S02]  /*2ee30*/  LOP3.LUT R69, R133.reuse, 0x10, RZ, 0xc0, !PT ;  /* 0x0000001085457812 */ /* 0x040fe400078ec0ff */
[----:B------:R-:W-:Y:S02]  /*2ee40*/  LOP3.LUT R70, R133, 0xf, RZ, 0xc0, !PT ;  /* 0x0000000f85467812 */ /* 0x000fe400078ec0ff */
[----:B------:R-:W-:Y:S02]  /*2ee50*/  LEA R69, R69, UR4, 0x7 ;  /* 0x0000000445457c11 */ /* 0x000fe4000f8e38ff */
[----:B------:R-:W-:Y:S02]  /*2ee60*/  LOP3.LUT R140, R140, 0xffff, RZ, 0xc0, !PT ;  /* 0x0000ffff8c8c7812 */ /* 0x000fe400078ec0ff */
[----:B------:R-:W-:Y:S01]  /*2ee70*/  LOP3.LUT R139, R139, 0xffff, RZ, 0xc0, !PT ;  /* 0x0000ffff8b8b7812 */ /* 0x000fe200078ec0ff */
[----:B------:R-:W-:Y:S01]  /*2ee80*/  IMAD R69, R70, 0x10, R69 ;  /* 0x0000001046457824 */ /* 0x000fe200078e0245 */
[----:B------:R-:W-:-:S02]  /*2ee90*/  LOP3.LUT R137, R137, 0xffff, RZ, 0xc0, !PT ;  /* 0x0000ffff89897812 */ /* 0x000fc400078ec0ff */
[----:B------:R-:W-:Y:S01]  /*2eea0*/  LOP3.LUT R136, R136, 0xffff, RZ, 0xc0, !PT ;  /* 0x0000ffff88887812 */ /* 0x000fe200078ec0ff */
[----:B--2---:R-:W-:Y:S01]  /*2eeb0*/  @P2 FMUL R32, R32, 0.25 ;  /* 0x3e80000020202820 */ /* 0x004fe20000400000 */
[----:B------:R-:W-:Y:S01]  /*2eec0*/  @P2 FMUL R33, R33, 0.25 ;  /* 0x3e80000021212820 */ /* 0x000fe20000400000 */
[----:B------:R-:W-:Y:S01]  /*2eed0*/  @P2 FMUL R34, R34, 0.25 ;  /* 0x3e80000022222820 */ /* 0x000fe20000400000 */
[----:B------:R-:W-:Y:S01]  /*2eee0*/  @P2 FMUL R35, R35, 0.25 ;  /* 0x3e80000023232820 */ /* 0x000fe20000400000 */
[----:B------:R-:W-:Y:S01]  /*2eef0*/  @!P4 FMUL R32, R32, 16777216 ;  /* 0x4b8000002020c820 */ /* 0x000fe20000400000 */
[----:B------:R-:W-:Y:S01]  /*2ef00*/  @!P4 FMUL R33, R33, 16777216 ;  /* 0x4b8000002121c820 */ /* 0x000fe20000400000 */
[----:B------:R-:W-:Y:S01]  /*2ef10*/  @!P4 FMUL R34, R34, 16777216 ;  /* 0x4b8000002222c820 */ /* 0x000fe20000400000 */
[----:B------:R-:W-:Y:S01]  /*2ef20*/  @!P4 FMUL R35, R35, 16777216 ;  /* 0x4b8000002323c820 */ /* 0x000fe20000400000 */
[C---:B------:R-:W-:Y:S01]  /*2ef30*/  FMUL R32, R0.reuse, R32 ;  /* 0x0000002000207220 */ /* 0x040fe20000400000 */
[C---:B------:R-:W-:Y:S01]  /*2ef40*/  FMUL R33, R0.reuse, R33 ;  /* 0x0000002100217220 */ /* 0x040fe20000400000 */
[C---:B------:R-:W-:Y:S01]  /*2ef50*/  FMUL R34, R0.reuse, R34 ;  /* 0x0000002200227220 */ /* 0x040fe20000400000 */
[----:B------:R-:W-:Y:S01]  /*2ef60*/  FMUL R35, R0, R35 ;  /* 0x0000002300237220 */ /* 0x000fe20000400000 */
[----:B------:R-:W-:Y:S01]  /*2ef70*/  @P2 FMUL R36, R36, 0.25 ;  /* 0x3e80000024242820 */ /* 0x000fe20000400000 */
[----:B------:R-:W-:Y:S01]  /*2ef80*/  @P2 FMUL R37, R37, 0.25 ;  /* 0x3e80000025252820 */ /* 0x000fe20000400000 */
[----:B------:R-:W-:Y:S01]  /*2ef90*/  F2FP.SATFINITE.E4M3.F32.PACK_AB_MERGE_C R32, R33, R32, RZ ;  /* 0x000000202120723e */ /* 0x000fe200048070ff */
[----:B------:R-:W-:Y:S01]  /*2efa0*/  @P2 FMUL R38, R38, 0.25 ;  /* 0x3e80000026262820 */ /* 0x000fe20000400000 */
[----:B------:R-:W2:Y:S01]  /*2efb0*/  LDL.LU R33, [R1] ;  /* 0x0000000001217983 */ /* 0x000ea20000300800 */
[----:B------:R-:W-:Y:S01]  /*2efc0*/  F2FP.SATFINITE.E4M3.F32.PACK_AB_MERGE_C R34, R35, R34, RZ ;  /* 0x000000222322723e */ /* 0x000fe200048070ff */
[----:B------:R-:W-:Y:S01]  /*2efd0*/  @P2 FMUL R39, R39, 0.25 ;  /* 0x3e80000027272820 */ /* 0x000fe20000400000 */
[----:B------:R-:W-:Y:S01]  /*2efe0*/  @!P4 FMUL R36, R36, 16777216 ;  /* 0x4b8000002424c820 */ /* 0x000fe20000400000 */
[----:B------:R-:W3:Y:S01]  /*2eff0*/  LDL.LU R35, [R1+0x4] ;  /* 0x0000040001237983 */ /* 0x000ee20000300800 */
        /* <DEDUP_REMOVED lines=11> */
[----:B------:R-:W4:Y:S01]  /*2f0b0*/  LDL.LU R37, [R1+0xc] ;  /* 0x00000c0001257983 */ /* 0x000f220000300800 */
[----:B------:R-:W-:Y:S01]  /*2f0c0*/  F2FP.SATFINITE.E4M3.F32.PACK_AB_MERGE_C R38, R39, R38, RZ ;  /* 0x000000262726723e */ /* 0x000fe200048070ff */
[----:B------:R-:W-:Y:S01]  /*2f0d0*/  @!P4 FMUL R44, R44, 16777216 ;  /* 0x4b8000002c2cc820 */ /* 0x000fe20000400000 */
[----:B------:R-:W-:Y:S01]  /*2f0e0*/  @P2 FMUL R64, R64, 0.25 ;  /* 0x3e80000040402820 */ /* 0x000fe20000400000 */
[----:B------:R-:W2:Y:S01]  /*2f0f0*/  LDL.LU R39, [R1+0x8] ;  /* 0x0000080001277983 */ /* 0x000ea20000300800 */
[----:B------:R-:W-:Y:S01]  /*2f100*/  @P2 FMUL R65, R65, 0.25 ;  /* 0x3e80000041412820 */ /* 0x000fe20000400000 */
[----:B------:R-:W-:Y:S01]  /*2f110*/  FMUL R71, R0, R44 ;  /* 0x0000002c00477220 */ /* 0x000fe20000400000 */
[--C-:B------:R-:W-:Y:S01]  /*2f120*/  PRMT R44, R135, 0x3340, R134.reuse ;  /* 0x00003340872c7816 */ /* 0x100fe20000000086 */
[----:B------:R-:W-:Y:S01]  /*2f130*/  @!P4 FMUL R66, R66, 16777216 ;  /* 0x4b8000004242c820 */ /* 0x000fe20000400000 */
[----:B------:R-:W-:Y:S01]  /*2f140*/  SHF.R.U32.HI R135, RZ, 0x8, R135 ;  /* 0x00000008ff877819 */ /* 0x000fe20000011687 */
[----:B------:R-:W-:Y:S01]  /*2f150*/  @!P4 FMUL R67, R67, 16777216 ;  /* 0x4b8000004343c820 */ /* 0x000fe20000400000 */
[----:B------:R-:W-:Y:S01]  /*2f160*/  SHF.R.U32.HI R134, RZ, 0x8, R134 ;  /* 0x00000008ff867819 */ /* 0x000fe20000011686 */
[----:B------:R-:W-:Y:S01]  /*2f170*/  @!P4 FMUL R64, R64, 16777216 ;  /* 0x4b8000004040c820 */ /* 0x000fe20000400000 */
[----:B------:R-:W-:Y:S01]  /*2f180*/  LOP3.LUT R135, R135, 0xffff, RZ, 0xc0, !PT ;  /* 0x0000ffff87877812 */ /* 0x000fe200078ec0ff */
[----:B------:R-:W-:Y:S01]  /*2f190*/  @!P4 FMUL R65, R65, 16777216 ;  /* 0x4b8000004141c820 */ /* 0x000fe20000400000 */
[----:B------:R-:W-:Y:S01]  /*2f1a0*/  LOP3.LUT R134, R134, 0xffff, RZ, 0xc0, !PT ;  /* 0x0000ffff86867812 */ /* 0x000fe200078ec0ff */
[C---:B------:R-:W-:Y:S01]  /*2f1b0*/  FMUL R131, R0.reuse, R66 ;  /* 0x0000004200837220 */ /* 0x040fe20000400000 */
[C---:B------:R-:W-:Y:S01]  /*2f1c0*/  FMUL R141, R0.reuse, R67 ;  /* 0x00000043008d7220 */ /* 0x040fe20000400000 */
[C---:B------:R-:W-:Y:S01]  /*2f1d0*/  FMUL R64, R0.reuse, R64 ;  /* 0x0000004000407220 */ /* 0x040fe20000400000 */
[----:B------:R-:W-:Y:S01]  /*2f1e0*/  PRMT R134, R135, 0x3340, R134 ;  /* 0x0000334087867816 */ /* 0x000fe20000000086 */
[----:B------:R-:W-:Y:S01]  /*2f1f0*/  FMUL R130, R0, R65 ;  /* 0x0000004100827220 */ /* 0x000fe20000400000 */
[----:B------:R-:W2:Y:S01]  /*2f200*/  LDL.LU R135, [R1+0x18] ;  /* 0x0000180001877983 */ /* 0x000ea20000300800 */
[----:B------:R-:W-:Y:S01]  /*2f210*/  F2FP.SATFINITE.E4M3.F32.PACK_AB_MERGE_C R131, R141, R131, RZ ;  /* 0x000000838d83723e */ /* 0x000fe200048070ff */
[----:B------:R-:W-:Y:S01]  /*2f220*/  @P2 FMUL R45, R45, 0.25 ;  /* 0x3e8000002d2d2820 */ /* 0x000fe20000400000 */
[----:B------:R-:W-:Y:S01]  /*2f230*/  @P2 FMUL R4, R4, 0.25 ;  /* 0x3e80000004042820 */ /* 0x000fe20000400000 */
[----:B------:R-:W-:Y:S01]  /*2f240*/  F2FP.SATFINITE.E4M3.F32.PACK_AB_MERGE_C R64, R130, R64, RZ ;  /* 0x000000408240723e */ /* 0x000fe200048070ff */
[----:B------:R-:W2:Y:S01]  /*2f250*/  LDL.LU R141, [R1+0x14] ;  /* 0x00001400018d7983 */ /* 0x000ea20000300800 */
[----:B------:R-:W-:Y:S01]  /*2f260*/  @!P4 FMUL R45, R45, 16777216 ;  /* 0x4b8000002d2dc820 */ /* 0x000fe20000400000 */
[----:B------:R-:W-:Y:S01]  /*2f270*/  @P2 FMUL R5, R5, 0.25 ;  /* 0x3e80000005052820 */ /* 0x000fe20000400000 */
[----:B------:R-:W-:Y:S01]  /*2f280*/  @P2 FMUL R6, R6, 0.25 ;  /* 0x3e80000006062820 */ /* 0x000fe20000400000 */
[----:B------:R-:W2:Y:S01]  /*2f290*/  LDL.LU R130, [R1+0x10] ;  /* 0x0000100001827983 */ /* 0x000ea20000300800 */
[----:B------:R-:W-:Y:S01]  /*2f2a0*/  FMUL R129, R0, R45 ;  /* 0x0000002d00817220 */ /* 0x000fe20000400000 */
[----:B------:R-:W-:Y:S01]  /*2f2b0*/  @P2 FMUL R7, R7, 0.25 ;  /* 0x3e80000007072820 */ /* 0x000fe20000400000 */
[----:B------:R-:W-:Y:S01]  /*2f2c0*/  @P2 FMUL R8, R8, 0.25 ;  /* 0x3e80000008082820 */ /* 0x000fe20000400000 */
[----:B------:R-:W-:Y:S01]  /*2f2d0*/  @P2 FMUL R9, R9, 0.25 ;  /* 0x3e80000009092820 */ /* 0x000fe20000400000 */
[----:B------:R-:W-:Y:S01]  /*2f2e0*/  @P2 FMUL R10, R10, 0.25 ;  /* 0x3e8000000a0a2820 */ /* 0x000fe20000400000 */
[----:B------:R-:W-:Y:S01]  /*2f2f0*/  F2FP.SATFINITE.E4M3.F32.PACK_AB_MERGE_C R71, R129, R71, RZ ;  /* 0x000000478147723e */ /* 0x000fe200048070ff */
[----:B------:R-:W-:Y:S01]  /*2f300*/  @P2 FMUL R11, R11, 0.25 ;  /* 0x3e8000000b0b2820 */ /* 0x000fe20000400000 */
[----:B------:R-:W2:Y:S01]  /*2f310*/  LDL.LU R129, [R1+0x1c] ;  /* 0x00001c0001817983 */ /* 0x000ea20000300800 */
        /* <DEDUP_REMOVED lines=142> */
[----:B------:R-:W-:-:S02]  /*2fc00*/  PRMT R142, R140, 0x3340, R142 ;  /* 0x000033408c8e7816 */ /* 0x000fc4000000008e */
[----:B------:R-:W-:Y:S02]  /*2fc10*/  PRMT R138, R139, 0x3340, R138 ;  /* 0x000033408b8a7816 */ /* 0x000fe4000000008a */
[----:B------:R-:W-:Y:S02]  /*2fc20*/  PRMT R0, R137, 0x3340, R136 ;  /* 0x0000334089007816 */ /* 0x000fe40000000088 */
[----:B------:R-:W-:Y:S02]  /*2fc30*/  LOP3.LUT R149, R149, 0xffff, RZ, 0xc0, !PT ;  /* 0x0000ffff95957812 */ /* 0x000fe400078ec0ff */
[----:B------:R-:W-:Y:S02]  /*2fc40*/  LOP3.LUT R150, R150, 0xffff, RZ, 0xc0, !PT ;  /* 0x0000ffff96967812 */ /* 0x000fe400078ec0ff */
[----:B------:R-:W-:Y:S02]  /*2fc50*/  LOP3.LUT R151, R151, 0xffff, RZ, 0xc0, !PT ;  /* 0x0000ffff97977812 */ /* 0x000fe400078ec0ff */
[----:B------:R-:W-:-:S02]  /*2fc60*/  PRMT R142, R44, 0x5410, R142 ;  /* 0x000054102c8e7816 */ /* 0x000fc4000000008e */
[----:B------:R-:W-:Y:S02]  /*2fc70*/  PRMT R138, R0, 0x5410, R138 ;  /* 0x00005410008a7816 */ /* 0x000fe4000000008a */
[----:B------:R-:W-:Y:S02]  /*2fc80*/  PRMT R0, R150, 0x3340, R1 ;  /* 0x0000334096007816 */ /* 0x000fe40000000001 */
[----:B------:R-:W-:Y:S02]  /*2fc90*/  PRMT R44, R149, 0x3340, R151 ;  /* 0x00003340952c7816 */ /* 0x000fe40000000097 */
[----:B------:R-:W-:Y:S02]  /*2fca0*/  LOP3.LUT R158, R158, 0xffff, RZ, 0xc0, !PT ;  /* 0x0000ffff9e9e7812 */ /* 0x000fe400078ec0ff */
[----:B------:R-:W-:Y:S02]  /*2fcb0*/  LOP3.LUT R159, R159, 0xffff, RZ, 0xc0, !PT ;  /* 0x0000ffff9f9f7812 */ /* 0x000fe400078ec0ff */
[----:B------:R-:W-:-:S02]  /*2fcc0*/  LOP3.LUT R160, R160, 0xffff, RZ, 0xc0, !PT ;  /* 0x0000ffffa0a07812 */ /* 0x000fc400078ec0ff */
[----:B------:R-:W-:Y:S02]  /*2fcd0*/  LOP3.LUT R152, R152, 0xffff, RZ, 0xc0, !PT ;  /* 0x0000ffff98987812 */ /* 0x000fe400078ec0ff */
[----:B------:R-:W-:Y:S02]  /*2fce0*/  LOP3.LUT R153, R153, 0xffff, RZ, 0xc0, !PT ;  /* 0x0000ffff99997812 */ /* 0x000fe400078ec0ff */
[----:B------:R-:W-:Y:S02]  /*2fcf0*/  LOP3.LUT R154, R154, 0xffff, RZ, 0xc0, !PT ;  /* 0x0000ffff9a9a7812 */ /* 0x000fe400078ec0ff */
[----:B------:R-:W-:Y:S02]  /*2fd00*/  PRMT R0, R44, 0x5410, R0 ;  /* 0x000054102c007816 */ /* 0x000fe40000000000 */
[----:B------:R-:W-:Y:S02]  /*2fd10*/  LOP3.LUT R20, R133, 0x60, RZ, 0xc0, !PT ;  /* 0x0000006085147812 */ /* 0x000fe400078ec0ff */
[----:B------:R-:W-:-:S02]  /*2fd20*/  PRMT R66, R159, 0x3340, R1 ;  /* 0x000033409f427816 */ /* 0x000fc40000000001 */
[----:B------:R-:W-:Y:S01]  /*2fd30*/  PRMT R44, R158, 0x3340, R160 ;  /* 0x000033409e2c7816 */ /* 0x000fe200000000a0 */
[----:B------:R-:W-:Y:S01]  /*2fd40*/  IMAD R20, R20, 0x8, R69 ;  /* 0x0000000814147824 */ /* 0x000fe200078e0245 */
[----:B------:R-:W-:Y:S02]  /*2fd50*/  PRMT R67, R154, 0x3340, R1 ;  /* 0x000033409a437816 */ /* 0x000fe40000000001 */
[--C-:B------:R-:W-:Y:S02]  /*2fd60*/  PRMT R133, R152, 0x3340, R153.reuse ;  /* 0x0000334098857816 */ /* 0x100fe40000000099 */
[----:B------:R-:W-:Y:S02]  /*2fd70*/  SHF.R.U32.HI R152, RZ, 0x8, R152 ;  /* 0x00000008ff987819 */ /* 0x000fe40000011698 */
[----:B------:R-:W-:Y:S02]  /*2fd80*/  SHF.R.U32.HI R153, RZ, 0x8, R153 ;  /* 0x00000008ff997819 */ /* 0x000fe40000011699 */
[----:B------:R-:W-:-:S02]  /*2fd90*/  SHF.R.U32.HI R154, RZ, 0x8, R154 ;  /* 0x00000008ff9a7819 */ /* 0x000fc4000001169a */
[----:B------:R-:W-:Y:S02]  /*2fda0*/  PRMT R66, R44, 0x5410, R66 ;  /* 0x000054102c427816 */ /* 0x000fe40000000042 */
[----:B------:R-:W-:Y:S02]  /*2fdb0*/  F2FP.SATFINITE.E4M3.F32.PACK_AB_MERGE_C R44, R11, R10, RZ ;  /* 0x0000000a0b2c723e */ /* 0x000fe400048070ff */
[----:B------:R-:W-:Y:S02]  /*2fdc0*/  F2FP.SATFINITE.E4M3.F32.PACK_AB_MERGE_C R16, R17, R16, RZ ;  /* 0x000000101110723e */ /* 0x000fe400048070ff */
        /* <DEDUP_REMOVED lines=8> */
[----:B------:R-:W-:-:S02]  /*2fe50*/  LOP3.LUT R84, R84, 0xffff, RZ, 0xc0, !PT ;  /* 0x0000ffff54547812 */ /* 0x000fc400078ec0ff */
[----:B------:R-:W-:Y:S02]  /*2fe60*/  LOP3.LUT R86, R86, 0xffff, RZ, 0xc0, !PT ;  /* 0x0000ffff56567812 */ /* 0x000fe400078ec0ff */
[----:B------:R-:W-:Y:S02]  /*2fe70*/  LOP3.LUT R80, R80, 0xffff, RZ, 0xc0, !PT ;  /* 0x0000ffff50507812 */ /* 0x000fe400078ec0ff */
[----:B------:R-:W-:Y:S02]  /*2fe80*/  LOP3.LUT R100, R100, 0xffff, RZ, 0xc0, !PT ;  /* 0x0000ffff64647812 */ /* 0x000fe400078ec0ff */
[----:B------:R-:W-:Y:S02]  /*2fe90*/  LOP3.LUT R99, R99, 0xffff, RZ, 0xc0, !PT ;  /* 0x0000ffff63637812 */ /* 0x000fe400078ec0ff */
[----:B------:R-:W-:Y:S02]  /*2fea0*/  LOP3.LUT R98, R98, 0xffff, RZ, 0xc0, !PT ;  /* 0x0000ffff62627812 */ /* 0x000fe400078ec0ff */
[----:B------:R-:W-:-:S02]  /*2feb0*/  LOP3.LUT R143, R143, 0xffff, RZ, 0xc0, !PT ;  /* 0x0000ffff8f8f7812 */ /* 0x000fc400078ec0ff */
[----:B------:R-:W-:Y:S02]  /*2fec0*/  LOP3.LUT R144, R144, 0xffff, RZ, 0xc0, !PT ;  /* 0x0000ffff90907812 */ /* 0x000fe400078ec0ff */
[----:B------:R-:W-:Y:S02]  /*2fed0*/  LOP3.LUT R145, R145, 0xffff, RZ, 0xc0, !PT ;  /* 0x0000ffff91917812 */ /* 0x000fe400078ec0ff */
[----:B------:R-:W-:Y:S02]  /*2fee0*/  LOP3.LUT R146, R146, 0xffff, RZ, 0xc0, !PT ;  /* 0x0000ffff92927812 */ /* 0x000fe400078ec0ff */
[----:B------:R-:W-:Y:S02]  /*2fef0*/  LOP3.LUT R147, R147, 0xffff, RZ, 0xc0, !PT ;  /* 0x0000ffff93937812 */ /* 0x000fe400078ec0ff */
[----:B------:R-:W-:Y:S02]  /*2ff00*/  LOP3.LUT R148, R148, 0xffff, RZ, 0xc0, !PT ;  /* 0x0000ffff94947812 */ /* 0x000fe400078ec0ff */
[----:B------:R-:W-:-:S02]  /*2ff10*/  F2FP.SATFINITE.E4M3.F32.PACK_AB_MERGE_C R133, R5, R4, RZ ;  /* 0x000000040585723e */ /* 0x000fc400048070ff */
[----:B------:R-:W-:Y:S02]  /*2ff20*/  F2FP.SATFINITE.E4M3.F32.PACK_AB_MERGE_C R40, R41, R40, RZ ;  /* 0x000000282928723e */ /* 0x000fe400048070ff */
[----:B------:R-:W-:Y:S02]  /*2ff30*/  PRMT R11, R11, 0x3340, R153 ;  /* 0x000033400b0b7816 */ /* 0x000fe40000000099 */
[--C-:B------:R-:W-:Y:S02]  /*2ff40*/  PRMT R17, R17, 0x3340, R1.reuse ;  /* 0x0000334011117816 */ /* 0x100fe40000000001 */
[----:B------:R-:W-:Y:S02]  /*2ff50*/  PRMT R10, R75, 0x3340, R1 ;  /* 0x000033404b0a7816 */ /* 0x000fe40000000001 */
[----:B------:R-:W-:Y:S02]  /*2ff60*/  PRMT R5, R85, 0x3340, R76 ;  /* 0x0000334055057816 */ /* 0x000fe4000000004c */
[----:B------:R-:W-:-:S02]  /*2ff70*/  F2FP.SATFINITE.E4M3.F32.PACK_AB_MERGE_C R161, R7, R6, RZ ;  /* 0x0000000607a1723e */ /* 0x000fc400048070ff */
[----:B------:R-:W-:Y:S02]  /*2ff80*/  F2FP.SATFINITE.E4M3.F32.PACK_AB_MERGE_C R46, R47, R46, RZ ;  /* 0x0000002e2f2e723e */ /* 0x000fe400048070ff */
[----:B------:R-:W-:Y:S02]  /*2ff90*/  F2FP.SATFINITE.E4M3.F32.PACK_AB_MERGE_C R48, R49, R48, RZ ;  /* 0x000000303130723e */ /* 0x000fe400048070ff */
[----:B------:R-:W-:Y:S02]  /*2ffa0*/  SHF.R.U32.HI R158, RZ, 0x8, R158 ;  /* 0x00000008ff9e7819 */ /* 0x000fe4000001169e */
[----:B------:R-:W-:Y:S02]  /*2ffb0*/  SHF.R.U32.HI R160, RZ, 0x8, R160 ;  /* 0x00000008ffa07819 */ /* 0x000fe400000116a0 */
[----:B------:R-:W-:Y:S02]  /*2ffc0*/  SHF.R.U32.HI R159, RZ, 0x8, R159 ;  /* 0x00000008ff9f7819 */ /* 0x000fe4000001169f */
[----:B------:R-:W-:-:S02]  /*2ffd0*/  LOP3.LUT R91, R91, 0xffff, RZ, 0xc0, !PT ;  /* 0x0000ffff5b5b7812 */ /* 0x000fc400078ec0ff */
[----:B------:R-:W-:Y:S02]  /*2ffe0*/  LOP3.LUT R82, R82, 0xffff, RZ, 0xc0, !PT ;  /* 0x0000ffff52527812 */ /* 0x000fe400078ec0ff */
[----:B---3--:R-:W-:Y:S02]  /*2fff0*/  LOP3.LUT R41, R35, 0xffff, RZ, 0xc0, !PT ;  /* 0x0000ffff23297812 */ /* 0x008fe400078ec0ff */
[----:B------:R-:W-:Y:S02]  /*30000*/  SHF.R.U32.HI R85, RZ, 0x8, R85 ;  /* 0x00000008ff557819 */ /* 0x000fe40000011655 */
[----:B------:R-:W-:Y:S02]  /*30010*/  SHF.R.U32.HI R76, RZ, 0x8, R76 ;  /* 0x00000008ff4c7819 */ /* 0x000fe4000001164c */
[----:B------:R-:W-:Y:S02]  /*30020*/  PRMT R7, R77, 0x3340, R84 ;  /* 0x000033404d077816 */ /* 0x000fe40000000054 */
[----:B------:R-:W-:-:S02]  /*30030*/  PRMT R35, R100, 0x3340, R1 ;  /* 0x0000334064237816 */ /* 0x000fc40000000001 */
[----:B------:R-:W-:Y:S02]  /*30040*/  PRMT R49, R86, 0x3340, R80 ;  /* 0x0000334056317816 */ /* 0x000fe40000000050 */
[----:B------:R-:W-:Y:S02]  /*30050*/  PRMT R47, R99, 0x3340, R98 ;  /* 0x00003340632f7816 */ /* 0x000fe40000000062 */
[----:B------:R-:W-:Y:S02]  /*30060*/  PRMT R132, R145, 0x3340, R132 ;  /* 0x0000334091847816 */ /* 0x000fe40000000084 */
[----:B------:R-:W-:Y:S02]  /*30070*/  PRMT R69, R148, 0x3340, R1 ;  /* 0x0000334094457816 */ /* 0x000fe40000000001 */
[----:B------:R-:W-:Y:S02]  /*30080*/  PRMT R65, R143, 0x3340, R144 ;  /* 0x000033408f417816 */ /* 0x000fe40000000090 */
[----:B------:R-:W-:-:S02]  /*30090*/  PRMT R45, R146, 0x3340, R147 ;  /* 0x00003340922d7816 */ /* 0x000fc40000000093 */
[----:B------:R-:W-:Y:S02]  /*300a0*/  SHF.R.U32.HI R77, RZ, 0x8, R77 ;  /* 0x00000008ff4d7819 */ /* 0x000fe4000001164d */
[----:B------:R-:W-:Y:S02]  /*300b0*/  SHF.R.U32.HI R84, RZ, 0x8, R84 ;  /* 0x00000008ff547819 */ /* 0x000fe40000011654 */
[----:B------:R-:W-:Y:S02]  /*300c0*/  SHF.R.U32.HI R86, RZ, 0x8, R86 ;  /* 0x00000008ff567819 */ /* 0x000fe40000011656 */
[----:B------:R-:W-:Y:S02]  /*300d0*/  SHF.R.U32.HI R80, RZ, 0x8, R80 ;  /* 0x00000008ff507819 */ /* 0x000fe40000011650 */
[----:B------:R-:W-:Y:S02]  /*300e0*/  LOP3.LUT R155, R155, 0xffff, RZ, 0xc0, !PT ;  /* 0x0000ffff9b9b7812 */ /* 0x000fe400078ec0ff */
[----:B------:R-:W-:-:S02]  /*300f0*/  LOP3.LUT R156, R156, 0xffff, RZ, 0xc0, !PT ;  /* 0x0000ffff9c9c7812 */ /* 0x000fc400078ec0ff */
[----:B------:R-:W-:Y:S02]  /*30100*/  LOP3.LUT R157, R157, 0xffff, RZ, 0xc0, !PT ;  /* 0x0000ffff9d9d7812 */ /* 0x000fe400078ec0ff */
[----:B------:R-:W-:Y:S02]  /*30110*/  F2FP.SATFINITE.E4M3.F32.PACK_AB_MERGE_C R28, R29, R28, RZ ;  /* 0x0000001c1d1c723e */ /* 0x000fe400048070ff */
[----:B------:R-:W-:Y:S02]  /*30120*/  F2FP.SATFINITE.E4M3.F32.PACK_AB_MERGE_C R30, R31, R30, RZ ;  /* 0x0000001e1f1e723e */ /* 0x000fe400048070ff */
[----:B------:R-:W-:Y:S02]  /*30130*/  PRMT R10, R5, 0x5410, R10 ;  /* 0x00005410050a7816 */ /* 0x000fe4000000000a */
[----:B------:R-:W-:Y:S02]  /*30140*/  PRMT R11, R11, 0x5410, R17 ;  /* 0x000054100b0b7816 */ /* 0x000fe40000000011 */
[----:B------:R-:W-:-:S02]  /*30150*/  LOP3.LUT R78, R78, 0xffff, RZ, 0xc0, !PT ;  /* 0x0000ffff4e4e7812 */ /* 0x000fc400078ec0ff */
[----:B------:R-:W-:Y:S02]  /*30160*/  LOP3.LUT R94, R94, 0xffff, RZ, 0xc0, !PT ;  /* 0x0000ffff5e5e7812 */ /* 0x000fe400078ec0ff */
[----:B------:R-:W-:Y:S02]  /*30170*/  LOP3.LUT R95, R95, 0xffff, RZ, 0xc0, !PT ;  /* 0x0000ffff5f5f7812 */ /* 0x000fe400078ec0ff */
[----:B------:R-:W-:Y:S02]  /*30180*/  LOP3.LUT R29, R158, 0xffff, RZ, 0xc0, !PT ;  /* 0x0000ffff9e1d7812 */ /* 0x000fe400078ec0ff */
[----:B------:R-:W-:Y:S02]  /*30190*/  LOP3.LUT R160, R160, 0xffff, RZ, 0xc0, !PT ;  /* 0x0000ffffa0a07812 */ /* 0x000fe400078ec0ff */
[----:B------:R-:W-:Y:S02]  /*301a0*/  LOP3.LUT R31, R159, 0xffff, RZ, 0xc0, !PT ;  /* 0x0000ffff9f1f7812 */ /* 0x000fe400078ec0ff */
[----:B------:R-:W-:-:S02]  /*301b0*/  PRMT R5, R91, 0x3340, R82 ;  /* 0x000033405b057816 */ /* 0x000fc40000000052 */
[----:B------:R-:W-:Y:S02]  /*301c0*/  LOP3.LUT R79, R79, 0xffff, RZ, 0xc0, !PT ;  /* 0x0000ffff4f4f7812 */ /* 0x000fe400078ec0ff */
[----:B------:R-:W-:Y:S02]  /*301d0*/  LOP3.LUT R17, R85, 0xffff, RZ, 0xc0, !PT ;  /* 0x0000ffff55117812 */ /* 0x000fe400078ec0ff */
[----:B------:R-:W-:Y:S02]  /*301e0*/  LOP3.LUT R76, R76, 0xffff, RZ, 0xc0, !PT ;  /* 0x0000ffff4c4c7812 */ /* 0x000fe400078ec0ff */
[----:B------:R-:W-:Y:S02]  /*301f0*/  F2FP.SATFINITE.E4M3.F32.PACK_AB_MERGE_C R60, R61, R60, RZ ;  /* 0x0000003c3d3c723e */ /* 0x000fe400048070ff */
[----:B------:R-:W-:Y:S02]  /*30200*/  PRMT R35, R47, 0x5410, R35 ;  /* 0x000054102f237816 */ /* 0x000fe40000000023 */
[----:B------:R-:W-:-:S02]  /*30210*/  SHF.R.U32.HI R91, RZ, 0x8, R91 ;  /* 0x00000008ff5b7819 */ /* 0x000fc4000001165b */
[----:B------:R-:W-:Y:S02]  /*30220*/  SHF.R.U32.HI R82, RZ, 0x8, R82 ;  /* 0x00000008ff527819 */ /* 0x000fe40000011652 */
[----:B------:R-:W-:Y:S02]  /*30230*/  PRMT R132, R65, 0x5410, R132 ;  /* 0x0000541041847816 */ /* 0x000fe40000000084 */
[----:B------:R-:W-:Y:S02]  /*30240*/  PRMT R69, R45, 0x5410, R69 ;  /* 0x000054102d457816 */ /* 0x000fe40000000045 */
[----:B------:R-:W-:Y:S02]  /*30250*/  F2FP.SATFINITE.E4M3.F32.PACK_AB_MERGE_C R42, R43, R42, RZ ;  /* 0x0000002a2b2a723e */ /* 0x000fe400048070ff */
[----:B------:R-:W-:Y:S02]  /*30260*/  LOP3.LUT R61, R77, 0xffff, RZ, 0xc0, !PT ;  /* 0x0000ffff4d3d7812 */ /* 0x000fe400078ec0ff */
[----:B------:R-:W-:-:S02]  /*30270*/  LOP3.LUT R84, R84, 0xffff, RZ, 0xc0, !PT ;  /* 0x0000ffff54547812 */ /* 0x000fc400078ec0ff */
[----:B------:R-:W-:Y:S02]  /*30280*/  LOP3.LUT R47, R86, 0xffff, RZ, 0xc0, !PT ;  /* 0x0000ffff562f7812 */ /* 0x000fe400078ec0ff */
[----:B------:R-:W-:Y:S02]  /*30290*/  LOP3.LUT R80, R80, 0xffff, RZ, 0xc0, !PT ;  /* 0x0000ffff50507812 */ /* 0x000fe400078ec0ff */
[----:B------:R-:W-:Y:S02]  /*302a0*/  PRMT R65, R157, 0x3340, R1 ;  /* 0x000033409d417816 */ /* 0x000fe40000000001 */
[----:B------:R-:W-:Y:S02]  /*302b0*/  PRMT R45, R155, 0x3340, R156 ;  /* 0x000033409b2d7816 */ /* 0x000fe4000000009c */
[----:B------:R-:W-:Y:S02]  /*302c0*/  F2FP.SATFINITE.E4M3.F32.PACK_AB_MERGE_C R8, R9, R8, RZ ;  /* 0x000000080908723e */ /* 0x000fe400048070ff */
[----:B------:R-:W-:-:S02]  /*302d0*/  LOP3.LUT R83, R83, 0xffff, RZ, 0xc0, !PT ;  /* 0x0000ffff53537812 */ /* 0x000fc400078ec0ff */
[----:B--2---:R-:W-:Y:S02]  /*302e0*/  LOP3.LUT R43, R33, 0xffff, RZ, 0xc0, !PT ;  /* 0x0000ffff212b7812 */ /* 0x004fe400078ec0ff */
[----:B------:R-:W-:Y:S02]  /*302f0*/  LOP3.LUT R110, R110, 0xffff, RZ, 0xc0, !PT ;  /* 0x0000ffff6e6e7812 */ /* 0x000fe400078ec0ff */
[----:B------:R-:W-:Y:S02]  /*30300*/  LOP3.LUT R109, R109, 0xffff, RZ, 0xc0, !PT ;  /* 0x0000ffff6d6d7812 */ /* 0x000fe400078ec0ff */
[----:B------:R-:W-:Y:S02]  /*30310*/  LOP3.LUT R108, R108, 0xffff, RZ, 0xc0, !PT ;  /* 0x0000ffff6c6c7812 */ /* 0x000fe400078ec0ff */
[----:B------:R-:W-:Y:S02]  /*30320*/  PRMT R9, R95, 0x3340, R1 ;  /* 0x000033405f097816 */ /* 0x000fe40000000001 */
[----:B------:R-:W-:-:S02]  /*30330*/  PRMT R4, R78, 0x3340, R94 ;  /* 0x000033404e047816 */ /* 0x000fc4000000005e */
[----:B------:R-:W-:Y:S02]  /*30340*/  PRMT R29, R29, 0x3340, R160 ;  /* 0x000033401d1d7816 */ /* 0x000fe400000000a0 */
[--C-:B------:R-:W-:Y:S02]  /*30350*/  PRMT R31, R31, 0x3340, R1.reuse ;  /* 0x000033401f1f7816 */ /* 0x100fe40000000001 */
[----:B------:R-:W-:Y:S02]  /*30360*/  PRMT R33, R79, 0x3340, R1 ;  /* 0x000033404f217816 */ /* 0x000fe40000000001 */
[----:B------:R-:W-:Y:S02]  /*30370*/  PRMT R17, R17, 0x3340, R76 ;  /* 0x0000334011117816 */ /* 0x000fe4000000004c */
[----:B------:R-:W-:Y:S02]  /*30380*/  SHF.R.U32.HI R155, RZ, 0x8, R155 ;  /* 0x00000008ff9b7819 */ /* 0x000fe4000001169b */
[----:B------:R-:W-:-:S02]  /*30390*/  SHF.R.U32.HI R156, RZ, 0x8, R156 ;  /* 0x00000008ff9c7819 */ /* 0x000fc4000001169c */
[----:B------:R-:W-:Y:S02]  /*303a0*/  SHF.R.U32.HI R157, RZ, 0x8, R157 ;  /* 0x00000008ff9d7819 */ /* 0x000fe4000001169d */
[----:B------:R-:W-:Y:S02]  /*303b0*/  SHF.R.U32.HI R78, RZ, 0x8, R78 ;  /* 0x00000008ff4e7819 */ /* 0x000fe4000001164e */
[----:B------:R-:W-:Y:S02]  /*303c0*/  SHF.R.U32.HI R94, RZ, 0x8, R94 ;  /* 0x00000008ff5e7819 */ /* 0x000fe4000001165e */
[----:B------:R-:W-:Y:S02]  /*303d0*/  SHF.R.U32.HI R95, RZ, 0x8, R95 ;  /* 0x00000008ff5f7819 */ /* 0x000fe4000001165f */
[----:B------:R-:W-:Y:S02]  /*303e0*/  LOP3.LUT R76, R91, 0xffff, RZ, 0xc0, !PT ;  /* 0x0000ffff5b4c7812 */ /* 0x000fe400078ec0ff */
[----:B------:R-:W-:-:S02]  /*303f0*/  LOP3.LUT R82, R82, 0xffff, RZ, 0xc0, !PT ;  /* 0x0000ffff52527812 */ /* 0x000fc400078ec0ff */
[----:B------:R-:W-:Y:S02]  /*30400*/  SHF.R.U32.HI R79, RZ, 0x8, R79 ;  /* 0x00000008ff4f7819 */ /* 0x000fe4000001164f */
[----:B------:R-:W-:Y:S02]  /*30410*/  F2FP.SATFINITE.E4M3.F32.PACK_AB_MERGE_C R24, R25, R24, RZ ;  /* 0x000000181918723e */ /* 0x000fe400048070ff */
[----:B------:R-:W-:Y:S02]  /*30420*/  PRMT R61, R61, 0x3340, R84 ;  /* 0x000033403d3d7816 */ /* 0x000fe40000000054 */
[----:B------:R-:W-:Y:S02]  /*30430*/  SHF.R.U32.HI R99, RZ, 0x8, R99 ;  /* 0x00000008ff637819 */ /* 0x000fe40000011663 */
[----:B------:R-:W-:Y:S02]  /*30440*/  SHF.R.U32.HI R98, RZ, 0x8, R98 ;  /* 0x00000008ff627819 */ /* 0x000fe40000011662 */
[----:B------:R-:W-:-:S02]  /*30450*/  SHF.R.U32.HI R100, RZ, 0x8, R100 ;  /* 0x00000008ff647819 */ /* 0x000fc40000011664 */
[----:B------:R-:W-:Y:S02]  /*30460*/  PRMT R80, R47, 0x3340, R80 ;  /* 0x000033402f507816 */ /* 0x000fe40000000050 */
[----:B------:R-:W-:Y:S02]  /*30470*/  PRMT R65, R45, 0x5410, R65 ;  /* 0x000054102d417816 */ /* 0x000fe40000000041 */
[----:B------:R-:W-:Y:S02]  /*30480*/  F2FP.SATFINITE.E4M3.F32.PACK_AB_MERGE_C R70, R21, R70, RZ ;  /* 0x000000461546723e */ /* 0x000fe400048070ff */
[----:B------:R-:W-:Y:S02]  /*30490*/  F2FP.SATFINITE.E4M3.F32.PACK_AB_MERGE_C R23, R23, R22, RZ ;  /* 0x000000161717723e */ /* 0x000fe400048070ff */
[----:B------:R-:W-:Y:S02]  /*304a0*/  LOP3.LUT R89, R89, 0xffff, RZ, 0xc0, !PT ;  /* 0x0000ffff59597812 */ /* 0x000fe400078ec0ff */
[----:B------:R-:W-:-:S02]  /*304b0*/  LOP3.LUT R87, R87, 0xffff, RZ, 0xc0, !PT ;  /* 0x0000ffff57577812 */ /* 0x000fc400078ec0ff */
[--C-:B------:R-:W-:Y:S02]  /*304c0*/  PRMT R25, R83, 0x3340, R1.reuse ;  /* 0x0000334053197816 */ /* 0x100fe40000000001 */
[----:B------:R-:W-:Y:S02]  /*304d0*/  PRMT R84, R108, 0x3340, R1 ;  /* 0x000033406c547816 */ /* 0x000fe40000000001 */
[----:B------:R-:W-:Y:S02]  /*304e0*/  PRMT R47, R110, 0x3340, R109 ;  /* 0x000033406e2f7816 */ /* 0x000fe4000000006d */
[----:B------:R-:W-:Y:S02]  /*304f0*/  F2FP.SATFINITE.E4M3.F32.PACK_AB_MERGE_C R45, R19, R18, RZ ;  /* 0x00000012132d723e */ /* 0x000fe400048070ff */
[----:B------:R-:W-:Y:S02]  /*30500*/  F2FP.SATFINITE.E4M3.F32.PACK_AB_MERGE_C R21, R51, R50, RZ ;  /* 0x000000323315723e */ /* 0x000fe400048070ff */
[----:B------:R-:W-:-:S02]  /*30510*/  F2FP.SATFINITE.E4M3.F32.PACK_AB_MERGE_C R22, R59, R58, RZ ;  /* 0x0000003a3b16723e */ /* 0x000fc400048070ff */
[----:B------:R-:W-:Y:S02]  /*30520*/  LOP3.LUT R81, R81, 0xffff, RZ, 0xc0, !PT ;  /* 0x0000ffff51517812 */ /* 0x000fe400078ec0ff */
[----:B------:R-:W-:Y:S02]  /*30530*/  PRMT R31, R29, 0x5410, R31 ;  /* 0x000054101d1f7816 */ /* 0x000fe4000000001f */
[----:B------:R-:W-:Y:S02]  /*30540*/  SHF.R.U32.HI R83, RZ, 0x8, R83 ;  /* 0x00000008ff537819 */ /* 0x000fe40000011653 */
        /* <DEDUP_REMOVED lines=10> */
[----:B------:R-:W-:Y:S02]  /*305f0*/  PRMT R76, R76, 0x3340, R82 ;  /* 0x000033404c4c7816 */ /* 0x000fe40000000052 */
        /* <DEDUP_REMOVED lines=11> */
[----:B------:R-:W-:Y:S02]  /*306b0*/  F2FP.SATFINITE.E4M3.F32.PACK_AB_MERGE_C R12, R13, R12, RZ ;  /* 0x0000000c0d0c723e */ /* 0x000fe400048070ff */
[----:B------:R-:W-:Y:S02]  /*306c0*/  F2FP.SATFINITE.E4M3.F32.PACK_AB_MERGE_C R56, R57, R56, RZ ;  /* 0x000000383938723e */ /* 0x000fe400048070ff */
[----:B------:R-:W-:Y:S02]  /*306d0*/  F2FP.SATFINITE.E4M3.F32.PACK_AB_MERGE_C R62, R63, R62, RZ ;  /* 0x0000003e3f3e723e */ /* 0x000fe400048070ff */
[----:B------:R-:W-:Y:S02]  /*306e0*/  PRMT R4, R89, 0x3340, R87 ;  /* 0x0000334059047816 */ /* 0x000fe40000000057 */
[----:B------:R-:W-:-:S02]  /*306f0*/  LOP3.LUT R117, R117, 0xffff, RZ, 0xc0, !PT ;  /* 0x0000ffff75757812 */ /* 0x000fc400078ec0ff */
[----:B------:R-:W-:Y:S02]  /*30700*/  LOP3.LUT R115, R115, 0xffff, RZ, 0xc0, !PT ;  /* 0x0000ffff73737812 */ /* 0x000fe400078ec0ff */
[----:B------:R-:W-:Y:S02]  /*30710*/  LOP3.LUT R116, R116, 0xffff, RZ, 0xc0, !PT ;  /* 0x0000ffff74747812 */ /* 0x000fe400078ec0ff */
[----:B------:R-:W-:Y:S02]  /*30720*/  PRMT R47, R47, 0x5410, R84 ;  /* 0x000054102f2f7816 */ /* 0x000fe40000000054 */
[----:B------:R-:W-:Y:S02]  /*30730*/  LOP3.LUT R125, R125, 0xffff, RZ, 0xc0, !PT ;  /* 0x0000ffff7d7d7812 */ /* 0x000fe400078ec0ff */
[----:B------:R-:W-:Y:S02]  /*30740*/  F2FP.SATFINITE.E4M3.F32.PACK_AB_MERGE_C R14, R15, R14, RZ ;  /* 0x0000000e0f0e723e */ /* 0x000fe400048070ff */
[----:B------:R-:W-:-:S02]  /*30750*/  PRMT R13, R81, 0x3340, R1 ;  /* 0x00003340510d7816 */ /* 0x000fc40000000001 */
[----:B------:R-:W-:Y:S02]  /*30760*/  LOP3.LUT R63, R83, 0xffff, RZ, 0xc0, !PT ;  /* 0x0000ffff533f7812 */ /* 0x000fe400078ec0ff */
[----:B------:R-:W-:Y:S02]  /*30770*/  SHF.R.U32.HI R89, RZ, 0x8, R89 ;  /* 0x00000008ff597819 */ /* 0x000fe40000011659 */
[----:B------:R-:W-:Y:S02]  /*30780*/  SHF.R.U32.HI R87, RZ, 0x8, R87 ;  /* 0x00000008ff577819 */ /* 0x000fe40000011657 */
[----:B------:R-:W-:Y:S02]  /*30790*/  PRMT R84, R126, 0x3340, R1 ;  /* 0x000033407e547816 */ /* 0x000fe40000000001 */
[----:B------:R-:W-:Y:S02]  /*307a0*/  PRMT R57, R124, 0x3340, R122 ;  /* 0x000033407c397816 */ /* 0x000fe4000000007a */
[----:B------:R-:W-:-:S02]  /*307b0*/  F2FP.SATFINITE.E4M3.F32.PACK_AB_MERGE_C R26, R27, R26, RZ ;  /* 0x0000001a1b1a723e */ /* 0x000fc400048070ff */
[----:B------:R-:W-:Y:S02]  /*307c0*/  F2FP.SATFINITE.E4M3.F32.PACK_AB_MERGE_C R54, R55, R54, RZ ;  /* 0x000000363736723e */ /* 0x000fe400048070ff */
[----:B------:R-:W-:Y:S02]  /*307d0*/  PRMT R18, R18, 0x3340, R156 ;  /* 0x0000334012127816 */ /* 0x000fe4000000009c */
[--C-:B------:R-:W-:Y:S02]  /*307e0*/  PRMT R19, R19, 0x3340, R1.reuse ;  /* 0x0000334013137816 */ /* 0x100fe40000000001 */
[----:B------:R-:W-:Y:S02]  /*307f0*/  LOP3.LUT R93, R93, 0xffff, RZ, 0xc0, !PT ;  /* 0x0000ffff5d5d7812 */ /* 0x000fe400078ec0ff */
[----:B------:R-:W-:Y:S02]  /*30800*/  LOP3.LUT R90, R90, 0xffff, RZ, 0xc0, !PT ;  /* 0x0000ffff5a5a7812 */ /* 0x000fe400078ec0ff */
[----:B------:R-:W-:-:S02]  /*30810*/  PRMT R15, R88, 0x3340, R1 ;  /* 0x00003340580f7816 */ /* 0x000fc40000000001 */
[----:B------:R-:W-:Y:S02]  /*30820*/  PRMT R29, R29, 0x3340, R94 ;  /* 0x000033401d1d7816 */ /* 0x000fe4000000005e */
[----:B------:R-:W-:Y:S02]  /*30830*/  PRMT R59, R59, 0x3340, R1 ;  /* 0x000033403b3b7816 */ /* 0x000fe40000000001 */
[----:B------:R-:W-:Y:S02]  /*30840*/  SHF.R.U32.HI R81, RZ, 0x8, R81 ;  /* 0x00000008ff517819 */ /* 0x000fe40000011651 */
[--C-:B------:R-:W-:Y:S02]  /*30850*/  PRMT R83, R50, 0x3340, R1.reuse ;  /* 0x0000334032537816 */ /* 0x100fe40000000001 */
[----:B------:R-:W-:Y:S02]  /*30860*/  F2FP.SATFINITE.E4M3.F32.PACK_AB_MERGE_C R52, R53, R52, RZ ;  /* 0x000000343534723e */ /* 0x000fe400048070ff */
[----:B------:R-:W-:-:S02]  /*30870*/  PRMT R27, R92, 0x3340, R1 ;  /* 0x000033405c1b7816 */ /* 0x000fc40000000001 */
[----:B------:R-:W-:Y:S02]  /*30880*/  SHF.R.U32.HI R75, RZ, 0x8, R75 ;  /* 0x00000008ff4b7819 */ /* 0x000fe4000001164b */
[----:B------:R-:W-:Y:S02]  /*30890*/  SHF.R.U32.HI R88, RZ, 0x8, R88 ;  /* 0x00000008ff587819 */ /* 0x000fe40000011658 */
[----:B------:R-:W-:Y:S02]  /*308a0*/  PRMT R79, R58, 0x3340, R79 ;  /* 0x000033403a4f7816 */ /* 0x000fe4000000004f */
[--C-:B------:R-:W-:Y:S02]  /*308b0*/  PRMT R82, R82, 0x3340, R1.reuse ;  /* 0x0000334052527816 */ /* 0x100fe40000000001 */
[----:B------:R-:W-:Y:S02]  /*308c0*/  PRMT R50, R104, 0x3340, R1 ;  /* 0x0000334068327816 */ /* 0x000fe40000000001 */
[----:B------:R-:W-:-:S02]  /*308d0*/  PRMT R51, R97, 0x3340, R103 ;  /* 0x0000334061337816 */ /* 0x000fc40000000067 */
[----:B------:R-:W-:Y:S02]  /*308e0*/  LOP3.LUT R85, R68, 0xffff, RZ, 0xc0, !PT ;  /* 0x0000ffff44557812 */ /* 0x000fe400078ec0ff */
[----:B------:R-:W-:Y:S02]  /*308f0*/  PRMT R55, R121, 0x3340, R123 ;  /* 0x0000334079377816 */ /* 0x000fe4000000007b */
[----:B------:R-:W-:Y:S02]  /*30900*/  SHF.R.U32.HI R92, RZ, 0x8, R92 ;  /* 0x00000008ff5c7819 */ /* 0x000fe4000001165c */
[----:B------:R-:W-:Y:S02]  /*30910*/  PRMT R86, R116, 0x3340, R1 ;  /* 0x0000334074567816 */ /* 0x000fe40000000001 */
[----:B------:R-:W-:Y:S02]  /*30920*/  PRMT R53, R117, 0x3340, R115 ;  /* 0x0000334075357816 */ /* 0x000fe40000000073 */
[----:B------:R-:W-:-:S02]  /*30930*/  PRMT R68, R125, 0x3340, R1 ;  /* 0x000033407d447816 */ /* 0x000fc40000000001 */
[----:B------:R-:W-:Y:S02]  /*30940*/  SHF.R.U32.HI R121, RZ, 0x8, R121 ;  /* 0x00000008ff797819 */ /* 0x000fe40000011679 */
[----:B------:R-:W-:Y:S02]  /*30950*/  SHF.R.U32.HI R123, RZ, 0x8, R123 ;  /* 0x00000008ff7b7819 */ /* 0x000fe4000001167b */
[----:B------:R-:W-:Y:S02]  /*30960*/  LOP3.LUT R77, R89, 0xffff, RZ, 0xc0, !PT ;  /* 0x0000ffff594d7812 */ /* 0x000fe400078ec0ff */
[----:B------:R-:W-:Y:S02]  /*30970*/  LOP3.LUT R87, R87, 0xffff, RZ, 0xc0, !PT ;  /* 0x0000ffff57577812 */ /* 0x000fe400078ec0ff */
[----:B------:R-:W-:Y:S02]  /*30980*/  LOP3.LUT R127, R127, 0xffff, RZ, 0xc0, !PT ;  /* 0x0000ffff7f7f7812 */ /* 0x000fe400078ec0ff */
[----:B------:R-:W-:-:S02]  /*30990*/  LOP3.LUT R128, R128, 0xffff, RZ, 0xc0, !PT ;  /* 0x0000ffff80807812 */ /* 0x000fc400078ec0ff */
[----:B------:R-:W-:Y:S02]  /*309a0*/  PRMT R57, R57, 0x5410, R84 ;  /* 0x0000541039397816 */ /* 0x000fe40000000054 */
[----:B------:R-:W-:Y:S02]  /*309b0*/  SHF.R.U32.HI R125, RZ, 0x8, R125 ;  /* 0x00000008ff7d7819 */ /* 0x000fe4000001167d */
[----:B------:R-:W-:Y:S02]  /*309c0*/  PRMT R6, R93, 0x3340, R90 ;  /* 0x000033405d067816 */ /* 0x000fe4000000005a */
[----:B------:R-:W-:Y:S02]  /*309d0*/  PRMT R18, R18, 0x5410, R19 ;  /* 0x0000541012127816 */ /* 0x000fe40000000013 */
[----:B------:R-:W-:Y:S02]  /*309e0*/  LOP3.LUT R78, R81, 0xffff, RZ, 0xc0, !PT ;  /* 0x0000ffff514e7812 */ /* 0x000fe400078ec0ff */
[----:B------:R-:W-:-:S02]  /*309f0*/  PRMT R84, R29, 0x5410, R59 ;  /* 0x000054101d547816 */ /* 0x000fc4000000003b */
[----:B------:R-:W-:Y:S02]  /*30a00*/  LOP3.LUT R19, R75, 0xffff, RZ, 0xc0, !PT ;  /* 0x0000ffff4b137812 */ /* 0x000fe400078ec0ff */
[----:B------:R-:W-:Y:S02]  /*30a10*/  SHF.R.U32.HI R93, RZ, 0x8, R93 ;  /* 0x00000008ff5d7819 */ /* 0x000fe4000001165d */
[----:B------:R-:W-:Y:S02]  /*30a20*/  SHF.R.U32.HI R90, RZ, 0x8, R90 ;  /* 0x00000008ff5a7819 */ /* 0x000fe4000001165a */
[----:B------:R-:W-:Y:S02]  /*30a30*/  LOP3.LUT R81, R88, 0xffff, RZ, 0xc0, !PT ;  /* 0x0000ffff58517812 */ /* 0x000fe400078ec0ff */
[----:B------:R-:W-:Y:S02]  /*30a40*/  PRMT R51, R51, 0x5410, R50 ;  /* 0x0000541033337816 */ /* 0x000fe40000000032 */
[----:B------:R-:W-:-:S02]  /*30a50*/  PRMT R59, R79, 0x5410, R82 ;  /* 0x000054104f3b7816 */ /* 0x000fc40000000052 */
[----:B------:R-:W-:Y:S02]  /*30a60*/  LOP3.LUT R75, R92, 0xffff, RZ, 0xc0, !PT ;  /* 0x0000ffff5c4b7812 */ /* 0x000fe400078ec0ff */
[----:B------:R-:W-:Y:S02]  /*30a70*/  PRMT R63, R63, 0x3340, R1 ;  /* 0x000033403f3f7816 */ /* 0x000fe40000000001 */
[----:B------:R-:W-:Y:S02]  /*30a80*/  PRMT R50, R53, 0x5410, R86 ;  /* 0x0000541035327816 */ /* 0x000fe40000000056 */
[----:B------:R-:W-:Y:S02]  /*30a90*/  LOP3.LUT R88, R121, 0xffff, RZ, 0xc0, !PT ;  /* 0x0000ffff79587812 */ /* 0x000fe400078ec0ff */
[----:B------:R-:W-:Y:S02]  /*30aa0*/  LOP3.LUT R79, R123, 0xffff, RZ, 0xc0, !PT ;  /* 0x0000ffff7b4f7812 */ /* 0x000fe400078ec0ff */
[----:B------:R-:W-:-:S02]  /*30ab0*/  PRMT R25, R7, 0x5410, R25 ;  /* 0x0000541007197816 */ /* 0x000fc40000000019 */
[----:B------:R-:W-:Y:S02]  /*30ac0*/  PRMT R77, R77, 0x3340, R87 ;  /* 0x000033404d4d7816 */ /* 0x000fe40000000057 */
[----:B------:R-:W-:Y:S02]  /*30ad0*/  PRMT R86, R127, 0x3340, R128 ;  /* 0x000033407f567816 */ /* 0x000fe40000000080 */
[----:B------:R-:W-:Y:S02]  /*30ae0*/  LOP3.LUT R92, R125, 0xffff, RZ, 0xc0, !PT ;  /* 0x0000ffff7d5c7812 */ /* 0x000fe400078ec0ff */
[----:B------:R-:W-:Y:S02]  /*30af0*/  PRMT R7, R69, 0x4210, R43 ;  /* 0x0000421045077816 */ /* 0x000fe4000000002b */
[----:B------:R-:W-:Y:S02]  /*30b00*/  PRMT R87, R85, 0x3340, R1 ;  /* 0x0000334055577816 */ /* 0x000fe40000000001 */
[----:B------:R-:W-:-:S02]  /*30b10*/  SHF.R.U32.HI R127, RZ, 0x8, R127 ;  /* 0x00000008ff7f7819 */ /* 0x000fc4000001167f */
[----:B------:R-:W-:Y:S02]  /*30b20*/  SHF.R.U32.HI R128, RZ, 0x8, R128 ;  /* 0x00000008ff807819 */ /* 0x000fe40000011680 */
[----:B------:R-:W-:Y:S02]  /*30b30*/  LOP3.LUT R69, R93, 0xffff, RZ, 0xc0, !PT ;  /* 0x0000ffff5d457812 */ /* 0x000fe400078ec0ff */
[----:B------:R-:W-:Y:S02]  /*30b40*/  LOP3.LUT R90, R90, 0xffff, RZ, 0xc0, !PT ;  /* 0x0000ffff5a5a7812 */ /* 0x000fe400078ec0ff */
[----:B------:R-:W-:Y:S02]  /*30b50*/  SHF.R.U32.HI R85, RZ, 0x8, R85 ;  /* 0x00000008ff557819 */ /* 0x000fe40000011655 */
[----:B------:R-:W-:Y:S02]  /*30b60*/  PRMT R63, R61, 0x5410, R63 ;  /* 0x000054103d3f7816 */ /* 0x000fe4000000003f */
[----:B------:R-:W-:-:S02]  /*30b70*/  PRMT R79, R88, 0x3340, R79 ;  /* 0x00003340584f7816 */ /* 0x000fc4000000004f */
[----:B------:R-:W-:Y:S02]  /*30b80*/  PRMT R61, R80, 0x5410, R83 ;  /* 0x00005410503d7816 */ /* 0x000fe40000000053 */
[----:B------:R-:W-:Y:S02]  /*30b90*/  PRMT R88, R92, 0x3340, R1 ;  /* 0x000033405c587816 */ /* 0x000fe40000000001 */
[----:B------:R-:W-:Y:S02]  /*30ba0*/  LOP3.LUT R92, R127, 0xffff, RZ, 0xc0, !PT ;  /* 0x0000ffff7f5c7812 */ /* 0x000fe400078ec0ff */
[----:B------:R-:W-:Y:S02]  /*30bb0*/  LOP3.LUT R83, R128, 0xffff, RZ, 0xc0, !PT ;  /* 0x0000ffff80537812 */ /* 0x000fe400078ec0ff */
[----:B------:R-:W-:Y:S02]  /*30bc0*/  SHF.R.U32.HI R140, RZ, 0x8, R140 ;  /* 0x00000008ff8c7819 */ /* 0x000fe4000001168c */
[----:B------:R-:W-:-:S02]  /*30bd0*/  SHF.R.U32.HI R137, RZ, 0x8, R137 ;  /* 0x00000008ff897819 */ /* 0x000fc40000011689 */
[----:B------:R-:W-:Y:S02]  /*30be0*/  SHF.R.U32.HI R136, RZ, 0x8, R136 ;  /* 0x00000008ff887819 */ /* 0x000fe40000011688 */
[----:B------:R-:W-:Y:S02]  /*30bf0*/  SHF.R.U32.HI R139, RZ, 0x8, R139 ;  /* 0x00000008ff8b7819 */ /* 0x000fe4000001168b */
[----:B------:R-:W-:Y:S02]  /*30c00*/  SHF.R.U32.HI R143, RZ, 0x8, R143 ;  /* 0x00000008ff8f7819 */ /* 0x000fe4000001168f */
[----:B------:R-:W-:Y:S02]  /*30c10*/  SHF.R.U32.HI R144, RZ, 0x8, R144 ;  /* 0x00000008ff907819 */ /* 0x000fe40000011690 */
[----:B------:R-:W-:Y:S02]  /*30c20*/  SHF.R.U32.HI R145, RZ, 0x8, R145 ;  /* 0x00000008ff917819 */ /* 0x000fe40000011691 */
[----:B------:R-:W-:-:S02]  /*30c30*/  SHF.R.U32.HI R146, RZ, 0x8, R146 ;  /* 0x00000008ff927819 */ /* 0x000fc40000011692 */
[----:B------:R-:W-:Y:S02]  /*30c40*/  SHF.R.U32.HI R147, RZ, 0x8, R147 ;  /* 0x00000008ff937819 */ /* 0x000fe40000011693 */
[----:B------:R-:W-:Y:S02]  /*30c50*/  SHF.R.U32.HI R148, RZ, 0x8, R148 ;  /* 0x00000008ff947819 */ /* 0x000fe40000011694 */
[----:B------:R-:W-:Y:S02]  /*30c60*/  PRMT R69, R69, 0x3340, R90 ;  /* 0x0000334045457816 */ /* 0x000fe4000000005a */
[----:B------:R-:W-:Y:S02]  /*30c70*/  PRMT R75, R75, 0x3340, R1 ;  /* 0x000033404b4b7816 */ /* 0x000fe40000000001 */
[----:B------:R-:W-:Y:S02]  /*30c80*/  LOP3.LUT R98, R85, 0xffff, RZ, 0xc0, !PT ;  /* 0x0000ffff55627812 */ /* 0x000fe400078ec0ff */
[----:B------:R-:W-:-:S02]  /*30c90*/  SHF.R.U32.HI R124, RZ, 0x8, R124 ;  /* 0x00000008ff7c7819 */ /* 0x000fc4000001167c */
[----:B------:R-:W-:Y:S02]  /*30ca0*/  SHF.R.U32.HI R122, RZ, 0x8, R122 ;  /* 0x00000008ff7a7819 */ /* 0x000fe4000001167a */
[----:B----4-:R-:W-:Y:S02]  /*30cb0*/  LOP3.LUT R37, R37, 0xffff, RZ, 0xc0, !PT ;  /* 0x0000ffff25257812 */ /* 0x010fe400078ec0ff */
[----:B------:R-:W-:Y:S02]  /*30cc0*/  LOP3.LUT R39, R39, 0xffff, RZ, 0xc0, !PT ;  /* 0x0000ffff27277812 */ /* 0x000fe400078ec0ff */
[----:B------:R-:W-:Y:S02]  /*30cd0*/  LOP3.LUT R106, R106, 0xffff, RZ, 0xc0, !PT ;  /* 0x0000ffff6a6a7812 */ /* 0x000fe400078ec0ff */
[----:B------:R-:W-:Y:S02]  /*30ce0*/  LOP3.LUT R105, R105, 0xffff, RZ, 0xc0, !PT ;  /* 0x0000ffff69697812 */ /* 0x000fe400078ec0ff */
[----:B------:R-:W-:Y:S01]  /*30cf0*/  PRMT R83, R92, 0x3340, R83 ;  /* 0x000033405c537816 */ /* 0x000fe20000000053 */
[----:B------:R-:W2:Y:S01]  /*30d00*/  S2R R158, SR_TID.X ;  /* 0x00000000009e7919 */ /* 0x000ea20000002100 */
        /* <DEDUP_REMOVED lines=10> */
[----:B------:R-:W-:Y:S02]  /*30db0*/  PRMT R69, R69, 0x5410, R75 ;  /* 0x0000541045457816 */ /* 0x000fe4000000004b */
[----:B------:R-:W-:Y:S02]  /*30dc0*/  PRMT R92, R98, 0x3340, R1 ;  /* 0x00003340625c7816 */ /* 0x000fe40000000001 */
        /* <DEDUP_REMOVED lines=9> */
[----:B------:R-:W-:Y:S02]  /*30e60*/  PRMT R4, R142, 0x4210, R37 ;  /* 0x000042108e047816 */ /* 0x000fe40000000025 */
[----:B------:R-:W-:Y:S02]  /*30e70*/  PRMT R5, R138, 0x4210, R39 ;  /* 0x000042108a057816 */ /* 0x000fe40000000027 */
[----:B------:R-:W-:Y:S02]  /*30e80*/  PRMT R6, R132, 0x4210, R41 ;  /* 0x0000421084067816 */ /* 0x000fe40000000029 */
[----:B------:R-:W-:-:S02]  /*30e90*/  PRMT R19, R19, 0x3340, R1 ;  /* 0x0000334013137816 */ /* 0x000fc40000000001 */
[--C-:B------:R-:W-:Y:S02]  /*30ea0*/  PRMT R49, R106, 0x3340, R105.reuse ;  /* 0x000033406a317816 */ /* 0x100fe40000000069 */
[----:B------:R-:W-:Y:S02]  /*30eb0*/  LOP3.LUT R12, R12, 0xffff, RZ, 0xc0, !PT ;  /* 0x0000ffff0c0c7812 */ /* 0x000fe400078ec0ff */
[----:B------:R-:W-:Y:S02]  /*30ec0*/  LOP3.LUT R89, R14, 0xffff, RZ, 0xc0, !PT ;  /* 0x0000ffff0e597812 */ /* 0x000fe400078ec0ff */
[----:B------:R-:W-:Y:S02]  /*30ed0*/  LOP3.LUT R16, R16, 0xffff, RZ, 0xc0, !PT ;  /* 0x0000ffff10107812 */ /* 0x000fe400078ec0ff */
[----:B------:R-:W-:Y:S02]  /*30ee0*/  SHF.R.U32.HI R106, RZ, 0x8, R106 ;  /* 0x00000008ff6a7819 */ /* 0x000fe4000001166a */
[----:B------:R-:W-:-:S02]  /*30ef0*/  SHF.R.U32.HI R105, RZ, 0x8, R105 ;  /* 0x00000008ff697819 */ /* 0x000fc40000011669 */
[----:B------:R-:W-:Y:S02]  /*30f00*/  LOP3.LUT R70, R70, 0xffff, RZ, 0xc0, !PT ;  /* 0x0000ffff46467812 */ /* 0x000fe400078ec0ff */
[----:B------:R-:W-:Y:S02]  /*30f10*/  LOP3.LUT R91, R23, 0xffff, RZ, 0xc0, !PT ;  /* 0x0000ffff175b7812 */ /* 0x000fe400078ec0ff */
[----:B------:R-:W-:Y:S02]  /*30f20*/  LOP3.LUT R14, R24, 0xffff, RZ, 0xc0, !PT ;  /* 0x0000ffff180e7812 */ /* 0x000fe400078ec0ff */
[--C-:B------:R-:W-:Y:S02]  /*30f30*/  PRMT R140, R140, 0x3340, R1.reuse ;  /* 0x000033408c8c7816 */ /* 0x100fe40000000001 */
[----:B------:R-:W-:Y:S02]  /*30f40*/  PRMT R136, R137, 0x3340, R136 ;  /* 0x0000334089887816 */ /* 0x000fe40000000088 */
[----:B------:R-:W-:-:S02]  /*30f50*/  PRMT R139, R139, 0x3340, R1 ;  /* 0x000033408b8b7816 */ /* 0x000fc40000000001 */
[----:B------:R-:W-:Y:S02]  /*30f60*/  PRMT R143, R143, 0x3340, R144 ;  /* 0x000033408f8f7816 */ /* 0x000fe40000000090 */
[----:B------:R-:W-:Y:S02]  /*30f70*/  PRMT R145, R145, 0x3340, R1 ;  /* 0x0000334091917816 */ /* 0x000fe40000000001 */
[----:B------:R-:W-:Y:S02]  /*30f80*/  PRMT R146, R146, 0x3340, R147 ;  /* 0x0000334092927816 */ /* 0x000fe40000000093 */
[----:B------:R-:W-:Y:S02]  /*30f90*/  PRMT R148, R148, 0x3340, R1 ;  /* 0x0000334094947816 */ /* 0x000fe40000000001 */
[----:B------:R-:W-:Y:S02]  /*30fa0*/  LOP3.LUT R93, R30, 0xffff, RZ, 0xc0, !PT ;  /* 0x0000ffff1e5d7812 */ /* 0x000fe400078ec0ff */
[----:B------:R-:W-:-:S02]  /*30fb0*/  PRMT R55, R55, 0x5410, R68 ;  /* 0x0000541037377816 */ /* 0x000fc40000000044 */
[----:B------:R-:W-:Y:S02]  /*30fc0*/  PRMT R85, R75, 0x3340, R122 ;  /* 0x000033404b557816 */ /* 0x000fe4000000007a */
[----:B------:R-:W-:Y:S02]  /*30fd0*/  LOP3.LUT R30, R32, 0xffff, RZ, 0xc0, !PT ;  /* 0x0000ffff201e7812 */ /* 0x000fe400078ec0ff */
[----:B------:R-:W-:Y:S02]  /*30fe0*/  PRMT R24, R8, 0x3340, R1 ;  /* 0x0000334008187816 */ /* 0x000fe40000000001 */
[----:B------:R-:W-:Y:S01]  /*30ff0*/  PRMT R23, R133, 0x3340, R98 ;  /* 0x0000334085177816 */ /* 0x000fe20000000062 */
[----:B0-----:R0:W-:Y:S01]  /*31000*/  STS.128 [R20], R4 ;  /* 0x0000000414007388 */ /* 0x0011e20000000c00 */
[----:B------:R-:W-:Y:S02]  /*31010*/  PRMT R68, R17, 0x5410, R19 ;  /* 0x0000541011447816 */ /* 0x000fe40000000013 */
[----:B------:R-:W-:-:S02]  /*31020*/  PRMT R75, R16, 0x3340, R1 ;  /* 0x00003340104b7816 */ /* 0x000fc40000000001 */
[----:B------:R-:W-:Y:S02]  /*31030*/  PRMT R32, R12, 0x3340, R89 ;  /* 0x000033400c207816 */ /* 0x000fe40000000059 */
[----:B------:R-:W-:Y:S02]  /*31040*/  LOP3.LUT R106, R106, 0xffff, RZ, 0xc0, !PT ;  /* 0x0000ffff6a6a7812 */ /* 0x000fe400078ec0ff */
[----:B------:R-:W-:Y:S02]  /*31050*/  LOP3.LUT R17, R105, 0xffff, RZ, 0xc0, !PT ;  /* 0x0000ffff69117812 */ /* 0x000fe400078ec0ff */
[----:B------:R-:W-:Y:S02]  /*31060*/  PRMT R100, R14, 0x3340, R1 ;  /* 0x000033400e647816 */ /* 0x000fe40000000001 */
[----:B------:R-:W-:Y:S02]  /*31070*/  PRMT R95, R70, 0x3340, R91 ;  /* 0x00003340465f7816 */ /* 0x000fe4000000005b */
[----:B------:R-:W-:-:S02]  /*31080*/  PRMT R78, R78, 0x3340, R1 ;  /* 0x000033404e4e7816 */ /* 0x000fc40000000001 */
[----:B0-----:R-:W-:Y:S02]  /*31090*/  PRMT R4, R134, 0x5410, R140 ;  /* 0x0000541086047816 */ /* 0x001fe4000000008c */
[----:B------:R-:W-:Y:S02]  /*310a0*/  PRMT R5, R136, 0x5410, R139 ;  /* 0x0000541088057816 */ /* 0x000fe4000000008b */
[----:B------:R-:W-:Y:S02]  /*310b0*/  PRMT R6, R143, 0x5410, R145 ;  /* 0x000054108f067816 */ /* 0x000fe40000000091 */
[----:B------:R-:W-:Y:S02]  /*310c0*/  PRMT R7, R146, 0x5410, R148 ;  /* 0x0000541092077816 */ /* 0x000fe40000000094 */
[----:B------:R-:W-:Y:S02]  /*310d0*/  LOP3.LUT R111, R111, 0xffff, RZ, 0xc0, !PT ;  /* 0x0000ffff6f6f7812 */ /* 0x000fe400078ec0ff */
[----:B------:R-:W-:-:S02]  /*310e0*/  SHF.R.U32.HI R97, RZ, 0x8, R97 ;  /* 0x00000008ff617819 */ /* 0x000fc40000011661 */
[----:B------:R-:W-:Y:S02]  /*310f0*/  SHF.R.U32.HI R104, RZ, 0x8, R104 ;  /* 0x00000008ff687819 */ /* 0x000fe40000011668 */
[----:B------:R-:W-:Y:S02]  /*31100*/  PRMT R23, R23, 0x5410, R24 ;  /* 0x0000541017177816 */ /* 0x000fe40000000018 */
[----:B------:R-:W-:Y:S02]  /*31110*/  LOP3.LUT R28, R28, 0xffff, RZ, 0xc0, !PT ;  /* 0x0000ffff1c1c7812 */ /* 0x000fe400078ec0ff */
[----:B------:R-:W-:Y:S02]  /*31120*/  PRMT R24, R32, 0x5410, R75 ;  /* 0x0000541020187816 */ /* 0x000fe4000000004b */
        /* <DEDUP_REMOVED lines=19> */
[----:B------:R-:W-:-:S02]  /*31260*/  LOP3.LUT R39, R36, 0xffff, RZ, 0xc0, !PT ;  /* 0x0000ffff24277812 */ /* 0x000fc400078ec0ff */
[----:B------:R-:W-:Y:S02]  /*31270*/  SHF.R.U32.HI R28, RZ, 0x8, R28 ;  /* 0x00000008ff1c7819 */ /* 0x000fe4000001161c */
[----:B------:R-:W-:Y:S02]  /*31280*/  SHF.R.U32.HI R93, RZ, 0x8, R93 ;  /* 0x00000008ff5d7819 */ /* 0x000fe4000001165d */
[----:B------:R-:W-:Y:S01]  /*31290*/  SHF.R.U32.HI R30, RZ, 0x8, R30 ;  /* 0x00000008ff1e7819 */ /* 0x000fe2000001161e */
[----:B------:R0:W-:Y:S01]  /*312a0*/  STS.128 [R20+0x400], R4 ;  /* 0x0004000414007388 */ /* 0x0001e20000000c00 */
[----:B------:R-:W-:Y:S02]  /*312b0*/  PRMT R49, R49, 0x5410, R58 ;  /* 0x0000541031317816 */ /* 0x000fe4000000003a */
[----:B------:R-:W-:Y:S02]  /*312c0*/  LOP3.LUT R36, R54, 0xffff, RZ, 0xc0, !PT ;  /* 0x0000ffff36247812 */ /* 0x000fe400078ec0ff */
[----:B------:R-:W-:-:S02]  /*312d0*/  PRMT R58, R119, 0x3340, R1 ;  /* 0x00003340773a7816 */ /* 0x000fc40000000001 */
[----:B------:R-:W-:Y:S02]  /*312e0*/  PRMT R53, R118, 0x3340, R120 ;  /* 0x0000334076357816 */ /* 0x000fe40000000078 */
[----:B------:R-:W-:Y:S02]  /*312f0*/  PRMT R54, R48, 0x3340, R71 ;  /* 0x0000334030367816 */ /* 0x000fe40000000047 */
[----:B------:R-:W-:Y:S02]  /*31300*/  SHF.R.U32.HI R103, RZ, 0x8, R103 ;  /* 0x00000008ff677819 */ /* 0x000fe40000011667 */
[----:B------:R-:W-:Y:S02]  /*31310*/  SHF.R.U32.HI R48, RZ, 0x8, R48 ;  /* 0x00000008ff307819 */ /* 0x000fe40000011630 */
[----:B------:R-:W-:Y:S02]  /*31320*/  SHF.R.U32.HI R71, RZ, 0x8, R71 ;  /* 0x00000008ff477819 */ /* 0x000fe40000011647 */
[----:B------:R-:W-:-:S02]  /*31330*/  SHF.R.U32.HI R111, RZ, 0x8, R111 ;  /* 0x00000008ff6f7819 */ /* 0x000fc4000001166f */
[----:B------:R-:W-:Y:S02]  /*31340*/  SHF.R.U32.HI R108, RZ, 0x8, R108 ;  /* 0x00000008ff6c7819 */ /* 0x000fe4000001166c */
[----:B------:R-:W-:Y:S02]  /*31350*/  LOP3.LUT R28, R28, 0xffff, RZ, 0xc0, !PT ;  /* 0x0000ffff1c1c7812 */ /* 0x000fe400078ec0ff */
[----:B------:R-:W-:Y:S02]  /*31360*/  LOP3.LUT R93, R93, 0xffff, RZ, 0xc0, !PT ;  /* 0x0000ffff5d5d7812 */ /* 0x000fe400078ec0ff */
[----:B------:R-:W-:Y:S02]  /*31370*/  LOP3.LUT R30, R30, 0xffff, RZ, 0xc0, !PT ;  /* 0x0000ffff1e1e7812 */ /* 0x000fe400078ec0ff */
[----:B------:R-:W-:Y:S02]  /*31380*/  SHF.R.U32.HI R110, RZ, 0x8, R110 ;  /* 0x00000008ff6e7819 */ /* 0x000fe4000001166e */
[----:B------:R-:W-:-:S02]  /*31390*/  SHF.R.U32.HI R109, RZ, 0x8, R109 ;  /* 0x00000008ff6d7819 */ /* 0x000fc4000001166d */
[----:B------:R-:W-:Y:S02]  /*313a0*/  PRMT R53, R53, 0x5410, R58 ;  /* 0x0000541035357816 */ /* 0x000fe4000000003a */
        /* <DEDUP_REMOVED lines=8> */
[----:B------:R-:W-:Y:S02]  /*31430*/  PRMT R28, R28, 0x3340, R93 ;  /* 0x000033401c1c7816 */ /* 0x000fe4000000005d */
[----:B0-----:R-:W-:Y:S02]  /*31440*/  PRMT R7, R30, 0x3340, R1 ;  /* 0x000033401e077816 */ /* 0x001fe40000000001 */
[----:B------:R-:W-:-:S02]  /*31450*/  SHF.R.U32.HI R117, RZ, 0x8, R117 ;  /* 0x00000008ff757819 */ /* 0x000fc40000011675 */
[----:B------:R-:W-:Y:S02]  /*31460*/  SHF.R.U32.HI R115, RZ, 0x8, R115 ;  /* 0x00000008ff737819 */ /* 0x000fe40000011673 */
[----:B------:R-:W-:Y:S02]  /*31470*/  LOP3.LUT R110, R110, 0xffff, RZ, 0xc0, !PT ;  /* 0x0000ffff6e6e7812 */ /* 0x000fe400078ec0ff */
[----:B------:R-:W-:Y:S02]  /*31480*/  LOP3.LUT R29, R109, 0xffff, RZ, 0xc0, !PT ;  /* 0x0000ffff6d1d7812 */ /* 0x000fe400078ec0ff */
[----:B------:R-:W-:Y:S02]  /*31490*/  LOP3.LUT R108, R46, 0xffff, RZ, 0xc0, !PT ;  /* 0x0000ffff2e6c7812 */ /* 0x000fe400078ec0ff */
[----:B------:R-:W-:Y:S02]  /*314a0*/  LOP3.LUT R37, R52, 0xffff, RZ, 0xc0, !PT ;  /* 0x0000ffff34257812 */ /* 0x000fe400078ec0ff */
[----:B------:R-:W-:-:S02]  /*314b0*/  SHF.R.U32.HI R116, RZ, 0x8, R116 ;  /* 0x00000008ff747819 */ /* 0x000fc40000011674 */
[----:B------:R-:W-:Y:S02]  /*314c0*/  PRMT R19, R78, 0x3340, R19 ;  /* 0x000033404e137816 */ /* 0x000fe40000000013 */
[----:B------:R-:W-:Y:S02]  /*314d0*/  SHF.R.U32.HI R70, RZ, 0x8, R70 ;  /* 0x00000008ff467819 */ /* 0x000fe40000011646 */
[----:B------:R-:W-:Y:S02]  /*314e0*/  SHF.R.U32.HI R91, RZ, 0x8, R91 ;  /* 0x00000008ff5b7819 */ /* 0x000fe4000001165b */
[----:B------:R-:W-:Y:S02]  /*314f0*/  SHF.R.U32.HI R14, RZ, 0x8, R14 ;  /* 0x00000008ff0e7819 */ /* 0x000fe4000001160e */
[----:B------:R-:W-:Y:S02]  /*31500*/  PRMT R71, R48, 0x3340, R71 ;  /* 0x0000334030477816 */ /* 0x000fe40000000047 */
[----:B------:R-:W-:-:S02]  /*31510*/  PRMT R78, R82, 0x3340, R1 ;  /* 0x00003340524e7816 */ /* 0x000fc40000000001 */
[--C-:B------:R-:W-:Y:S02]  /*31520*/  PRMT R46, R106, 0x3340, R1.reuse ;  /* 0x000033406a2e7816 */ /* 0x100fe40000000001 */
[----:B------:R-:W-:Y:S02]  /*31530*/  PRMT R97, R104, 0x3340, R1 ;  /* 0x0000334068617816 */ /* 0x000fe40000000001 */
[----:B------:R-:W-:Y:S02]  /*31540*/  PRMT R48, R28, 0x5410, R7 ;  /* 0x000054101c307816 */ /* 0x000fe40000000007 */
[----:B------:R-:W-:Y:S02]  /*31550*/  LOP3.LUT R82, R117, 0xffff, RZ, 0xc0, !PT ;  /* 0x0000ffff75527812 */ /* 0x000fe400078ec0ff */
[----:B------:R-:W-:Y:S02]  /*31560*/  LOP3.LUT R87, R115, 0xffff, RZ, 0xc0, !PT ;  /* 0x0000ffff73577812 */ /* 0x000fe400078ec0ff */
[----:B------:R-:W-:-:S02]  /*31570*/  PRMT R29, R110, 0x3340, R29 ;  /* 0x000033406e1d7816 */ /* 0x000fc4000000001d */
[----:B------:R-:W-:Y:S02]  /*31580*/  PRMT R43, R95, 0x3340, R108 ;  /* 0x000033405f2b7816 */ /* 0x000fe4000000006c */
[----:B------:R-:W-:Y:S02]  /*31590*/  PRMT R52, R37, 0x3340, R36 ;  /* 0x0000334025347816 */ /* 0x000fe40000000024 */
[----:B------:R-:W-:Y:S02]  /*315a0*/  SHF.R.U32.HI R106, RZ, 0x8, R106 ;  /* 0x00000008ff6a7819 */ /* 0x000fe4000001166a */
[----:B------:R-:W-:Y:S02]  /*315b0*/  SHF.R.U32.HI R104, RZ, 0x8, R104 ;  /* 0x00000008ff687819 */ /* 0x000fe40000011668 */
[----:B------:R-:W-:Y:S02]  /*315c0*/  LOP3.LUT R28, R135, 0xffff, RZ, 0xc0, !PT ;  /* 0x0000ffff871c7812 */ /* 0x000fe400078ec0ff */
[----:B------:R-:W-:-:S02]  /*315d0*/  LOP3.LUT R116, R116, 0xffff, RZ, 0xc0, !PT ;  /* 0x0000ffff74747812 */ /* 0x000fc400078ec0ff */
[----:B------:R-:W-:Y:S02]  /*315e0*/  LOP3.LUT R38, R38, 0xffff, RZ, 0xc0, !PT ;  /* 0x0000ffff26267812 */ /* 0x000fe400078ec0ff */
[----:B------:R-:W-:Y:S02]  /*315f0*/  LOP3.LUT R110, R40, 0xffff, RZ, 0xc0, !PT ;  /* 0x0000ffff286e7812 */ /* 0x000fe400078ec0ff */
[----:B------:R-:W-:Y:S02]  /*31600*/  SHF.R.U32.HI R95, RZ, 0x8, R95 ;  /* 0x00000008ff5f7819 */ /* 0x000fe4000001165f */
[----:B------:R-:W-:Y:S02]  /*31610*/  SHF.R.U32.HI R108, RZ, 0x8, R108 ;  /* 0x00000008ff6c7819 */ /* 0x000fe4000001166c */
        /* <DEDUP_REMOVED lines=8> */
[----:B------:R-:W-:Y:S02]  /*316a0*/  SHF.R.U32.HI R118, RZ, 0x8, R118 ;  /* 0x00000008ff767819 */ /* 0x000fe40000011676 */
[----:B------:R-:W-:Y:S02]  /*316b0*/  SHF.R.U32.HI R16, RZ, 0x8, R16 ;  /* 0x00000008ff107819 */ /* 0x000fe40000011610 */
[----:B------:R-:W-:Y:S02]  /*316c0*/  LOP3.LUT R106, R106, 0xffff, RZ, 0xc0, !PT ;  /* 0x0000ffff6a6a7812 */ /* 0x000fe400078ec0ff */
[----:B------:R-:W-:Y:S02]  /*316d0*/  LOP3.LUT R104, R104, 0xffff, RZ, 0xc0, !PT ;  /* 0x0000ffff68687812 */ /* 0x000fe400078ec0ff */
[----:B------:R-:W-:Y:S02]  /*316e0*/  PRMT R4, R0, 0x4210, R28 ;  /* 0x0000421000047816 */ /* 0x000fe4000000001c */
[----:B------:R-:W-:-:S02]  /*316f0*/  PRMT R82, R116, 0x3340, R1 ;  /* 0x0000334074527816 */ /* 0x000fc40000000001 */
[----:B------:R-:W-:Y:S02]  /*31700*/  SHF.R.U32.HI R120, RZ, 0x8, R120 ;  /* 0x00000008ff787819 */ /* 0x000fe40000011678 */
[----:B------:R-:W-:Y:S02]  /*31710*/  PRMT R41, R110, 0x3340, R1 ;  /* 0x000033406e297816 */ /* 0x000fe40000000001 */
[----:B------:R-:W-:Y:S02]  /*31720*/  PRMT R40, R39, 0x3340, R38 ;  /* 0x0000334027287816 */ /* 0x000fe40000000026 */
[----:B------:R-:W-:Y:S02]  /*31730*/  LOP3.LUT R95, R95, 0xffff, RZ, 0xc0, !PT ;  /* 0x0000ffff5f5f7812 */ /* 0x000fe400078ec0ff */
[----:B------:R-:W-:Y:S02]  /*31740*/  LOP3.LUT R108, R108, 0xffff, RZ, 0xc0, !PT ;  /* 0x0000ffff6c6c7812 */ /* 0x000fe400078ec0ff */
[----:B------:R-:W-:-:S02]  /*31750*/  LOP3.LUT R37, R37, 0xffff, RZ, 0xc0, !PT ;  /* 0x0000ffff25257812 */ /* 0x000fc400078ec0ff */
[----:B------:R-:W-:Y:S02]  /*31760*/  LOP3.LUT R36, R36, 0xffff, RZ, 0xc0, !PT ;  /* 0x0000ffff24247812 */ /* 0x000fe400078ec0ff */
[----:B--2---:R-:W-:Y:S02]  /*31770*/  LOP3.LUT R0, R158, 0x7f, RZ, 0xc0, !PT ;  /* 0x0000007f9e007812 */ /* 0x004fe400078ec0ff */
[----:B------:R-:W-:Y:S02]  /*31780*/  PRMT R86, R86, 0x3340, R1 ;  /* 0x0000334056567816 */ /* 0x000fe40000000001 */
[----:B------:R-:W-:Y:S02]  /*31790*/  PRMT R70, R70, 0x3340, R91 ;  /* 0x0000334046467816 */ /* 0x000fe4000000005b */
[----:B------:R-:W-:Y:S02]  /*317a0*/  PRMT R5, R14, 0x3340, R1 ;  /* 0x000033400e057816 */ /* 0x000fe40000000001 */
[----:B------:R-:W-:-:S02]  /*317b0*/  PRMT R60, R19, 0x5410, R80 ;  /* 0x00005410133c7816 */ /* 0x000fc40000000050 */
[----:B------:R-:W-:Y:S02]  /*317c0*/  PRMT R62, R17, 0x5410, R78 ;  /* 0x00005410113e7816 */ /* 0x000fe4000000004e */
[----:B------:R-:W-:Y:S02]  /*317d0*/  LOP3.LUT R6, R141, 0xffff, RZ, 0xc0, !PT ;  /* 0x0000ffff8d067812 */ /* 0x000fe400078ec0ff */
[----:B------:R-:W-:Y:S02]  /*317e0*/  PRMT R77, R77, 0x5410, R81 ;  /* 0x000054104d4d7816 */ /* 0x000fe40000000051 */
[----:B------:R-:W-:Y:S02]  /*317f0*/  SHF.R.U32.HI R119, RZ, 0x8, R119 ;  /* 0x00000008ff777819 */ /* 0x000fe40000011677 */
[----:B------:R-:W-:Y:S02]  /*31800*/  LOP3.LUT R118, R118, 0xffff, RZ, 0xc0, !PT ;  /* 0x0000ffff76767812 */ /* 0x000fe400078ec0ff */
[----:B------:R-:W-:-:S02]  /*31810*/  LOP3.LUT R16, R16, 0xffff, RZ, 0xc0, !PT ;  /* 0x0000ffff10107812 */ /* 0x000fc400078ec0ff */
[--C-:B------:R-:W-:Y:S02]  /*31820*/  PRMT R17, R106, 0x3340, R1.reuse ;  /* 0x000033406a117816 */ /* 0x100fe40000000001 */
        /* <DEDUP_REMOVED lines=8> */
[----:B------:R-:W-:Y:S02]  /*318b0*/  LEA R0, R0, UR4, 0x4 ;  /* 0x0000000400007c11 */ /* 0x000fe4000f8e20ff */
[----:B------:R-:W-:Y:S02]  /*318c0*/  PRMT R41, R43, 0x5410, R46 ;  /* 0x000054102b297816 */ /* 0x000fe4000000002e */
[----:B------:R-:W-:-:S02]  /*318d0*/  PRMT R64, R29, 0x5410, R86 ;  /* 0x000054101d407816 */ /* 0x000fc40000000056 */
[----:B------:R-:W-:Y:S02]  /*318e0*/  PRMT R82, R70, 0x5410, R5 ;  /* 0x0000541046527816 */ /* 0x000fe40000000005 */
[----:B------:R-:W-:Y:S02]  /*318f0*/  PRMT R43, R52, 0x5410, R97 ;  /* 0x00005410342b7816 */ /* 0x000fe40000000061 */
[--C-:B------:R-:W-:Y:S02]  /*31900*/  PRMT R5, R67, 0x4210, R6.reuse ;  /* 0x0000421043057816 */ /* 0x100fe40000000006 */
[----:B------:R-:W-:Y:S02]  /*31910*/  PRMT R29, R11, 0x5210, R6 ;  /* 0x000052100b1d7816 */ /* 0x000fe40000000006 */
[----:B------:R-:W-:Y:S02]  /*31920*/  SHF.R.U32.HI R126, RZ, 0x8, R126 ;  /* 0x00000008ff7e7819 */ /* 0x000fe4000001167e */
[----:B------:R-:W-:-:S02]  /*31930*/  PRMT R52, R83, 0x5410, R92 ;  /* 0x0000541053347816 */ /* 0x000fc4000000005c */
[----:B------:R-:W-:Y:S02]  /*31940*/  PRMT R6, R65, 0x4210, R30 ;  /* 0x0000421041067816 */ /* 0x000fe4000000001e */
[----:B------:R-:W-:Y:S02]  /*31950*/  LOP3.LUT R90, R119, 0xffff, RZ, 0xc0, !PT ;  /* 0x0000ffff775a7812 */ /* 0x000fe400078ec0ff */
[----:B------:R-:W-:Y:S01]  /*31960*/  PRMT R81, R118, 0x3340, R81 ;  /* 0x0000334076517816 */ /* 0x000fe20000000051 */
[----:B------:R-:W-:Y:S01]  /*31970*/  BAR.SYNC.DEFER_BLOCKING 0x0 ;  /* 0x0000000000007b1d */ /* 0x000fe20000010000 */
[----:B------:R-:W-:Y:S02]  /*31980*/  PRMT R83, R16, 0x3340, R1 ;  /* 0x0000334010537816 */ /* 0x000fe40000000001 */
[----:B------:R-:W-:Y:S02]  /*31990*/  PRMT R78, R78, 0x5410, R17 ;  /* 0x000054104e4e7816 */ /* 0x000fe40000000011 */
[----:B------:R-:W-:-:S02]  /*319a0*/  PRMT R80, R36, 0x5410, R19 ;  /* 0x0000541024507816 */ /* 0x000fc40000000013 */
[----:B------:R-:W-:Y:S02]  /*319b0*/  PRMT R30, R18, 0x5210, R30 ;  /* 0x00005210121e7816 */ /* 0x000fe4000000001e */
[----:B------:R-:W-:Y:S02]  /*319c0*/  LOP3.LUT R94, R126, 0xffff, RZ, 0xc0, !PT ;  /* 0x0000ffff7e5e7812 */ /* 0x000fe400078ec0ff */
[----:B------:R-:W-:Y:S02]  /*319d0*/  SHF.R.U32.HI R133, RZ, 0x8, R133 ;  /* 0x00000008ff857819 */ /* 0x000fe40000011685 */
[----:B------:R-:W-:Y:S02]  /*319e0*/  SHF.R.U32.HI R98, RZ, 0x8, R98 ;  /* 0x00000008ff627819 */ /* 0x000fe40000011662 */
[----:B------:R-:W-:Y:S02]  /*319f0*/  SHF.R.U32.HI R8, RZ, 0x8, R8 ;  /* 0x00000008ff087819 */ /* 0x000fe40000011608 */
[----:B------:R-:W-:-:S02]  /*31a00*/  SHF.R.U32.HI R149, RZ, 0x8, R149 ;  /* 0x00000008ff957819 */ /* 0x000fc40000011695 */
[----:B------:R-:W-:Y:S01]  /*31a10*/  SHF.R.U32.HI R151, RZ, 0x8, R151 ;  /* 0x00000008ff977819 */ /* 0x000fe20000011697 */
[----:B------:R-:W-:Y:S04]  /*31a20*/  LDS.128 R116, [R0] ;  /* 0x0000000000747984 */ /* 0x000fe80000000c00 */
[----:B------:R-:W0:Y:S01]  /*31a30*/  LDS.128 R16, [R0+0x800] ;  /* 0x0008000000107984 */ /* 0x000e220000000c00 */
[----:B------:R-:W-:Y:S02]  /*31a40*/  SHF.R.U32.HI R150, RZ, 0x8, R150 ;  /* 0x00000008ff967819 */ /* 0x000fe40000011696 */
[--C-:B------:R-:W-:Y:S02]  /*31a50*/  PRMT R99, R100, 0x3340, R1.reuse ;  /* 0x0000334064637816 */ /* 0x100fe40000000001 */
[----:B------:R-:W-:-:S02]  /*31a60*/  PRMT R94, R94, 0x3340, R1 ;  /* 0x000033405e5e7816 */ /* 0x000fc40000000001 */
[----:B------:R-:W-:Y:S02]  /*31a70*/  LOP3.LUT R133, R133, 0xffff, RZ, 0xc0, !PT ;  /* 0x0000ffff85857812 */ /* 0x000fe400078ec0ff */
[----:B------:R-:W-:Y:S02]  /*31a80*/  LOP3.LUT R98, R98, 0xffff, RZ, 0xc0, !PT ;  /* 0x0000ffff62627812 */ /* 0x000fe400078ec0ff */
[----:B------:R-:W-:Y:S02]  /*31a90*/  LOP3.LUT R8, R8, 0xffff, RZ, 0xc0, !PT ;  /* 0x0000ffff08087812 */ /* 0x000fe400078ec0ff */
[----:B------:R-:W-:Y:S02]  /*31aa0*/  LOP3.LUT R149, R149, 0xffff, RZ, 0xc0, !PT ;  /* 0x0000ffff95957812 */ /* 0x000fe400078ec0ff */
[----:B------:R-:W-:Y:S02]  /*31ab0*/  LOP3.LUT R151, R151, 0xffff, RZ, 0xc0, !PT ;  /* 0x0000ffff97977812 */ /* 0x000fe400078ec0ff */
[----:B------:R-:W-:-:S02]  /*31ac0*/  LOP3.LUT R150, R150, 0xffff, RZ, 0xc0, !PT ;  /* 0x0000ffff96967812 */ /* 0x000fc400078ec0ff */
[----:B------:R-:W-:Y:S02]  /*31ad0*/  PRMT R46, R54, 0x5410, R99 ;  /* 0x00005410362e7816 */ /* 0x000fe40000000063 */
[----:B------:R-:W-:Y:S02]  /*31ae0*/  PRMT R54, R85, 0x5410, R94 ;  /* 0x0000541055367816 */ /* 0x000fe4000000005e */
[----:B------:R-:W-:Y:S02]  /*31af0*/  PRMT R85, R133, 0x3340, R98 ;  /* 0x0000334085557816 */ /* 0x000fe40000000062 */
[----:B------:R-:W-:Y:S02]  /*31b00*/  PRMT R8, R8, 0x3340, R1 ;  /* 0x0000334008087816 */ /* 0x000fe40000000001 */
[----:B------:R-:W-:Y:S02]  /*31b10*/  PRMT R149, R149, 0x3340, R151 ;  /* 0x0000334095957816 */ /* 0x000fe40000000097 */
[----:B------:R-:W-:-:S02]  /*31b20*/  PRMT R150, R150, 0x3340, R1 ;  /* 0x0000334096967816 */ /* 0x000fc40000000001 */
[----:B------:R-:W-:Y:S02]  /*31b30*/  PRMT R85, R85, 0x5410, R8 ;  /* 0x0000541055557816 */ /* 0x000fe40000000008 */
[----:B------:R-:W-:Y:S02]  /*31b40*/  PRMT R149, R149, 0x5410, R150 ;  /* 0x0000541095957816 */ /* 0x000fe40000000096 */
[----:B------:R-:W-:Y:S02]  /*31b50*/  LOP3.LUT R8, R129, 0xffff, RZ, 0xc0, !PT ;  /* 0x0000ffff81087812 */ /* 0x000fe400078ec0ff */
[----:B------:R-:W-:Y:S02]  /*31b60*/  PRMT R28, R149, 0x5210, R28 ;  /* 0x00005210951c7816 */ /* 0x000fe4000000001c */
[--C-:B------:R-:W-:Y:S01]  /*31b70*/  PRMT R7, R66, 0x4210, R8.reuse ;  /* 0x0000421042077816 */ /* 0x100fe20000000008 */
[----:B------:R-:W-:Y:S01]  /*31b80*/  BAR.SYNC.DEFER_BLOCKING 0x0 ;  /* 0x0000000000007b1d */ /* 0x000fe20000010000 */
[----:B------:R-:W-:-:S02]  /*31b90*/  PRMT R31, R31, 0x5210, R8 ;  /* 0x000052101f1f7816 */ /* 0x000fc40000000008 */
[----:B------:R-:W-:-:S04]  /*31ba0*/  SHF.R.U32.HI R100, RZ, 0x8, R100 ;  /* 0x00000008ff647819 */ /* 0x000fc80000011664 */
[----:B------:R-:W-:Y:S01]  /*31bb0*/  LOP3.LUT R100, R100, 0xffff, RZ, 0xc0, !PT ;  /* 0x0000ffff64647812 */ /* 0x000fe200078ec0ff */
[----:B------:R-:W-:Y:S04]  /*31bc0*/  STS.128 [R20], R4 ;  /* 0x0000000414007388 */ /* 0x000fe80000000c00 */
[----:B------:R2:W-:Y:S01]  /*31bd0*/  STS.128 [R20+0x400], R28 ;  /* 0x0004001c14007388 */ /* 0x0005e20000000c00 */
[----:B------:R-:W-:Y:S01]  /*31be0*/  BAR.SYNC.DEFER_BLOCKING 0x0 ;  /* 0x0000000000007b1d */ /* 0x000fe20000010000 */
[--C-:B------:R-:W-:Y:S02]  /*31bf0*/  PRMT R90, R90, 0x3340, R1.reuse ;  /* 0x000033405a5a7816 */ /* 0x100fe40000000001 */
[----:B------:R-:W-:Y:S02]  /*31c00*/  PRMT R100, R100, 0x3340, R1 ;  /* 0x0000334064647816 */ /* 0x000fe40000000001 */
[----:B------:R-:W-:-:S02]  /*31c10*/  LOP3.LUT R73, R73, 0xffff, RZ, 0xc0, !PT ;  /* 0x0000ffff49497812 */ /* 0x000fc400078ec0ff */
[----:B------:R-:W-:Y:S02]  /*31c20*/  LOP3.LUT R2, R2, 0xffff, RZ, 0xc0, !PT ;  /* 0x0000ffff02027812 */ /* 0x000fe400078ec0ff */
[----:B------:R-:W-:Y:S02]  /*31c30*/  PRMT R86, R81, 0x5410, R90 ;  /* 0x0000541051567816 */ /* 0x000fe4000000005a */
[----:B------:R-:W-:Y:S02]  /*31c40*/  PRMT R81, R71, 0x5410, R100 ;  /* 0x0000541047517816 */ /* 0x000fe40000000064 */
[----:B--2---:R-:W-:Y:S02]  /*31c50*/  PRMT R28, R68, 0x5210, R73 ;  /* 0x00005210441c7816 */ /* 0x004fe40000000049 */
[----:B------:R-:W-:Y:S02]  /*31c60*/  PRMT R31, R69, 0x5210, R2 ;  /* 0x00005210451f7816 */ /* 0x000fe40000000002 */
[----:B------:R-:W-:Y:S04]  /*31c70*/  LDS.128 R68, [R0] ;  /* 0x0000000000447984 */ /* 0x000fe80000000c00 */
[----:B------:R-:W-:Y:S01]  /*31c80*/  LDS.128 R4, [R0+0x800] ;  /* 0x0008000000047984 */ /* 0x000fe20000000c00 */
[----:B------:R-:W-:-:S02]  /*31c90*/  LOP3.LUT R162, R162, 0xffff, RZ, 0xc0, !PT ;  /* 0x0000ffffa2a27812 */ /* 0x000fc400078ec0ff */
[----:B------:R-:W-:Y:S02]  /*31ca0*/  LOP3.LUT R72, R72, 0xffff, RZ, 0xc0, !PT ;  /* 0x0000ffff48487812 */ /* 0x000fe400078ec0ff */
[----:B------:R-:W-:Y:S02]  /*31cb0*/  PRMT R8, R10, 0x4210, R73 ;  /* 0x000042100a087816 */ /* 0x000fe40000000049 */
[--C-:B------:R-:W-:Y:S02]  /*31cc0*/  PRMT R9, R9, 0x4210, R162.reuse ;  /* 0x0000421009097816 */ /* 0x100fe400000000a2 */
[----:B------:R-:W-:Y:S02]  /*31cd0*/  PRMT R29, R84, 0x5210, R162 ;  /* 0x00005210541d7816 */ /* 0x000fe400000000a2 */
[--C-:B------:R-:W-:Y:S02]  /*31ce0*/  PRMT R10, R25, 0x4210, R72.reuse ;  /* 0x00004210190a7816 */ /* 0x100fe40000000048 */
[----:B------:R-:W-:Y:S01]  /*31cf0*/  PRMT R30, R63, 0x5210, R72 ;  /* 0x000052103f1e7816 */ /* 0x000fe20000000048 */
[----:B------:R-:W-:Y:S01]  /*31d00*/  BAR.SYNC.DEFER_BLOCKING 0x0 ;  /* 0x0000000000007b1d */ /* 0x000fe20000010000 */
[----:B------:R-:W-:-:S02]  /*31d10*/  PRMT R11, R27, 0x4210, R2 ;  /* 0x000042101b0b7816 */ /* 0x000fc40000000002 */
[----:B------:R-:W-:Y:S02]  /*31d20*/  SHF.R.U32.HI R12, RZ, 0x8, R12 ;  /* 0x00000008ff0c7819 */ /* 0x000fe4000001160c */
[----:B------:R-:W-:Y:S02]  /*31d30*/  SHF.R.U32.HI R89, RZ, 0x8, R89 ;  /* 0x00000008ff597819 */ /* 0x000fe40000011659 */
[----:B------:R-:W-:Y:S02]  /*31d40*/  LOP3.LUT R12, R12, 0xffff, RZ, 0xc0, !PT ;  /* 0x0000ffff0c0c7812 */ /* 0x000fe400078ec0ff */
[----:B------:R-:W-:Y:S01]  /*31d50*/  LOP3.LUT R89, R89, 0xffff, RZ, 0xc0, !PT ;  /* 0x0000ffff59597812 */ /* 0x000fe200078ec0ff */
[----:B------:R-:W-:Y:S04]  /*31d60*/  STS.128 [R20], R8 ;  /* 0x0000000814007388 */ /* 0x000fe80000000c00 */
[----:B------:R2:W-:Y:S01]  /*31d70*/  STS.128 [R20+0x400], R28 ;  /* 0x0004001c14007388 */ /* 0x0005e20000000c00 */
[----:B------:R-:W-:Y:S01]  /*31d80*/  BAR.SYNC.DEFER_BLOCKING 0x0 ;  /* 0x0000000000007b1d */ /* 0x000fe20000010000 */
[----:B------:R-:W-:-:S02]  /*31d90*/  PRMT R12, R12, 0x3340, R89 ;  /* 0x000033400c0c7816 */ /* 0x000fc40000000059 */
[----:B------:R-:W-:Y:S02]  /*31da0*/  SHF.R.U32.HI R39, RZ, 0x8, R39 ;  /* 0x00000008ff277819 */ /* 0x000fe40000011627 */
[----:B------:R-:W-:Y:S02]  /*31db0*/  SHF.R.U32.HI R38, RZ, 0x8, R38 ;  /* 0x00000008ff267819 */ /* 0x000fe40000011626 */
[----:B------:R-:W-:Y:S02]  /*31dc0*/  PRMT R83, R12, 0x5410, R83 ;  /* 0x000054100c537816 */ /* 0x000fe40000000053 */
[----:B------:R-:W-:Y:S02]  /*31dd0*/  LOP3.LUT R39, R39, 0xffff, RZ, 0xc0, !PT ;  /* 0x0000ffff27277812 */ /* 0x000fe400078ec0ff */
[----:B------:R-:W-:Y:S02]  /*31de0*/  LOP3.LUT R38, R38, 0xffff, RZ, 0xc0, !PT ;  /* 0x0000ffff26267812 */ /* 0x000fe400078ec0ff */
[----:B------:R-:W-:-:S02]  /*31df0*/  LOP3.LUT R12, R163, 0xffff, RZ, 0xc0, !PT ;  /* 0x0000ffffa30c7812 */ /* 0x000fc400078ec0ff */
[----:B------:R-:W-:Y:S02]  /*31e00*/  LOP3.LUT R3, R3, 0xffff, RZ, 0xc0, !PT ;  /* 0x0000ffff03037812 */ /* 0x000fe400078ec0ff */
[----:B------:R-:W-:Y:S02]  /*31e10*/  SHF.R.U32.HI R110, RZ, 0x8, R110 ;  /* 0x00000008ff6e7819 */ /* 0x000fe4000001166e */
[----:B------:R-:W-:Y:S02]  /*31e20*/  PRMT R56, R79, 0x5410, R88 ;  /* 0x000054104f387816 */ /* 0x000fe40000000058 */
[----:B------:R-:W-:Y:S02]  /*31e30*/  LOP3.LUT R164, R164, 0xffff, RZ, 0xc0, !PT ;  /* 0x0000ffffa4a47812 */ /* 0x000fe400078ec0ff */
[----:B------:R-:W-:Y:S01]  /*31e40*/  LOP3.LUT R74, R74, 0xffff, RZ, 0xc0, !PT ;  /* 0x0000ffff4a4a7812 */ /* 0x000fe200078ec0ff */
[----:B------:R-:W-:Y:S01]  /*31e50*/  LDS.128 R8, [R0] ;  /* 0x0000000000087984 */ /* 0x000fe20000000c00 */
[----:B------:R-:W-:Y:S01]  /*31e60*/  LOP3.LUT R2, R165, 0xffff, RZ, 0xc0, !PT ;  /* 0x0000ffffa5027812 */ /* 0x000fe200078ec0ff */
[----:B------:R-:W3:Y:S01]  /*31e70*/  LDC.64 R162, c[0x0][0x398] ;  /* 0x0000e600ffa27b82 */ /* 0x000ee20000000a00 */
[----:B------:R-:W-:-:S02]  /*31e80*/  PRMT R38, R39, 0x3340, R38 ;  /* 0x0000334027267816 */ /* 0x000fc40000000026 */
[----:B--2---:R-:W-:Y:S02]  /*31e90*/  PRMT R28, R13, 0x4210, R3 ;  /* 0x000042100d1c7816 */ /* 0x004fe40000000003 */
[----:B------:R-:W-:Y:S02]  /*31ea0*/  PRMT R29, R15, 0x4210, R2 ;  /* 0x000042100f1d7816 */ /* 0x000fe40000000002 */
[--C-:B------:R-:W-:Y:S02]  /*31eb0*/  PRMT R31, R35, 0x4210, R12.reuse ;  /* 0x00004210231f7816 */ /* 0x100fe4000000000c */
[----:B------:R-:W-:Y:S02]  /*31ec0*/  PRMT R39, R59, 0x5210, R12 ;  /* 0x000052103b277816 */ /* 0x000fe4000000000c */
[----:B------:R-:W-:Y:S01]  /*31ed0*/  LDS.128 R12, [R0+0x800] ;  /* 0x00080000000c7984 */ /* 0x000fe20000000c00 */
[----:B------:R-:W-:-:S04]  /*31ee0*/  LOP3.LUT R110, R110, 0xffff, RZ, 0xc0, !PT ;  /* 0x0000ffff6e6e7812 */ /* 0x000fc800078ec0ff */
[----:B------:R-:W-:Y:S02]  /*31ef0*/  PRMT R79, R110, 0x3340, R1 ;  /* 0x000033406e4f7816 */ /* 0x000fe40000000001 */
[----:B------:R-:W-:Y:S02]  /*31f00*/  PRMT R36, R76, 0x5210, R3 ;  /* 0x000052104c247816 */ /* 0x000fe40000000003 */
[----:B------:R-:W-:Y:S02]  /*31f10*/  PRMT R79, R38, 0x5410, R79 ;  /* 0x00005410264f7816 */ /* 0x000fe4000000004f */
[----:B------:R-:W-:Y:S02]  /*31f20*/  PRMT R37, R77, 0x5210, R2 ;  /* 0x000052104d257816 */ /* 0x000fe40000000002 */
[--C-:B------:R-:W-:Y:S01]  /*31f30*/  PRMT R30, R33, 0x4210, R164.reuse ;  /* 0x00004210211e7816 */ /* 0x100fe200000000a4 */
[----:B------:R-:W-:Y:S01]  /*31f40*/  BAR.SYNC.DEFER_BLOCKING 0x0 ;  /* 0x0000000000007b1d */ /* 0x000fe20000010000 */
[----:B------:R-:W-:-:S02]  /*31f50*/  PRMT R38, R61, 0x5210, R164 ;  /* 0x000052103d267816 */ /* 0x000fc400000000a4 */
[----:B------:R-:W-:Y:S02]  /*31f60*/  LOP3.LUT R96, R96, 0xffff, RZ, 0xc0, !PT ;  /* 0x0000ffff60607812 */ /* 0x000fe400078ec0ff */
[----:B------:R-:W-:-:S03]  /*31f70*/  LOP3.LUT R102, R102, 0xffff, RZ, 0xc0, !PT ;  /* 0x0000ffff66667812 */ /* 0x000fc600078ec0ff */
[----:B------:R-:W2:Y:S01]  /*31f80*/  LDC R164, c[0x0][0x3e8] ;  /* 0x0000fa00ffa47b82 */ /* 0x000ea20000000800 */
[----:B------:R-:W-:Y:S04]  /*31f90*/  STS.128 [R20], R28 ;  /* 0x0000001c14007388 */ /* 0x000fe80000000c00 */
[----:B------:R4:W-:Y:S02]  /*31fa0*/  STS.128 [R20+0x400], R36 ;  /* 0x0004002414007388 */ /* 0x0009e40000000c00 */
[----:B----4-:R-:W-:Y:S02]  /*31fb0*/  PRMT R36, R60, 0x5210, R74 ;  /* 0x000052103c247816 */ /* 0x010fe4000000004a */
[----:B------:R-:W-:Y:S01]  /*31fc0*/  PRMT R37, R62, 0x5210, R96 ;  /* 0x000052103e257816 */ /* 0x000fe20000000060 */
[----:B------:R-:W-:Y:S01]  /*31fd0*/  BAR.SYNC.DEFER_BLOCKING 0x0 ;  /* 0x0000000000007b1d */ /* 0x000fe20000010000 */
[----:B------:R-:W-:-:S02]  /*31fe0*/  PRMT R38, R64, 0x5210, R102 ;  /* 0x0000521040267816 */ /* 0x000fc40000000066 */
[----:B------:R-:W-:-:S03]  /*31ff0*/  LOP3.LUT R101, R101, 0xffff, RZ, 0xc0, !PT ;  /* 0x0000ffff65657812 */ /* 0x000fc600078ec0ff */
[----:B------:R-:W-:Y:S04]  /*32000*/  LDS.128 R64, [R0] ;  /* 0x0000000000407984 */ /* 0x000fe80000000c00 */
[----:B------:R-:W4:Y:S01]  /*32010*/  LDS.128 R60, [R0+0x800] ;  /* 0x00080000003c7984 */ /* 0x000f220000000c00 */
[----:B------:R-:W-:Y:S02]  /*32020*/  PRMT R28, R51, 0x4210, R74 ;  /* 0x00004210331c7816 */ /* 0x000fe4000000004a */
[----:B------:R-:W-:Y:S02]  /*32030*/  PRMT R29, R49, 0x4210, R96 ;  /* 0x00004210311d7816 */ /* 0x000fe40000000060 */
[----:B------:R-:W-:Y:S02]  /*32040*/  PRMT R30, R47, 0x4210, R102 ;  /* 0x000042102f1e7816 */ /* 0x000fe40000000066 */
[--C-:B------:R-:W-:Y:S01]  /*32050*/  PRMT R31, R50, 0x4210, R101.reuse ;  /* 0x00004210321f7816 */ /* 0x100fe20000000065 */
[----:B------:R-:W-:Y:S01]  /*32060*/  BAR.SYNC.DEFER_BLOCKING 0x0 ;  /* 0x0000000000007b1d */ /* 0x000fe20000010000 */
[----:B------:R-:W-:-:S02]  /*32070*/  PRMT R39, R87, 0x5210, R101 ;  /* 0x0000521057277816 */ /* 0x000fc40000000065 */
[----:B------:R-:W-:-:S03]  /*32080*/  LOP3.LUT R107, R107, 0xffff, RZ, 0xc0, !PT ;  /* 0x0000ffff6b6b7812 */ /* 0x000fc600078ec0ff */
[----:B------:R1:W-:Y:S04]  /*32090*/  STS.128 [R20], R28 ;  /* 0x0000001c14007388 */ /* 0x0003e80000000c00 */
[----:B------:R0:W-:Y:S01]  /*320a0*/  STS.128 [R20+0x400], R36 ;  /* 0x0004002414007388 */ /* 0x0001e20000000c00 */
[----:B------:R-:W-:Y:S02]  /*320b0*/  LOP3.LUT R112, R112, 0xffff, RZ, 0xc0, !PT ;  /* 0x0000ffff70707812 */ /* 0x000fe400078ec0ff */
[----:B------:R-:W-:Y:S02]  /*320c0*/  LOP3.LUT R113, R113, 0xffff, RZ, 0xc0, !PT ;  /* 0x0000ffff71717812 */ /* 0x000fe400078ec0ff */
[----:B------:R-:W-:Y:S02]  /*320d0*/  LOP3.LUT R3, R114, 0xffff, RZ, 0xc0, !PT ;  /* 0x0000ffff72037812 */ /* 0x000fe400078ec0ff */
[----:B-1----:R-:W-:-:S02]  /*320e0*/  PRMT R28, R53, 0x4210, R107 ;  /* 0x00004210351c7816 */ /* 0x002fc4000000006b */
[--C-:B------:R-:W-:Y:S02]  /*320f0*/  PRMT R29, R55, 0x4210, R112.reuse ;  /* 0x00004210371d7816 */ /* 0x100fe40000000070 */
[----:B0-----:R-:W-:Y:S02]  /*32100*/  PRMT R37, R56, 0x5210, R112 ;  /* 0x0000521038257816 */ /* 0x001fe40000000070 */
[--C-:B------:R-:W-:Y:S02]  /*32110*/  PRMT R30, R57, 0x4210, R113.reuse ;  /* 0x00004210391e7816 */ /* 0x100fe40000000071 */
[----:B------:R-:W-:Y:S02]  /*32120*/  PRMT R38, R54, 0x5210, R113 ;  /* 0x0000521036267816 */ /* 0x000fe40000000071 */
[--C-:B------:R-:W-:Y:S01]  /*32130*/  PRMT R31, R58, 0x4210, R3.reuse ;  /* 0x000042103a1f7816 */ /* 0x100fe20000000003 */
[----:B------:R-:W-:Y:S01]  /*32140*/  BAR.SYNC.DEFER_BLOCKING 0x0 ;  /* 0x0000000000007b1d */ /* 0x000fe20000010000 */
[----:B------:R-:W-:-:S02]  /*32150*/  PRMT R39, R52, 0x5210, R3 ;  /* 0x0000521034277816 */ /* 0x000fc40000000003 */
[----:B------:R-:W-:-:S03]  /*32160*/  PRMT R36, R86, 0x5210, R107 ;  /* 0x0000521056247816 */ /* 0x000fc6000000006b */
[----:B------:R-:W-:Y:S04]  /*32170*/  LDS.128 R52, [R0] ;  /* 0x0000000000347984 */ /* 0x000fe80000000c00 */
[----:B------:R-:W0:Y:S01]  /*32180*/  LDS.128 R56, [R0+0x800] ;  /* 0x0008000000387984 */ /* 0x000e220000000c00 */
[----:B------:R-:W-:Y:S01]  /*32190*/  BAR.SYNC.DEFER_BLOCKING 0x0 ;  /* 0x0000000000007b1d */ /* 0x000fe20000010000 */
[----:B------:R-:W-:-:S05]  /*321a0*/  LOP3.LUT R34, R34, 0xffff, RZ, 0xc0, !PT ;  /* 0x0000ffff22227812 */ /* 0x000fca00078ec0ff */
[----:B------:R1:W-:Y:S04]  /*321b0*/  STS.128 [R20], R28 ;  /* 0x0000001c14007388 */ /* 0x0003e80000000c00 */
[----:B------:R-:W-:Y:S01]  /*321c0*/  STS.128 [R20+0x400], R36 ;  /* 0x0004002414007388 */ /* 0x000fe20000000c00 */
[----:B------:R-:W-:Y:S01]  /*321d0*/  BAR.SYNC.DEFER_BLOCKING 0x0 ;  /* 0x0000000000007b1d */ /* 0x000fe20000010000 */
[----:B-1----:R-:W-:-:S05]  /*321e0*/  PRMT R31, R48, 0x5210, R34 ;  /* 0x00005210301f7816 */ /* 0x002fca0000000022 */
[----:B------:R-:W-:Y:S04]  /*321f0*/  LDS.128 R48, [R0] ;  /* 0x0000000000307984 */ /* 0x000fe80000000c00 */
[----:B------:R-:W1:Y:S01]  /*32200*/  LDS.128 R36, [R0+0x800] ;  /* 0x0008000000247984 */ /* 0x000e620000000c00 */
[----:B------:R-:W-:Y:S02]  /*32210*/  LOP3.LUT R44, R44, 0xffff, RZ, 0xc0, !PT ;  /* 0x0000ffff2c2c7812 */ /* 0x000fe400078ec0ff */
[----:B------:R-:W-:Y:S02]  /*32220*/  LOP3.LUT R45, R45, 0xffff, RZ, 0xc0, !PT ;  /* 0x0000ffff2d2d7812 */ /* 0x000fe400078ec0ff */
[----:B------:R-:W-:Y:S02]  /*32230*/  LOP3.LUT R3, R26, 0xffff, RZ, 0xc0, !PT ;  /* 0x0000ffff1a037812 */ /* 0x000fe400078ec0ff */
[----:B------:R-:W-:-:S02]  /*32240*/  PRMT R72, R23, 0x4210, R44 ;  /* 0x0000421017487816 */ /* 0x000fc4000000002c */
[----:B------:R-:W-:Y:S02]  /*32250*/  PRMT R28, R85, 0x5210, R44 ;  /* 0x00005210551c7816 */ /* 0x000fe4000000002c */
[--C-:B------:R-:W-:Y:S02]  /*32260*/  PRMT R73, R24, 0x4210, R45.reuse ;  /* 0x0000421018497816 */ /* 0x100fe4000000002d */
[----:B------:R-:W-:Y:S02]  /*32270*/  PRMT R29, R83, 0x5210, R45 ;  /* 0x00005210531d7816 */ /* 0x000fe4000000002d */
[--C-:B------:R-:W-:Y:S02]  /*32280*/  PRMT R74, R32, 0x4210, R3.reuse ;  /* 0x00004210204a7816 */ /* 0x100fe40000000003 */
[----:B------:R-:W-:Y:S01]  /*32290*/  PRMT R30, R82, 0x5210, R3 ;  /* 0x00005210521e7816 */ /* 0x000fe20000000003 */
[----:B------:R-:W-:Y:S01]  /*322a0*/  BAR.SYNC.DEFER_BLOCKING 0x0 ;  /* 0x0000000000007b1d */ /* 0x000fe20000010000 */
[----:B------:R-:W-:-:S02]  /*322b0*/  PRMT R75, R75, 0x4210, R34 ;  /* 0x000042104b4b7816 */ /* 0x000fc40000000022 */
[----:B------:R-:W-:Y:S02]  /*322c0*/  LOP3.LUT R42, R42, 0xffff, RZ, 0xc0, !PT ;  /* 0x0000ffff2a2a7812 */ /* 0x000fe400078ec0ff */
[----:B------:R-:W-:-:S03]  /*322d0*/  LOP3.LUT R21, R21, 0xffff, RZ, 0xc0, !PT ;  /* 0x0000ffff15157812 */ /* 0x000fc600078ec0ff */
[----:B------:R-:W0:Y:S01]  /*322e0*/  LDC.64 R82, c[0x0][0x3e0] ;  /* 0x0000f800ff527b82 */ /* 0x000e220000000a00 */
[----:B------:R-:W-:Y:S04]  /*322f0*/  STS.128 [R20], R72 ;  /* 0x0000004814007388 */ /* 0x000fe80000000c00 */
[----:B------:R-:W-:Y:S01]  /*32300*/  STS.128 [R20+0x400], R28 ;  /* 0x0004001c14007388 */ /* 0x000fe20000000c00 */
[----:B------:R-:W-:Y:S02]  /*32310*/  LOP3.LUT R22, R22, 0xffff, RZ, 0xc0, !PT ;  /* 0x0000ffff16167812 */ /* 0x000fe400078ec0ff */
[----:B------:R-:W-:Y:S01]  /*32320*/  LOP3.LUT R131, R131, 0xffff, RZ, 0xc0, !PT ;  /* 0x0000ffff83837812 */ /* 0x000fe200078ec0ff */
[----:B------:R-:W-:Y:S01]  /*32330*/  STL [R1+0x134], R0 ;  /* 0x0001340001007387 */ /* 0x000fe20000100800 */
[----:B------:R-:W-:-:S02]  /*32340*/  PRMT R24, R40, 0x4210, R42 ;  /* 0x0000421028187816 */ /* 0x000fc4000000002a */
[----:B------:R-:W-:Y:S02]  /*32350*/  PRMT R128, R79, 0x5210, R42 ;  /* 0x000052104f807816 */ /* 0x000fe4000000002a */
[----:B------:R-:W-:Y:S02]  /*32360*/  PRMT R25, R41, 0x4210, R21 ;  /* 0x0000421029197816 */ /* 0x000fe40000000015 */
[----:B------:R-:W-:Y:S01]  /*32370*/  PRMT R26, R43, 0x4210, R22 ;  /* 0x000042102b1a7816 */ /* 0x000fe20000000016 */
[----:B------:R-:W-:Y:S01]  /*32380*/  BAR.SYNC.DEFER_BLOCKING 0x0 ;  /* 0x0000000000007b1d */ /* 0x000fe20000010000 */
[----:B------:R-:W-:Y:S02]  /*32390*/  PRMT R27, R46, 0x4210, R131 ;  /* 0x000042102e1b7816 */ /* 0x000fe40000000083 */
[C---:B------:R-:W-:Y:S02]  /*323a0*/  PRMT R3, R16.reuse, 0x7773, RZ ;  /* 0x0000777310037816 */ /* 0x040fe400000000ff */
[----:B------:R-:W-:-:S03]  /*323b0*/  PRMT R2, R16, 0x7772, RZ ;  /* 0x0000777210027816 */ /* 0x000fc600000000ff */
[----:B------:R-:W-:Y:S04]  /*323c0*/  STL [R1+0x2c], R3 ;  /* 0x00002c0301007387 */ /* 0x000fe80000100800 */
[----:B------:R1:W-:Y:S04]  /*323d0*/  STL [R1+0x28], R2 ;  /* 0x0000280201007387 */ /* 0x0003e80000100800 */
[----:B------:R-:W0:Y:S04]  /*323e0*/  LDS.128 R40, [R0] ;  /* 0x0000000000287984 */ /* 0x000e280000000c00 */
[----:B------:R2:W0:Y:S01]  /*323f0*/  LDS.128 R44, [R0+0x800] ;  /* 0x00080000002c7984 */ /* 0x0004220000000c00 */
[----:B-1----:R-:W-:-:S02]  /*32400*/  PRMT R2, R17, 0x7773, RZ ;  /* 0x0000777311027816 */ /* 0x002fc400000000ff */
[----:B------:R-:W-:Y:S01]  /*32410*/  PRMT R3, R18, 0x7773, RZ ;  /* 0x0000777312037816 */ /* 0x000fe200000000ff */
[----:B------:R-:W-:Y:S01]  /*32420*/  BAR.SYNC.DEFER_BLOCKING 0x0 ;  /* 0x0000000000007b1d */ /* 0x000fe20000010000 */
[----:B--2---:R-:W-:-:S05]  /*32430*/  PRMT R0, R16, 0x7771, RZ ;  /* 0x0000777110007816 */ /* 0x004fca00000000ff */
[----:B------:R1:W-:Y:S04]  /*32440*/  STL [R1+0x24], R0 ;  /* 0x0000240001007387 */ /* 0x0003e80000100800 */
[----:B------:R2:W-:Y:S01]  /*32450*/  STL [R1+0x20], R2 ;  /* 0x0000200201007387 */ /* 0x0005e20000100800 */
[----:B-1----:R-:W-:-:S05]  /*32460*/  PRMT R0, R17, 0x7772, RZ ;  /* 0x0000777211007816 */ /* 0x002fca00000000ff */
[----:B------:R1:W-:Y:S01]  /*32470*/  STL [R1+0x1c], R0 ;  /* 0x00001c0001007387 */ /* 0x0003e20000100800 */
[----:B--2---:R-:W-:-:S03]  /*32480*/  PRMT R2, R18, 0x7771, RZ ;  /* 0x0000777112027816 */ /* 0x004fc600000000ff */
[----:B------:R2:W-:Y:S01]  /*32490*/  STL [R1+0x8], R3 ;  /* 0x0000080301007387 */ /* 0x0005e20000100800 */
[----:B-1----:R-:W-:-:S05]  /*324a0*/  PRMT R0, R18, 0x7772, RZ ;  /* 0x0000777212007816 */ /* 0x002fca00000000ff */
[----:B------:R1:W-:Y:S01]  /*324b0*/  STL [R1+0x4], R0 ;  /* 0x0000040001007387 */ /* 0x0003e20000100800 */
[----:B--2---:R-:W-:-:S03]  /*324c0*/  PRMT R3, R19, 0x7772, RZ ;  /* 0x0000777213037816 */ /* 0x004fc600000000ff */
[----:B------:R2:W-:Y:S01]  /*324d0*/  STL [R1], R2 ;  /* 0x0000000201007387 */ /* 0x0005e20000100800 */
[C---:B-1----:R-:W-:Y:S02]  /*324e0*/  PRMT R0, R19.reuse, 0x7773, RZ ;  /* 0x0000777313007816 */ /* 0x042fe400000000ff */
[----:B--2---:R-:W-:-:S03]  /*324f0*/  PRMT R2, R19, 0x7771, RZ ;  /* 0x0000777113027816 */ /* 0x004fc600000000ff */
[----:B------:R1:W-:Y:S04]  /*32500*/  STL [R1+0x18], R0 ;  /* 0x0000180001007387 */ /* 0x0003e80000100800 */
[----:B------:R-:W-:Y:S01]  /*32510*/  STL [R1+0x14], R3 ;  /* 0x0000140301007387 */ /* 0x000fe20000100800 */
[----:B-1----:R-:W-:-:S03]  /*32520*/  PRMT R0, R19, 0x7770, RZ ;  /* 0x0000777013007816 */ /* 0x002fc600000000ff */
[----:B------:R-:W-:Y:S04]  /*32530*/  STL [R1+0x10], R2 ;  /* 0x0000100201007387 */ /* 0x000fe80000100800 */
[----:B------:R1:W-:Y:S01]  /*32540*/  STL [R1+0xc], R0 ;  /* 0x00000c0001007387 */ /* 0x0003e20000100800 */
[C---:B----4-:R-:W-:Y:S02]  /*32550*/  PRMT R73, R60.reuse, 0x7772, RZ ;  /* 0x000077723c497816 */ /* 0x050fe400000000ff */
[C---:B------:R-:W-:Y:S02]  /*32560*/  PRMT R74, R60.reuse, 0x7771, RZ ;  /* 0x000077713c4a7816 */ /* 0x040fe400000000ff */
[----:B-1----:R-:W-:-:S05]  /*32570*/  PRMT R0, R60, 0x7773, RZ ;  /* 0x000077733c007816 */ /* 0x002fca00000000ff */
[----:B------:R1:W-:Y:S04]  /*32580*/  STL [R1+0x12c], R0 ;  /* 0x00012c0001007387 */ /* 0x0003e80000100800 */
[----:B------:R2:W-:Y:S01]  /*32590*/  STL [R1+0x128], R73 ;  /* 0x0001284901007387 */ /* 0x0005e20000100800 */
[----:B-1----:R-:W-:-:S03]  /*325a0*/  PRMT R0, R60, 0x7770, RZ ;  /* 0x000077703c007816 */ /* 0x002fc600000000ff */
[----:B------:R-:W-:Y:S01]  /*325b0*/  STL [R1+0x124], R74 ;  /* 0x0001244a01007387 */ /* 0x000fe20000100800 */
[C---:B------:R-:W-:Y:S02]  /*325c0*/  PRMT R60, R61.reuse, 0x7772, RZ ;  /* 0x000077723d3c7816 */ /* 0x040fe400000000ff */
[C---:B--2---:R-:W-:Y:S01]  /*325d0*/  PRMT R73, R61.reuse, 0x7773, RZ ;  /* 0x000077733d497816 */ /* 0x044fe200000000ff */
[----:B------:R1:W-:Y:S04]  /*325e0*/  STL [R1+0x114], R0 ;  /* 0x0001140001007387 */ /* 0x0003e80000100800 */
[----:B------:R-:W-:Y:S01]  /*325f0*/  STL [R1+0x120], R73 ;  /* 0x0001204901007387 */ /* 0x000fe20000100800 */
[----:B-1----:R-:W-:-:S03]  /*32600*/  PRMT R0, R61, 0x7771, RZ ;  /* 0x000077713d007816 */ /* 0x002fc600000000ff */
[----:B------:R1:W-:Y:S01]  /*32610*/  STL [R1+0x11c], R60 ;  /* 0x00011c3c01007387 */ /* 0x0003e20000100800 */
[----:B------:R-:W-:-:S03]  /*32620*/  PRMT R61, R61, 0x7770, RZ ;  /* 0x000077703d3d7816 */ /* 0x000fc600000000ff */
[----:B------:R2:W-:Y:S01]  /*32630*/  STL [R1+0x118], R0 ;  /* 0x0001180001007387 */ /* 0x0005e20000100800 */
[----:B-1----:R-:W-:-:S03]  /*32640*/  PRMT R60, R62, 0x7773, RZ ;  /* 0x000077733e3c7816 */ /* 0x002fc600000000ff */
[----:B------:R1:W-:Y:S01]  /*32650*/  STL [R1+0x104], R61 ;  /* 0x0001043d01007387 */ /* 0x0003e20000100800 */
[----:B--2---:R-:W-:-:S03]  /*32660*/  PRMT R0, R62, 0x7772, RZ ;  /* 0x000077723e007816 */ /* 0x004fc600000000ff */
[----:B------:R2:W-:Y:S04]  /*32670*/  STL [R1+0x110], R60 ;  /* 0x0001103c01007387 */ /* 0x0005e80000100800 */
[----:B------:R4:W-:Y:S01]  /*32680*/  STL [R1+0x10c], R0 ;  /* 0x00010c0001007387 */ /* 0x0009e20000100800 */
[C---:B-1----:R-:W-:Y:S02]  /*32690*/  PRMT R61, R62.reuse, 0x7771, RZ ;  /* 0x000077713e3d7816 */ /* 0x042fe400000000ff */
[----:B--2---:R-:W-:-:S03]  /*326a0*/  PRMT R60, R62, 0x7770, RZ ;  /* 0x000077703e3c7816 */ /* 0x004fc600000000ff */
[----:B------:R1:W-:Y:S01]  /*326b0*/  STL [R1+0x108], R61 ;  /* 0x0001083d01007387 */ /* 0x0003e20000100800 */
[----:B----4-:R-:W-:-:S03]  /*326c0*/  PRMT R0, R63, 0x7773, RZ ;  /* 0x000077733f007816 */ /* 0x010fc600000000ff */
[----:B------:R2:W-:Y:S04]  /*326d0*/  STL [R1+0xf4], R60 ;  /* 0x0000f43c01007387 */ /* 0x0005e80000100800 */
[----:B------:R4:W-:Y:S01]  /*326e0*/  STL [R1+0x100], R0 ;  /* 0x0001000001007387 */ /* 0x0009e20000100800 */
[C---:B-1----:R-:W-:Y:S02]  /*326f0*/  PRMT R61, R63.reuse, 0x7772, RZ ;  /* 0x000077723f3d7816 */ /* 0x042fe400000000ff */
[----:B--2---:R-:W-:-:S03]  /*32700*/  PRMT R60, R63, 0x7771, RZ ;  /* 0x000077713f3c7816 */ /* 0x004fc600000000ff */
[----:B------:R-:W-:Y:S01]  /*32710*/  STL [R1+0xfc], R61 ;  /* 0x0000fc3d01007387 */ /* 0x000fe20000100800 */
[----:B----4-:R-:W-:-:S03]  /*32720*/  PRMT R0, R63, 0x7770, RZ ;  /* 0x000077703f007816 */ /* 0x010fc600000000ff */
[----:B------:R-:W-:Y:S04]  /*32730*/  STL [R1+0xf8], R60 ;  /* 0x0000f83c01007387 */ /* 0x000fe80000100800 */
[----:B------:R1:W-:Y:S01]  /*32740*/  STL [R1+0xf0], R0 ;  /* 0x0000f00001007387 */ /* 0x0003e20000100800 */
[----:B------:R-:W-:Y:S01]  /*32750*/  PRMT R131, R81, 0x5210, R131 ;  /* 0x0000521051837816 */ /* 0x000fe20000000083 */
[----:B-1----:R-:W1:Y:S01]  /*32760*/  S2R R0, SR_CTAID.X ;  /* 0x0000000000007919 */ /* 0x002e620000002500 */
[----:B------:R-:W2:Y:S01]  /*32770*/  S2R R81, SR_CTAID.Y ;  /* 0x0000000000517919 */ /* 0x000ea20000002600 */
[----:B------:R-:W-:Y:S02]  /*32780*/  SHF.R.U32.HI R87, RZ, 0x6, R158 ;  /* 0x00000006ff577819 */ /* 0x000fe4000001169e */
[----:B------:R-:W-:-:S02]  /*32790*/  LOP3.LUT R158, R158, 0x3f, RZ, 0xc0, !PT ;  /* 0x0000003f9e9e7812 */ /* 0x000fc400078ec0ff */
[----:B0-----:R-:W-:-:S03]  /*327a0*/  PRMT R84, R56, 0x7771, RZ ;  /* 0x0000777138547816 */ /* 0x001fc600000000ff */
[----:B-1----:R-:W-:-:S04]  /*327b0*/  IMAD R0, R0, 0x40, R158 ;  /* 0x0000004000007824 */ /* 0x002fc800078e029e */
[----:B------:R-:W-:Y:S01]  /*327c0*/  IMAD R83, R0, R83, RZ ;  /* 0x0000005300537224 */ /* 0x000fe200078e02ff */
[C---:B------:R-:W-:Y:S01]  /*327d0*/  PRMT R0, R56.reuse, 0x7773, RZ ;  /* 0x0000777338007816 */ /* 0x040fe200000000ff */
[----:B--2---:R-:W-:Y:S01]  /*327e0*/  IMAD R82, R81, R82, RZ ;  /* 0x0000005251527224 */ /* 0x004fe200078e02ff */
[----:B------:R-:W-:-:S03]  /*327f0*/  PRMT R81, R56, 0x7772, RZ ;  /* 0x0000777238517816 */ /* 0x000fc600000000ff */
[----:B------:R0:W-:Y:S04]  /*32800*/  STL [R1+0xec], R0 ;  /* 0x0000ec0001007387 */ /* 0x0001e80000100800 */
[----:B------:R1:W-:Y:S01]  /*32810*/  STL [R1+0xe8], R81 ;  /* 0x0000e85101007387 */ /* 0x0003e20000100800 */
[----:B0-----:R-:W-:-:S03]  /*32820*/  PRMT R0, R56, 0x7770, RZ ;  /* 0x0000777038007816 */ /* 0x001fc600000000ff */
[----:B------:R-:W-:Y:S01]  /*32830*/  STL [R1+0xe4], R84 ;  /* 0x0000e45401007387 */ /* 0x000fe20000100800 */
[C---:B------:R-:W-:Y:S02]  /*32840*/  PRMT R56, R57.reuse, 0x7772, RZ ;  /* 0x0000777239387816 */ /* 0x040fe400000000ff */
[C---:B-1----:R-:W-:Y:S01]  /*32850*/  PRMT R81, R57.reuse, 0x7773, RZ ;  /* 0x0000777339517816 */ /* 0x042fe200000000ff */
[----:B------:R0:W-:Y:S04]  /*32860*/  STL [R1+0xd4], R0 ;  /* 0x0000d40001007387 */ /* 0x0001e80000100800 */
[----:B------:R-:W-:Y:S01]  /*32870*/  STL [R1+0xe0], R81 ;  /* 0x0000e05101007387 */ /* 0x000fe20000100800 */
[----:B0-----:R-:W-:-:S03]  /*32880*/  PRMT R0, R57, 0x7771, RZ ;  /* 0x0000777139007816 */ /* 0x001fc600000000ff */
[----:B------:R0:W-:Y:S01]  /*32890*/  STL [R1+0xdc], R56 ;  /* 0x0000dc3801007387 */ /* 0x0001e20000100800 */
[----:B------:R-:W-:-:S03]  /*328a0*/  PRMT R57, R57, 0x7770, RZ ;  /* 0x0000777039397816 */ /* 0x000fc600000000ff */
[----:B------:R1:W-:Y:S01]  /*328b0*/  STL [R1+0xd8], R0 ;  /* 0x0000d80001007387 */ /* 0x0003e20000100800 */
[----:B0-----:R-:W-:-:S03]  /*328c0*/  PRMT R56, R58, 0x7773, RZ ;  /* 0x000077733a387816 */ /* 0x001fc600000000ff */
[----:B------:R0:W-:Y:S01]  /*328d0*/  STL [R1+0xc4], R57 ;  /* 0x0000c43901007387 */ /* 0x0001e20000100800 */
[----:B-1----:R-:W-:-:S03]  /*328e0*/  PRMT R0, R58, 0x7772, RZ ;  /* 0x000077723a007816 */ /* 0x002fc600000000ff */
[----:B------:R1:W-:Y:S04]  /*328f0*/  STL [R1+0xd0], R56 ;  /* 0x0000d03801007387 */ /* 0x0003e80000100800 */
[----:B------:R2:W-:Y:S01]  /*32900*/  STL [R1+0xcc], R0 ;  /* 0x0000cc0001007387 */ /* 0x0005e20000100800 */
[C---:B0-----:R-:W-:Y:S02]  /*32910*/  PRMT R57, R58.reuse, 0x7771, RZ ;  /* 0x000077713a397816 */ /* 0x041fe400000000ff */
[----:B-1----:R-:W-:-:S03]  /*32920*/  PRMT R56, R58, 0x7770, RZ ;  /* 0x000077703a387816 */ /* 0x002fc600000000ff */
[----:B------:R0:W-:Y:S01]  /*32930*/  STL [R1+0xc8], R57 ;  /* 0x0000c83901007387 */ /* 0x0001e20000100800 */
[----:B--2---:R-:W-:-:S03]  /*32940*/  PRMT R0, R59, 0x7773, RZ ;  /* 0x000077733b007816 */ /* 0x004fc600000000ff */
[----:B------:R1:W-:Y:S01]  /*32950*/  STL [R1+0xb4], R56 ;  /* 0x0000b43801007387 */ /* 0x0003e20000100800 */
[----:B---3--:R-:W-:-:S03]  /*32960*/  IADD3 R162, P1, P2, R83, R162, R82 ;  /* 0x000000a253a27210 */ /* 0x008fc60007a3e052 */
[----:B------:R2:W-:Y:S01]  /*32970*/  STL [R1+0xc0], R0 ;  /* 0x0000c00001007387 */ /* 0x0005e20000100800 */
[C---:B0-----:R-:W-:Y:S02]  /*32980*/  PRMT R57, R59.reuse, 0x7772, RZ ;  /* 0x000077723b397816 */ /* 0x041fe400000000ff */
[----:B-1----:R-:W-:-:S03]  /*32990*/  PRMT R56, R59, 0x7771, RZ ;  /* 0x000077713b387816 */ /* 0x002fc600000000ff */
[----:B------:R-:W-:Y:S01]  /*329a0*/  STL [R1+0xbc], R57 ;  /* 0x0000bc3901007387 */ /* 0x000fe20000100800 */
[----:B------:R-:W-:Y:S02]  /*329b0*/  SHF.R.S32.HI R86, RZ, 0x1f, R82 ;  /* 0x0000001fff567819 */ /* 0x000fe40000011452 */
[----:B--2---:R-:W-:Y:S02]  /*329c0*/  PRMT R0, R59, 0x7770, RZ ;  /* 0x000077703b007816 */ /* 0x004fe400000000ff */
[----:B------:R-:W-:Y:S01]  /*329d0*/  SHF.R.S32.HI R91, RZ, 0x1f, R83 ;  /* 0x0000001fff5b7819 */ /* 0x000fe20000011453 */
[----:B------:R-:W-:Y:S03]  /*329e0*/  STL [R1+0xb8], R56 ;  /* 0x0000b83801007387 */ /* 0x000fe60000100800 */
[----:B------:R-:W-:Y:S01]  /*329f0*/  IADD3.X R163, PT, PT, R91, R163, R86, P1, P2 ;  /* 0x000000a35ba37210 */ /* 0x000fe20000fe4456 */
[----:B------:R0:W-:Y:S01]  /*32a00*/  STL [R1+0xb0], R0 ;  /* 0x0000b00001007387 */ /* 0x0001e20000100800 */
[----:B------:R-:W-:-:S02]  /*32a10*/  PRMT R91, R36, 0x7772, RZ ;  /* 0x00007772245b7816 */ /* 0x000fc400000000ff */
[C---:B------:R-:W-:Y:S02]  /*32a20*/  PRMT R92, R36.reuse, 0x7771, RZ ;  /* 0x00007771245c7816 */ /* 0x040fe400000000ff */
[----:B0-----:R-:W-:-:S05]  /*32a30*/  PRMT R0, R36, 0x7773, RZ ;  /* 0x0000777324007816 */ /* 0x001fca00000000ff */
[----:B------:R0:W-:Y:S04]  /*32a40*/  STL [R1+0x9c], R0 ;  /* 0x00009c0001007387 */ /* 0x0001e80000100800 */
[----:B------:R1:W-:Y:S01]  /*32a50*/  STL [R1+0x98], R91 ;  /* 0x0000985b01007387 */ /* 0x0003e20000100800 */
[----:B0-----:R-:W-:Y:S02]  /*32a60*/  PRMT R0, R36, 0x7770, RZ ;  /* 0x0000777024007816 */ /* 0x001fe400000000ff */
[C---:B------:R-:W-:Y:S02]  /*32a70*/  PRMT R36, R37.reuse, 0x7772, RZ ;  /* 0x0000777225247816 */ /* 0x040fe400000000ff */
[C---:B-1----:R-:W-:Y:S01]  /*32a80*/  PRMT R91, R37.reuse, 0x7773, RZ ;  /* 0x00007773255b7816 */ /* 0x042fe200000000ff */
[----:B------:R-:W-:Y:S04]  /*32a90*/  STL [R1+0x94], R92 ;  /* 0x0000945c01007387 */ /* 0x000fe80000100800 */
[----:B------:R0:W-:Y:S04]  /*32aa0*/  STL [R1+0x84], R0 ;  /* 0x0000840001007387 */ /* 0x0001e80000100800 */
[----:B------:R-:W-:Y:S04]  /*32ab0*/  STL [R1+0x90], R91 ;  /* 0x0000905b01007387 */ /* 0x000fe80000100800 */
[----:B------:R1:W-:Y:S01]  /*32ac0*/  STL [R1+0x8c], R36 ;  /* 0x00008c2401007387 */ /* 0x0003e20000100800 */
[----:B0-----:R-:W-:-:S02]  /*32ad0*/  PRMT R0, R37, 0x7771, RZ ;  /* 0x0000777125007816 */ /* 0x001fc400000000ff */
[----:B------:R-:W-:Y:S02]  /*32ae0*/  PRMT R37, R37, 0x7770, RZ ;  /* 0x0000777025257816 */ /* 0x000fe400000000ff */
[----:B------:R-:W-:Y:S01]  /*32af0*/  SGXT.U32 R87, R87, 0x1 ;  /* 0x000000015757781a */ /* 0x000fe20000000000 */
[----:B------:R0:W-:Y:S01]  /*32b00*/  STL [R1+0x88], R0 ;  /* 0x0000880001007387 */ /* 0x0001e20000100800 */
[----:B-1----:R-:W-:-:S03]  /*32b10*/  PRMT R36, R38, 0x7773, RZ ;  /* 0x0000777326247816 */ /* 0x002fc600000000ff */
[----:B------:R1:W-:Y:S01]  /*32b20*/  STL [R1+0x74], R37 ;  /* 0x0000742501007387 */ /* 0x0003e20000100800 */
[----:B------:R-:W-:-:S03]  /*32b30*/  IMAD R87, R87, R164, RZ ;  /* 0x000000a457577224 */ /* 0x000fc600078e02ff */
[----:B------:R2:W-:Y:S01]  /*32b40*/  STL [R1+0x80], R36 ;  /* 0x0000802401007387 */ /* 0x0005e20000100800 */
[C---:B0-----:R-:W-:Y:S02]  /*32b50*/  PRMT R0, R38.reuse, 0x7772, RZ ;  /* 0x0000777226007816 */ /* 0x041fe400000000ff */
[----:B-1----:R-:W-:-:S03]  /*32b60*/  PRMT R37, R38, 0x7771, RZ ;  /* 0x0000777126257816 */ /* 0x002fc600000000ff */
[----:B------:R0:W-:Y:S01]  /*32b70*/  STL [R1+0x7c], R0 ;  /* 0x00007c0001007387 */ /* 0x0001e20000100800 */
[----:B--2---:R-:W-:-:S03]  /*32b80*/  PRMT R36, R38, 0x7770, RZ ;  /* 0x0000777026247816 */ /* 0x004fc600000000ff */
[----:B------:R1:W-:Y:S01]  /*32b90*/  STL [R1+0x78], R37 ;  /* 0x0000782501007387 */ /* 0x0003e20000100800 */
[----:B------:R-:W-:Y:S01]  /*32ba0*/  IMAD R158, R164, 0x2, R87 ;  /* 0x00000002a49e7824 */ /* 0x000fe200078e0257 */
[----:B------:R-:W-:Y:S02]  /*32bb0*/  IADD3 R86, P1, PT, R87, R162, RZ ;  /* 0x000000a257567210 */ /* 0x000fe40007f3e0ff */
[----:B------:R2:W-:Y:S01]  /*32bc0*/  STL [R1+0x70], R36 ;  /* 0x0000702401007387 */ /* 0x0005e20000100800 */
[C---:B0-----:R-:W-:Y:S02]  /*32bd0*/  PRMT R0, R39.reuse, 0x7773, RZ ;  /* 0x0000777327007816 */ /* 0x041fe400000000ff */
[----:B-1----:R-:W-:-:S03]  /*32be0*/  PRMT R37, R39, 0x7772, RZ ;  /* 0x0000777227257816 */ /* 0x002fc600000000ff */
[----:B------:R0:W-:Y:S01]  /*32bf0*/  STL [R1+0xac], R0 ;  /* 0x0000ac0001007387 */ /* 0x0001e20000100800 */
[----:B------:R-:W-:Y:S02]  /*32c00*/  PRMT R129, R78, 0x5210, R21 ;  /* 0x000052104e817816 */ /* 0x000fe40000000015 */
[----:B--2---:R-:W-:Y:S02]  /*32c10*/  PRMT R36, R39, 0x7771, RZ ;  /* 0x0000777127247816 */ /* 0x004fe400000000ff */
[----:B------:R-:W-:Y:S01]  /*32c20*/  PRMT R130, R80, 0x5210, R22 ;  /* 0x0000521050827816 */ /* 0x000fe20000000016 */
[----:B------:R-:W-:Y:S01]  /*32c30*/  STL [R1+0xa8], R37 ;  /* 0x0000a82501007387 */ /* 0x000fe20000100800 */
[----:B------:R-:W-:-:S03]  /*32c40*/  LEA.HI.X.SX32 R87, R87, R163, 0x1, P1 ;  /* 0x000000a357577211 */ /* 0x000fc600008f0eff */
[----:B------:R1:W-:Y:S01]  /*32c50*/  STL [R1+0xa4], R36 ;  /* 0x0000a42401007387 */ /* 0x0003e20000100800 */
[----:B0-----:R-:W-:-:S03]  /*32c60*/  PRMT R0, R39, 0x7770, RZ ;  /* 0x0000777027007816 */ /* 0x001fc600000000ff */
[----:B------:R-:W-:Y:S01]  /*32c70*/  STS.128 [R20], R24 ;  /* 0x0000001814007388 */ /* 0x000fe20000000c00 */
[----:B------:R-:W-:-:S03]  /*32c80*/  IMAD R39, R164, 0x2, R158 ;  /* 0x00000002a4277824 */ /* 0x000fc600078e029e */
[----:B------:R-:W-:Y:S01]  /*32c90*/  STS.128 [R20+0x400], R128 ;  /* 0x0004008014007388 */ /* 0x000fe20000000c00 */
[----:B-1----:R-:W-:-:S04]  /*32ca0*/  IADD3 R36, P1, PT, R158, R162, RZ ;  /* 0x000000a29e247210 */ /* 0x002fc80007f3e0ff */
[----:B------:R-:W-:Y:S02]  /*32cb0*/  LEA.HI.X.SX32 R37, R158, R163, 0x1, P1 ;  /* 0x000000a39e257211 */ /* 0x000fe400008f0eff */
[----:B------:R-:W0:Y:S01]  /*32cc0*/  S2R R158, SR_TID.X ;  /* 0x00000000009e7919 */ /* 0x000e220000002100 */
[C---:B------:R-:W-:Y:S02]  /*32cd0*/  PRMT R113, R116.reuse, 0x7773, RZ ;  /* 0x0000777374717816 */ /* 0x040fe400000000ff */
[C---:B------:R-:W-:Y:S02]  /*32ce0*/  PRMT R114, R116.reuse, 0x7772, RZ ;  /* 0x0000777274727816 */ /* 0x040fe400000000ff */
[C---:B------:R-:W-:Y:S02]  /*32cf0*/  PRMT R115, R116.reuse, 0x7771, RZ ;  /* 0x0000777174737816 */ /* 0x040fe400000000ff */
[----:B------:R-:W-:Y:S01]  /*32d00*/  PRMT R116, R116, 0x7770, RZ ;  /* 0x0000777074747816 */ /* 0x000fe200000000ff */
[----:B------:R-:W-:Y:S01]  /*32d10*/  BAR.SYNC.DEFER_BLOCKING 0x0 ;  /* 0x0000000000007b1d */ /* 0x000fe20000010000 */
[----:B------:R-:W-:-:S02]  /*32d20*/  PRMT R95, R41, 0x7773, RZ ;  /* 0x00007773295f7816 */ /* 0x000fc400000000ff */
[C---:B------:R-:W-:Y:S02]  /*32d30*/  PRMT R96, R41.reuse, 0x7772, RZ ;  /* 0x0000777229607816 */ /* 0x040fe400000000ff */
[C---:B------:R-:W-:Y:S02]  /*32d40*/  PRMT R97, R41.reuse, 0x7771, RZ ;  /* 0x0000777129617816 */ /* 0x040fe400000000ff */
[----:B------:R-:W-:Y:S01]  /*32d50*/  PRMT R98, R41, 0x7770, RZ ;  /* 0x0000777029627816 */ /* 0x000fe200000000ff */
[----:B------:R-:W-:Y:S01]  /*32d60*/  IMAD R41, R164, 0x2, R39 ;  /* 0x00000002a4297824 */ /* 0x000fe200078e0227 */
[----:B------:R-:W-:Y:S02]  /*32d70*/  IADD3 R38, P1, PT, R39, R162, RZ ;  /* 0x000000a227267210 */ /* 0x000fe40007f3e0ff */
[C---:B------:R-:W-:Y:S02]  /*32d80*/  PRMT R91, R40.reuse, 0x7773, RZ ;  /* 0x00007773285b7816 */ /* 0x040fe400000000ff */
[----:B------:R-:W-:-:S02]  /*32d90*/  PRMT R92, R40, 0x7772, RZ ;  /* 0x00007772285c7816 */ /* 0x000fc400000000ff */
[C---:B------:R-:W-:Y:S02]  /*32da0*/  PRMT R93, R40.reuse, 0x7771, RZ ;  /* 0x00007771285d7816 */ /* 0x040fe400000000ff */
[----:B------:R-:W-:Y:S02]  /*32db0*/  PRMT R94, R40, 0x7770, RZ ;  /* 0x00007770285e7816 */ /* 0x000fe400000000ff */
[-C--:B------:R-:W-:Y:S02]  /*32dc0*/  LEA.HI.X.SX32 R39, R39, R163.reuse, 0x1, P1 ;  /* 0x000000a327277211 */ /* 0x080fe400008f0eff */
[C---:B------:R-:W-:Y:S01]  /*32dd0*/  IADD3 R40, P1, PT, R41.reuse, R162, RZ ;  /* 0x000000a229287210 */ /* 0x040fe20007f3e0ff */
[----:B------:R-:W-:Y:S04]  /*32de0*/  STG.E.U8 desc[UR8][R86.64], R116 ;  /* 0x0000007456007986 */ /* 0x000fe8000c101108 */
[----:B------:R1:W-:Y:S04]  /*32df0*/  STG.E.U8 desc[UR8][R36.64], R115 ;  /* 0x0000007324007986 */ /* 0x0003e8000c101108 */
[----:B------:R2:W-:Y:S01]  /*32e00*/  STG.E.U8 desc[UR8][R38.64], R114 ;  /* 0x0000007226007986 */ /* 0x0005e2000c101108 */
[----:B-1----:R-:W-:Y:S01]  /*32e10*/  IMAD R37, R164, 0x2, R41 ;  /* 0x00000002a4257824 */ /* 0x002fe200078e0229 */
[----:B------:R-:W-:-:S03]  /*32e20*/  LEA.HI.X.SX32 R41, R41, R163, 0x1, P1 ;  /* 0x000000a329297211 */ /* 0x000fc600008f0eff */
[----:B--2---:R-:W-:Y:S01]  /*32e30*/  IMAD R38, R164, 0x2, R37 ;  /* 0x00000002a4267824 */ /* 0x004fe200078e0225 */
[C---:B------:R-:W-:Y:S01]  /*32e40*/  IADD3 R36, P1, PT, R37.reuse, R162, RZ ;  /* 0x000000a225247210 */ /* 0x040fe20007f3e0ff */
[----:B------:R1:W-:Y:S01]  /*32e50*/  STG.E.U8 desc[UR8][R40.64], R113 ;  /* 0x0000007128007986 */ /* 0x0003e2000c101108 */
[----:B0-----:R-:W-:Y:S01]  /*32e60*/  LEA.HI R86, R158, 0xe, RZ, 0x1a ;  /* 0x0000000e9e567811 */ /* 0x001fe200078fd0ff */
[----:B------:R-:W-:Y:S01]  /*32e70*/  IMAD R39, R164, 0x2, R38 ;  /* 0x00000002a4277824 */ /* 0x000fe200078e0226 */
[----:B------:R-:W-:Y:S02]  /*32e80*/  LEA.HI.X.SX32 R37, R37, R163, 0x1, P1 ;  /* 0x000000a325257211 */ /* 0x000fe400008f0eff */
[C---:B------:R-:W-:Y:S01]  /*32e90*/  PRMT R112, R117.reuse, 0x7770, RZ ;  /* 0x0000777075707816 */ /* 0x040fe200000000ff */
[----:B------:R-:W-:Y:S01]  /*32ea0*/  IMAD R86, R86, R164, RZ ;  /* 0x000000a456567224 */ /* 0x000fe200078e02ff */
[----:B------:R-:W-:Y:S02]  /*32eb0*/  PRMT R111, R117, 0x7771, RZ ;  /* 0x00007771756f7816 */ /* 0x000fe400000000ff */
[----:B-1----:R-:W-:Y:S01]  /*32ec0*/  IADD3 R40, P1, PT, R38, R162, RZ ;  /* 0x000000a226287210 */ /* 0x002fe20007f3e0ff */
[----:B------:R-:W-:-:S03]  /*32ed0*/  IMAD R87, R164, 0x4, R39 ;  /* 0x00000004a4577824 */ /* 0x000fc600078e0227 */
[-C--:B------:R-:W-:Y:S02]  /*32ee0*/  LEA.HI.X.SX32 R41, R38, R163.reuse, 0x1, P1 ;  /* 0x000000a326297211 */ /* 0x080fe400008f0eff */
[C---:B------:R-:W-:Y:S01]  /*32ef0*/  IADD3 R38, P1, PT, R39.reuse, R162, RZ ;  /* 0x000000a227267210 */ /* 0x040fe20007f3e0ff */
[----:B------:R0:W-:Y:S03]  /*32f00*/  STG.E.U8 desc[UR8][R36.64], R112 ;  /* 0x0000007024007986 */ /* 0x0001e6000c101108 */
[----:B------:R-:W-:Y:S01]  /*32f10*/  LEA.HI.X.SX32 R39, R39, R163, 0x1, P1 ;  /* 0x000000a327277211 */ /* 0x000fe200008f0eff */
[----:B------:R1:W-:Y:S01]  /*32f20*/  STG.E.U8 desc[UR8][R40.64], R111 ;  /* 0x0000006f28007986 */ /* 0x0003e2000c101108 */
[C---:B------:R-:W-:Y:S02]  /*32f30*/  PRMT R110, R117.reuse, 0x7772, RZ ;  /* 0x00007772756e7816 */ /* 0x040fe400000000ff */
[----:B------:R-:W-:-:S02]  /*32f40*/  PRMT R109, R117, 0x7773, RZ ;  /* 0x00007773756d7816 */ /* 0x000fc400000000ff */
[CC--:B0-----:R-:W-:Y:S02]  /*32f50*/  IADD3 R36, P2, PT, R86.reuse, R162.reuse, RZ ;  /* 0x000000a256247210 */ /* 0x0c1fe40007f5e0ff */
[C---:B-1----:R-:W-:Y:S01]  /*32f60*/  IADD3 R40, P1, PT, R87.reuse, R162, RZ ;  /* 0x000000a257287210 */ /* 0x042fe20007f3e0ff */
[----:B------:R0:W-:Y:S01]  /*32f70*/  STL [R1+0xa0], R0 ;  /* 0x0000a00001007387 */ /* 0x0001e20000100800 */
[-C--:B------:R-:W-:Y:S02]  /*32f80*/  LEA.HI.X.SX32 R37, R86, R163.reuse, 0x1, P2 ;  /* 0x000000a356257211 */ /* 0x080fe400010f0eff */
[----:B------:R-:W-:Y:S02]  /*32f90*/  PRMT R108, R118, 0x7770, RZ ;  /* 0x00007770766c7816 */ /* 0x000fe400000000ff */
[----:B------:R-:W-:Y:S01]  /*32fa0*/  LEA.HI.X.SX32 R41, R87, R163, 0x1, P1 ;  /* 0x000000a357297211 */ /* 0x000fe200008f0eff */
[----:B------:R-:W-:Y:S01]  /*32fb0*/  STG.E.U8 desc[UR8][R38.64], R110 ;  /* 0x0000006e26007986 */ /* 0x000fe2000c101108 */
[----:B0-----:R-:W-:-:S03]  /*32fc0*/  PRMT R0, R44, 0x7773, RZ ;  /* 0x000077732c007816 */ /* 0x001fc600000000ff */
[----:B------:R-:W-:Y:S01]  /*32fd0*/  STG.E.U8 desc[UR8][R36.64], R109 ;  /* 0x0000006d24007986 */ /* 0x000fe2000c101108 */
[----:B------:R-:W-:-:S03]  /*32fe0*/  PRMT R86, R44, 0x7772, RZ ;  /* 0x000077722c567816 */ /* 0x000fc600000000ff */
[----:B------:R0:W-:Y:S04]  /*32ff0*/  STG.E.U8 desc[UR8][R40.64], R108 ;  /* 0x0000006c28007986 */ /* 0x0001e8000c101108 */
[----:B------:R1:W-:Y:S04]  /*33000*/  STL [R1+0x6c], R0 ;  /* 0x00006c0001007387 */ /* 0x0003e80000100800 */
[----:B------:R-:W-:Y:S01]  /*33010*/  STL [R1+0x68], R86 ;  /* 0x0000685601007387 */ /* 0x000fe20000100800 */
[C---:B0-----:R-:W-:Y:S02]  /*33020*/  PRMT R40, R44.reuse, 0x7771, RZ ;  /* 0x000077712c287816 */ /* 0x041fe400000000ff */
[----:B-1----:R-:W-:-:S02]  /*33030*/  PRMT R0, R44, 0x7770, RZ ;  /* 0x000077702c007816 */ /* 0x002fc400000000ff */
[C---:B------:R-:W-:Y:S01]  /*33040*/  PRMT R44, R45.reuse, 0x7773, RZ ;  /* 0x000077732d2c7816 */ /* 0x040fe200000000ff */
[----:B------:R0:W-:Y:S04]  /*33050*/  STL [R1+0x64], R40 ;  /* 0x0000642801007387 */ /* 0x0001e80000100800 */
[----:B------:R1:W-:Y:S01]  /*33060*/  STL [R1+0x54], R0 ;  /* 0x0000540001007387 */ /* 0x0003e20000100800 */
[----:B0-----:R-:W-:-:S03]  /*33070*/  PRMT R40, R45, 0x7772, RZ ;  /* 0x000077722d287816 */ /* 0x001fc600000000ff */
[----:B------:R0:W-:Y:S01]  /*33080*/  STL [R1+0x60], R44 ;  /* 0x0000602c01007387 */ /* 0x0001e20000100800 */
[----:B-1----:R-:W-:-:S03]  /*33090*/  PRMT R0, R45, 0x7771, RZ ;  /* 0x000077712d007816 */ /* 0x002fc600000000ff */
[----:B------:R1:W-:Y:S04]  /*330a0*/  STL [R1+0x5c], R40 ;  /* 0x00005c2801007387 */ /* 0x0003e80000100800 */
[----:B------:R2:W-:Y:S01]  /*330b0*/  STL [R1+0x58], R0 ;  /* 0x0000580001007387 */ /* 0x0005e20000100800 */
[----:B0-----:R-:W-:Y:S02]  /*330c0*/  PRMT R44, R45, 0x7770, RZ ;  /* 0x000077702d2c7816 */ /* 0x001fe400000000ff */
[----:B-1----:R-:W-:-:S03]  /*330d0*/  PRMT R40, R46, 0x7773, RZ ;  /* 0x000077732e287816 */ /* 0x002fc600000000ff */
[----:B------:R0:W-:Y:S01]  /*330e0*/  STL [R1+0x44], R44 ;  /* 0x0000442c01007387 */ /* 0x0001e20000100800 */
[----:B--2---:R-:W-:Y:S01]  /*330f0*/  PRMT R0, R46, 0x7772, RZ ;  /* 0x000077722e007816 */ /* 0x004fe200000000ff */
[----:B------:R-:W-:Y:S02]  /*33100*/  IMAD R38, R164, 0x2, R87 ;  /* 0x00000002a4267824 */ /* 0x000fe400078e0257 */
[----:B------:R1:W-:Y:S04]  /*33110*/  STL [R1+0x50], R40 ;  /* 0x0000502801007387 */ /* 0x0003e80000100800 */
[----:B------:R2:W-:Y:S01]  /*33120*/  STL [R1+0x4c], R0 ;  /* 0x00004c0001007387 */ /* 0x0005e20000100800 */
[----:B0-----:R-:W-:Y:S01]  /*33130*/  PRMT R44, R46, 0x7771, RZ ;  /* 0x000077712e2c7816 */ /* 0x001fe200000000ff */
[----:B------:R-:W-:Y:S01]  /*33140*/  IMAD R39, R164, 0x2, R38 ;  /* 0x00000002a4277824 */ /* 0x000fe200078e0226 */
[----:B------:R-:W-:-:S02]  /*33150*/  IADD3 R36, P1, PT, R38, R162, RZ ;  /* 0x000000a226247210 */ /* 0x000fc40007f3e0ff */
[----:B-1----:R-:W-:Y:S02]  /*33160*/  PRMT R40, R46, 0x7770, RZ ;  /* 0x000077702e287816 */ /* 0x002fe400000000ff */
[----:B--2---:R-:W-:Y:S01]  /*33170*/  PRMT R0, R47, 0x7773, RZ ;  /* 0x000077732f007816 */ /* 0x004fe200000000ff */
[----:B------:R0:W-:Y:S01]  /*33180*/  STL [R1+0x48], R44 ;  /* 0x0000482c01007387 */ /* 0x0001e20000100800 */
[----:B------:R-:W-:-:S03]  /*33190*/  LEA.HI.X.SX32 R37, R38, R163, 0x1, P1 ;  /* 0x000000a326257211 */ /* 0x000fc600008f0eff */
[----:B------:R-:W-:Y:S01]  /*331a0*/  STL [R1+0x1244], R0 ;  /* 0x0012440001007387 */ /* 0x000fe20000100800 */
[----:B------:R-:W-:Y:S01]  /*331b0*/  PRMT R107, R118, 0x7771, RZ ;  /* 0x00007771766b7816 */ /* 0x000fe200000000ff */
[----:B------:R-:W-:Y:S02]  /*331c0*/  IMAD R41, R164, 0x2, R39 ;  /* 0x00000002a4297824 */ /* 0x000fe400078e0227 */
[----:B------:R1:W-:Y:S01]  /*331d0*/  STL [R1+0x34], R40 ;  /* 0x0000342801007387 */ /* 0x0003e20000100800 */
[----:B0-----:R-:W-:Y:S02]  /*331e0*/  PRMT R44, R47, 0x7772, RZ ;  /* 0x000077722f2c7816 */ /* 0x001fe400000000ff */
[----:B------:R-:W-:-:S03]  /*331f0*/  IADD3 R38, P1, PT, R39, R162, RZ ;  /* 0x000000a227267210 */ /* 0x000fc60007f3e0ff */
[----:B------:R-:W-:Y:S01]  /*33200*/  STL [R1+0x3c], R44 ;  /* 0x00003c2c01007387 */ /* 0x000fe20000100800 */
[----:B-1----:R-:W-:-:S03]  /*33210*/  PRMT R40, R47, 0x7771, RZ ;  /* 0x000077712f287816 */ /* 0x002fc600000000ff */
[----:B------:R-:W2:Y:S01]  /*33220*/  LDL.LU R116, [R1+0x24] ;  /* 0x0000240001747983 */ /* 0x000ea20000300800 */
[----:B------:R-:W-:Y:S02]  /*33230*/  LEA.HI.X.SX32 R39, R39, R163, 0x1, P1 ;  /* 0x000000a327277211 */ /* 0x000fe400008f0eff */
[C---:B------:R-:W-:Y:S01]  /*33240*/  PRMT R106, R118.reuse, 0x7772, RZ ;  /* 0x00007772766a7816 */ /* 0x040fe200000000ff */
[----:B------:R0:W-:Y:S04]  /*33250*/  STL [R1+0x38], R40 ;  /* 0x0000382801007387 */ /* 0x0001e80000100800 */
[----:B------:R1:W-:Y:S01]  /*33260*/  STG.E.U8 desc[UR8][R36.64], R107 ;  /* 0x0000006b24007986 */ /* 0x0003e2000c101108 */
[----:B------:R-:W-:Y:S02]  /*33270*/  PRMT R105, R118, 0x7773, RZ ;  /* 0x0000777376697816 */ /* 0x000fe400000000ff */
[----:B0-----:R-:W-:Y:S01]  /*33280*/  IADD3 R40, P1, PT, R41, R162, RZ ;  /* 0x000000a229287210 */ /* 0x001fe20007f3e0ff */
[----:B------:R0:W-:Y:S01]  /*33290*/  STG.E.U8 desc[UR8][R38.64], R106 ;  /* 0x0000006a26007986 */ /* 0x0001e2000c101108 */
[----:B------:R-:W-:-:S02]  /*332a0*/  LEA.HI R44, R158, 0x1e, RZ, 0x1a ;  /* 0x0000001e9e2c7811 */ /* 0x000fc400078fd0ff */
[----:B------:R-:W-:Y:S01]  /*332b0*/  PRMT R32, R119, 0x7770, RZ ;  /* 0x0000777077207816 */ /* 0x000fe200000000ff */
[----:B------:R-:W3:Y:S01]  /*332c0*/  LDL.LU R113, [R1+0x28] ;  /* 0x0000280001717983 */ /* 0x000ee20000300800 */
[----:B-1----:R-:W-:Y:S01]  /*332d0*/  IMAD R37, R164, 0x2, R41 ;  /* 0x00000002a4257824 */ /* 0x002fe200078e0229 */
[----:B------:R-:W-:-:S04]  /*332e0*/  LEA.HI.X.SX32 R41, R41, R163, 0x1, P1 ;  /* 0x000000a329297211 */ /* 0x000fc800008f0eff */
[CC--:B------:R-:W-:Y:S01]  /*332f0*/  IADD3 R36, P1, PT, R37.reuse, R162.reuse, RZ ;  /* 0x000000a225247210 */ /* 0x0c0fe20007f3e0ff */
[----:B0-----:R-:W-:Y:S01]  /*33300*/  IMAD R39, R164, 0x2, R37 ;  /* 0x00000002a4277824 */ /* 0x001fe200078e0225 */
[----:B------:R0:W-:Y:S02]  /*33310*/  STG.E.U8 desc[UR8][R40.64], R105 ;  /* 0x0000006928007986 */ /* 0x0001e4000c101108 */
[----:B------:R-:W-:Y:S02]  /*33320*/  LEA.HI.X.SX32 R37, R37, R163, 0x1, P1 ;  /* 0x000000a325257211 */ /* 0x000fe400008f0eff */
[----:B------:R-:W-:Y:S02]  /*33330*/  IADD3 R38, P1, PT, R39, R162, RZ ;  /* 0x000000a227267210 */ /* 0x000fe40007f3e0ff */
[----:B------:R-:W-:Y:S01]  /*33340*/  PRMT R31, R119, 0x7771, RZ ;  /* 0x00007771771f7816 */ /* 0x000fe200000000ff */
[----:B------:R1:W-:Y:S01]  /*33350*/  STG.E.U8 desc[UR8][R36.64], R32 ;  /* 0x0000002024007986 */ /* 0x0003e2000c101108 */
[----:B0-----:R-:W-:-:S02]  /*33360*/  IMAD R41, R44, R164, RZ ;  /* 0x000000a42c297224 */ /* 0x001fc400078e02ff */
[----:B------:R-:W-:Y:S01]  /*33370*/  IMAD R44, R164, 0x2, R39 ;  /* 0x00000002a42c7824 */ /* 0x000fe200078e0227 */
[----:B------:R-:W-:-:S04]  /*33380*/  LEA.HI.X.SX32 R39, R39, R163, 0x1, P1 ;  /* 0x000000a327277211 */ /* 0x000fc800008f0eff */
[-C--:B-1----:R-:W-:Y:S01]  /*33390*/  IADD3 R36, P1, PT, R44, R162.reuse, RZ ;  /* 0x000000a22c247210 */ /* 0x082fe20007f3e0ff */
[----:B------:R-:W-:Y:S01]  /*333a0*/  IMAD R32, R164, 0x4, R44 ;  /* 0x00000004a4207824 */ /* 0x000fe200078e022c */
[----:B------:R-:W-:Y:S01]  /*333b0*/  PRMT R30, R119, 0x7772, RZ ;  /* 0x00007772771e7816 */ /* 0x000fe200000000ff */
[----:B------:R0:W-:Y:S01]  /*333c0*/  STG.E.U8 desc[UR8][R38.64], R31 ;  /* 0x0000001f26007986 */ /* 0x0001e2000c101108 */
[-C--:B------:R-:W-:Y:S02]  /*333d0*/  LEA.HI.X.SX32 R37, R44, R163.reuse, 0x1, P1 ;  /* 0x000000a32c257211 */ /* 0x080fe400008f0eff */
[----:B------:R-:W-:Y:S02]  /*333e0*/  IADD3 R40, P2, PT, R41, R162, RZ ;  /* 0x000000a229287210 */ /* 0x000fe40007f5e0ff */
[----:B------:R-:W-:Y:S01]  /*333f0*/  PRMT R29, R119, 0x7773, RZ ;  /* 0x00007773771d7816 */ /* 0x000fe200000000ff */
[----:B------:R1:W-:Y:S01]  /*33400*/  STG.E.U8 desc[UR8][R36.64], R30 ;  /* 0x0000001e24007986 */ /* 0x0003e2000c101108 */
[----:B------:R-:W-:-:S02]  /*33410*/  LEA.HI.X.SX32 R41, R41, R163, 0x1, P2 ;  /* 0x000000a329297211 */ /* 0x000fc400010f0eff */
[----:B0-----:R-:W-:Y:S01]  /*33420*/  IADD3 R38, P1, PT, R32, R162, RZ ;  /* 0x000000a220267210 */ /* 0x001fe20007f3e0ff */
[----:B------:R-:W-:-:S03]  /*33430*/  IMAD R31, R164, 0x2, R32 ;  /* 0x00000002a41f7824 */ /* 0x000fc600078e0220 */
[-C--:B------:R-:W-:Y:S01]  /*33440*/  LEA.HI.X.SX32 R39, R32, R163.reuse, 0x1, P1 ;  /* 0x000000a320277211 */ /* 0x080fe200008f0eff */
[----:B------:R-:W-:Y:S01]  /*33450*/  IMAD R32, R164, 0x2, R31 ;  /* 0x00000002a4207824 */ /* 0x000fe200078e021f */
[CC--:B-1----:R-:W-:Y:S01]  /*33460*/  IADD3 R30, P1, PT, R31.reuse, R162.reuse, RZ ;  /* 0x000000a21f1e7210 */ /* 0x0c2fe20007f3e0ff */
[----:B------:R0:W-:Y:S01]  /*33470*/  STG.E.U8 desc[UR8][R40.64], R29 ;  /* 0x0000001d28007986 */ /* 0x0001e2000c101108 */
[C---:B------:R-:W-:Y:S02]  /*33480*/  PRMT R28, R68.reuse, 0x7770, RZ ;  /* 0x00007770441c7816 */ /* 0x040fe400000000ff */
[----:B------:R-:W-:Y:S02]  /*33490*/  LEA.HI.X.SX32 R31, R31, R163, 0x1, P1 ;  /* 0x000000a31f1f7211 */ /* 0x000fe400008f0eff */
[----:B------:R-:W-:Y:S02]  /*334a0*/  PRMT R27, R68, 0x7771, RZ ;  /* 0x00007771441b7816 */ /* 0x000fe400000000ff */
[----:B------:R-:W-:Y:S01]  /*334b0*/  IADD3 R36, P1, PT, R32, R162, RZ ;  /* 0x000000a220247210 */ /* 0x000fe20007f3e0ff */
[----:B------:R1:W-:Y:S01]  /*334c0*/  STG.E.U8 desc[UR8][R38.64], R28 ;  /* 0x0000001c26007986 */ /* 0x0003e2000c101108 */
[----:B0-----:R-:W-:-:S02]  /*334d0*/  IMAD R29, R164, 0x2, R32 ;  /* 0x00000002a41d7824 */ /* 0x001fc400078e0220 */
[----:B------:R-:W-:Y:S01]  /*334e0*/  LEA.HI.X.SX32 R37, R32, R163, 0x1, P1 ;  /* 0x000000a320257211 */ /* 0x000fe200008f0eff */
[----:B------:R0:W-:Y:S01]  /*334f0*/  STG.E.U8 desc[UR8][R30.64], R27 ;  /* 0x0000001b1e007986 */ /* 0x0001e2000c101108 */
[----:B------:R-:W-:Y:S02]  /*33500*/  PRMT R26, R68, 0x7772, RZ ;  /* 0x00007772441a7816 */ /* 0x000fe400000000ff */
[----:B-1----:R-:W-:-:S03]  /*33510*/  IADD3 R28, P1, PT, R29, R162, RZ ;  /* 0x000000a21d1c7210 */ /* 0x002fc60007f3e0ff */
[----:B------:R1:W-:Y:S01]  /*33520*/  STG.E.U8 desc[UR8][R36.64], R26 ;  /* 0x0000001a24007986 */ /* 0x0003e2000c101108 */
[----:B------:R-:W-:Y:S01]  /*33530*/  PRMT R25, R68, 0x7773, RZ ;  /* 0x0000777344197816 */ /* 0x000fe200000000ff */
[----:B0-----:R-:W-:Y:S01]  /*33540*/  IMAD R27, R164, 0x2, R29 ;  /* 0x00000002a41b7824 */ /* 0x001fe200078e021d */
[-C--:B------:R-:W-:Y:S02]  /*33550*/  LEA.HI.X.SX32 R29, R29, R163.reuse, 0x1, P1 ;  /* 0x000000a31d1d7211 */ /* 0x080fe400008f0eff */
[----:B------:R-:W-:Y:S01]  /*33560*/  LEA.HI R31, R158, 0x2e, RZ, 0x1a ;  /* 0x0000002e9e1f7811 */ /* 0x000fe200078fd0ff */
[----:B------:R-:W-:Y:S01]  /*33570*/  IMAD R30, R164, 0x2, R27 ;  /* 0x00000002a41e7824 */ /* 0x000fe200078e021b */
[----:B-1----:R-:W-:Y:S01]  /*33580*/  IADD3 R26, P1, PT, R27, R162, RZ ;  /* 0x000000a21b1a7210 */ /* 0x002fe20007f3e0ff */
[----:B------:R0:W-:Y:S01]  /*33590*/  STG.E.U8 desc[UR8][R28.64], R25 ;  /* 0x000000191c007986 */ /* 0x0001e2000c101108 */
[----:B------:R-:W-:Y:S02]  /*335a0*/  PRMT R23, R69, 0x7770, RZ ;  /* 0x0000777045177816 */ /* 0x000fe400000000ff */
[----:B------:R-:W-:-:S02]  /*335b0*/  LEA.HI.X.SX32 R27, R27, R163, 0x1, P1 ;  /* 0x000000a31b1b7211 */ /* 0x000fc400008f0eff */
[----:B------:R-:W-:Y:S01]  /*335c0*/  PRMT R22, R69, 0x7771, RZ ;  /* 0x0000777145167816 */ /* 0x000fe200000000ff */
[----:B0-----:R-:W-:Y:S01]  /*335d0*/  IMAD R25, R31, R164, RZ ;  /* 0x000000a41f197224 */ /* 0x001fe200078e02ff */
[-C--:B------:R-:W-:Y:S01]  /*335e0*/  IADD3 R28, P1, PT, R30, R162.reuse, RZ ;  /* 0x000000a21e1c7210 */ /* 0x080fe20007f3e0ff */
[----:B------:R-:W-:Y:S01]  /*335f0*/  IMAD R31, R164, 0x2, R30 ;  /* 0x00000002a41f7824 */ /* 0x000fe200078e021e */
[----:B------:R0:W-:Y:S02]  /*33600*/  STG.E.U8 desc[UR8][R26.64], R23 ;  /* 0x000000171a007986 */ /* 0x0001e4000c101108 */
[----:B------:R-:W-:Y:S02]  /*33610*/  LEA.HI.X.SX32 R29, R30, R163, 0x1, P1 ;  /* 0x000000a31e1d7211 */ /* 0x000fe400008f0eff */
[----:B------:R-:W-:Y:S02]  /*33620*/  IADD3 R30, P2, PT, R25, R162, RZ ;  /* 0x000000a2191e7210 */ /* 0x000fe40007f5e0ff */
[C---:B------:R-:W-:Y:S01]  /*33630*/  PRMT R161, R17.reuse, 0x7771, RZ ;  /* 0x0000777111a17816 */ /* 0x040fe200000000ff */
[----:B------:R1:W-:Y:S01]  /*33640*/  STG.E.U8 desc[UR8][R28.64], R22 ;  /* 0x000000161c007986 */ /* 0x0003e2000c101108 */
[----:B------:R-:W-:-:S02]  /*33650*/  PRMT R160, R17, 0x7770, RZ ;  /* 0x0000777011a07816 */ /* 0x000fc400000000ff */
[-C--:B0-----:R-:W-:Y:S01]  /*33660*/  IADD3 R26, P1, PT, R31, R162.reuse, RZ ;  /* 0x000000a21f1a7210 */ /* 0x081fe20007f3e0ff */
[C---:B------:R-:W-:Y:S01]  /*33670*/  IMAD R23, R164.reuse, 0x4, R31 ;  /* 0x00000004a4177824 */ /* 0x040fe200078e021f */
[----:B------:R-:W-:Y:S02]  /*33680*/  PRMT R17, R69, 0x7772, RZ ;  /* 0x0000777245117816 */ /* 0x000fe400000000ff */
[-C--:B------:R-:W-:Y:S02]  /*33690*/  LEA.HI.X.SX32 R27, R31, R163.reuse, 0x1, P1 ;  /* 0x000000a31f1b7211 */ /* 0x080fe400008f0eff */
[----:B------:R-:W-:Y:S01]  /*336a0*/  LEA.HI.X.SX32 R31, R25, R163, 0x1, P2 ;  /* 0x000000a3191f7211 */ /* 0x000fe200010f0eff */
[----:B------:R-:W-:Y:S01]  /*336b0*/  IMAD R25, R164, 0x2, R23 ;  /* 0x00000002a4197824 */ /* 0x000fe200078e0217 */
[----:B-1----:R-:W-:Y:S01]  /*336c0*/  IADD3 R22, P1, PT, R23, R162, RZ ;  /* 0x000000a217167210 */ /* 0x002fe20007f3e0ff */
[----:B------:R0:W-:Y:S01]  /*336d0*/  STG.E.U8 desc[UR8][R26.64], R17 ;  /* 0x000000111a007986 */ /* 0x0001e2000c101108 */
[----:B------:R-:W-:-:S02]  /*336e0*/  PRMT R159, R16, 0x7770, RZ ;  /* 0x00007770109f7816 */ /* 0x000fc400000000ff */
[----:B------:R-:W-:Y:S02]  /*336f0*/  PRMT R16, R69, 0x7773, RZ ;  /* 0x0000777345107816 */ /* 0x000fe400000000ff */
[----:B------:R-:W-:Y:S02]  /*33700*/  LEA.HI.X.SX32 R23, R23, R163, 0x1, P1 ;  /* 0x000000a317177211 */ /* 0x000fe400008f0eff */
[----:B------:R-:W-:Y:S01]  /*33710*/  PRMT R20, R70, 0x7770, RZ ;  /* 0x0000777046147816 */ /* 0x000fe200000000ff */
[----:B------:R1:W-:Y:S01]  /*33720*/  STG.E.U8 desc[UR8][R30.64], R16 ;  /* 0x000000101e007986 */ /* 0x0003e2000c101108 */
[----:B0-----:R-:W-:Y:S01]  /*33730*/  IADD3 R26, P1, PT, R25, R162, RZ ;  /* 0x000000a2191a7210 */ /* 0x001fe20007f3e0ff */
[----:B------:R-:W-:-:S03]  /*33740*/  IMAD R17, R164, 0x2, R25 ;  /* 0x00000002a4117824 */ /* 0x000fc600078e0219 */
[-C--:B------:R-:W-:Y:S01]  /*33750*/  LEA.HI.X.SX32 R27, R25, R163.reuse, 0x1, P1 ;  /* 0x000000a3191b7211 */ /* 0x080fe200008f0eff */
[----:B------:R-:W-:Y:S01]  /*33760*/  IMAD R25, R164, 0x2, R17 ;  /* 0x00000002a4197824 */ /* 0x000fe200078e0211 */
[C---:B-1----:R-:W-:Y:S01]  /*33770*/  IADD3 R16, P1, PT, R17.reuse, R162, RZ ;  /* 0x000000a211107210 */ /* 0x042fe20007f3e0ff */
[----:B------:R0:W-:Y:S01]  /*33780*/  STG.E.U8 desc[UR8][R22.64], R20 ;  /* 0x0000001416007986 */ /* 0x0001e2000c101108 */
[C---:B------:R-:W-:Y:S02]  /*33790*/  PRMT R21, R70.reuse, 0x7771, RZ ;  /* 0x0000777146157816 */ /* 0x040fe400000000ff */
[C---:B------:R-:W-:Y:S02]  /*337a0*/  PRMT R19, R70.reuse, 0x7772, RZ ;  /* 0x0000777246137816 */ /* 0x040fe400000000ff */
[----:B------:R-:W-:Y:S01]  /*337b0*/  LEA.HI.X.SX32 R17, R17, R163, 0x1, P1 ;  /* 0x000000a311117211 */ /* 0x000fe200008f0eff */
[----:B------:R1:W-:Y:S01]  /*337c0*/  STG.E.U8 desc[UR8][R26.64], R21 ;  /* 0x000000151a007986 */ /* 0x0003e2000c101108 */
[----:B------:R-:W-:-:S02]  /*337d0*/  PRMT R117, R70, 0x7773, RZ ;  /* 0x0000777346757816 */ /* 0x000fc400000000ff */
[CC--:B0-----:R-:W-:Y:S01]  /*337e0*/  IADD3 R20, P1, PT, R25.reuse, R162.reuse, RZ ;  /* 0x000000a219147210 */ /* 0x0c1fe20007f3e0ff */
[----:B------:R-:W-:Y:S01]  /*337f0*/  IMAD R22, R164, 0x2, R25 ;  /* 0x00000002a4167824 */ /* 0x000fe200078e0219 */
[----:B------:R0:W-:Y:S01]  /*33800*/  STG.E.U8 desc[UR8][R16.64], R19 ;  /* 0x0000001310007986 */ /* 0x0001e2000c101108 */
[----:B------:R-:W-:Y:S02]  /*33810*/  LEA.HI R23, R158, 0x3e, RZ, 0x1a ;  /* 0x0000003e9e177811 */ /* 0x000fe400078fd0ff */
[-C--:B-1----:R-:W-:Y:S02]  /*33820*/  LEA.HI.X.SX32 R21, R25, R163.reuse, 0x1, P1 ;  /* 0x000000a319157211 */ /* 0x082fe400008f0eff */
[----:B------:R-:W-:Y:S02]  /*33830*/  PRMT R165, R18, 0x7770, RZ ;  /* 0x0000777012a57816 */ /* 0x000fe400000000ff */
[----:B0-----:R-:W-:Y:S01]  /*33840*/  IADD3 R16, P1, PT, R22, R162, RZ ;  /* 0x000000a216107210 */ /* 0x001fe20007f3e0ff */
[----:B------:R-:W-:Y:S01]  /*33850*/  IMAD R19, R164, 0x2, R22 ;  /* 0x00000002a4137824 */ /* 0x000fe200078e0216 */
[----:B------:R-:W-:Y:S01]  /*33860*/  PRMT R18, R71, 0x7770, RZ ;  /* 0x0000777047127816 */ /* 0x000fe200000000ff */
[----:B------:R0:W-:Y:S01]  /*33870*/  STG.E.U8 desc[UR8][R20.64], R117 ;  /* 0x0000007514007986 */ /* 0x0001e2000c101108 */
[----:B------:R-:W-:Y:S01]  /*33880*/  LEA.HI.X.SX32 R17, R22, R163, 0x1, P1 ;  /* 0x000000a316117211 */ /* 0x000fe200008f0eff */
[----:B------:R-:W-:-:S02]  /*33890*/  IMAD R22, R23, R164, RZ ;  /* 0x000000a417167224 */ /* 0x000fc400078e02ff */
[C---:B------:R-:W-:Y:S01]  /*338a0*/  IMAD R23, R164.reuse, 0x2, R19 ;  /* 0x00000002a4177824 */ /* 0x040fe200078e0213 */
[----:B------:R-:W-:Y:S01]  /*338b0*/  PRMT R119, R71, 0x7771, RZ ;  /* 0x0000777147777816 */ /* 0x000fe200000000ff */
[----:B------:R1:W-:Y:S01]  /*338c0*/  STG.E.U8 desc[UR8][R16.64], R18 ;  /* 0x0000001210007986 */ /* 0x0003e2000c101108 */
[----:B0-----:R-:W-:Y:S01]  /*338d0*/  IADD3 R20, P1, PT, R19, R162, RZ ;  /* 0x000000a213147210 */ /* 0x001fe20007f3e0ff */
[----:B------:R-:W-:-:S03]  /*338e0*/  IMAD R25, R164, 0x4, R23 ;  /* 0x00000004a4197824 */ /* 0x000fc600078e0217 */
[-C--:B------:R-:W-:Y:S02]  /*338f0*/  LEA.HI.X.SX32 R21, R19, R163.reuse, 0x1, P1 ;  /* 0x000000a313157211 */ /* 0x080fe400008f0eff */
[-C--:B-1----:R-:W-:Y:S02]  /*33900*/  IADD3 R18, P1, PT, R23, R162.reuse, RZ ;  /* 0x000000a217127210 */ /* 0x082fe40007f3e0ff */
[CC--:B------:R-:W-:Y:S01]  /*33910*/  IADD3 R16, P2, PT, R22.reuse, R162.reuse, RZ ;  /* 0x000000a216107210 */ /* 0x0c0fe20007f5e0ff */
[----:B------:R0:W-:Y:S01]  /*33920*/  STG.E.U8 desc[UR8][R20.64], R119 ;  /* 0x0000007714007986 */ /* 0x0001e2000c101108 */
[----:B------:R-:W-:Y:S02]  /*33930*/  PRMT R121, R71, 0x7772, RZ ;  /* 0x0000777247797816 */ /* 0x000fe400000000ff */
[-C--:B------:R-:W-:Y:S02]  /*33940*/  LEA.HI.X.SX32 R19, R23, R163.reuse, 0x1, P1 ;  /* 0x000000a317137211 */ /* 0x080fe400008f0eff */
[----:B------:R-:W-:Y:S01]  /*33950*/  LEA.HI.X.SX32 R17, R22, R163, 0x1, P2 ;  /* 0x000000a316117211 */ /* 0x000fe200010f0eff */
[C---:B------:R-:W-:Y:S01]  /*33960*/  IMAD R22, R164.reuse, 0x2, R25 ;  /* 0x00000002a4167824 */ /* 0x040fe200078e0219 */
[----:B------:R-:W-:Y:S01]  /*33970*/  PRMT R124, R71, 0x7773, RZ ;  /* 0x00007773477c7816 */ /* 0x000fe200000000ff */
[----:B------:R1:W-:Y:S01]  /*33980*/  STG.E.U8 desc[UR8][R18.64], R121 ;  /* 0x0000007912007986 */ /* 0x0003e2000c101108 */
[----:B0-----:R-:W-:Y:S01]  /*33990*/  IADD3 R20, P1, PT, R25, R162, RZ ;  /* 0x000000a219147210 */ /* 0x001fe20007f3e0ff */
[----:B------:R-:W-:-:S03]  /*339a0*/  IMAD R23, R164, 0x2, R22 ;  /* 0x00000002a4177824 */ /* 0x000fc600078e0216 */
[-C--:B------:R-:W-:Y:S02]  /*339b0*/  LEA.HI.X.SX32 R21, R25, R163.reuse, 0x1, P1 ;  /* 0x000000a319157211 */ /* 0x080fe400008f0eff */
[----:B-1----:R-:W-:Y:S01]  /*339c0*/  IADD3 R18, P1, PT, R22, R162, RZ ;  /* 0x000000a216127210 */ /* 0x002fe20007f3e0ff */
[----:B------:R0:W-:Y:S01]  /*339d0*/  STG.E.U8 desc[UR8][R16.64], R124 ;  /* 0x0000007c10007986 */ /* 0x0001e2000c101108 */
[----:B------:R-:W-:Y:S02]  /*339e0*/  PRMT R118, R8, 0x7770, RZ ;  /* 0x0000777008767816 */ /* 0x000fe400000000ff */
[----:B------:R-:W-:Y:S01]  /*339f0*/  LEA.HI.X.SX32 R19, R22, R163, 0x1, P1 ;  /* 0x000000a316137211 */ /* 0x000fe200008f0eff */
[----:B------:R-:W-:Y:S01]  /*33a00*/  IMAD R22, R164, 0x2, R23 ;  /* 0x00000002a4167824 */ /* 0x000fe200078e0217 */
[C---:B------:R-:W-:Y:S01]  /*33a10*/  PRMT R122, R8.reuse, 0x7771, RZ ;  /* 0x00007771087a7816 */ /* 0x040fe200000000ff */
[----:B------:R1:W-:Y:S01]  /*33a20*/  STG.E.U8 desc[UR8][R20.64], R118 ;  /* 0x0000007614007986 */ /* 0x0003e2000c101108 */
[----:B------:R-:W-:-:S02]  /*33a30*/  PRMT R123, R8, 0x7772, RZ ;  /* 0x00007772087b7816 */ /* 0x000fc400000000ff */
[-C--:B0-----:R-:W-:Y:S01]  /*33a40*/  IADD3 R16, P1, PT, R23, R162.reuse, RZ ;  /* 0x000000a217107210 */ /* 0x081fe20007f3e0ff */
[----:B------:R0:W-:Y:S01]  /*33a50*/  STG.E.U8 desc[UR8][R18.64], R122 ;  /* 0x0000007a12007986 */ /* 0x0001e2000c101108 */
[----:B------:R-:W-:Y:S02]  /*33a60*/  PRMT R0, R47, 0x7770, RZ ;  /* 0x000077702f007816 */ /* 0x000fe400000000ff */
[-C--:B------:R-:W-:Y:S02]  /*33a70*/  LEA.HI.X.SX32 R17, R23, R163.reuse, 0x1, P1 ;  /* 0x000000a317117211 */ /* 0x080fe400008f0eff */
[----:B-1----:R-:W-:Y:S02]  /*33a80*/  IADD3 R20, P1, PT, R22, R162, RZ ;  /* 0x000000a216147210 */ /* 0x002fe40007f3e0ff */
[----:B------:R-:W-:Y:S01]  /*33a90*/  PRMT R125, R8, 0x7773, RZ ;  /* 0x00007773087d7816 */ /* 0x000fe200000000ff */
[----:B------:R1:W-:Y:S01]  /*33aa0*/  STG.E.U8 desc[UR8][R16.64], R123 ;  /* 0x0000007b10007986 */ /* 0x0003e2000c101108 */
[----:B------:R-:W-:Y:S01]  /*33ab0*/  LEA.HI.X.SX32 R21, R22, R163, 0x1, P1 ;  /* 0x000000a316157211 */ /* 0x000fe200008f0eff */
[----:B0-----:R-:W-:Y:S01]  /*33ac0*/  IMAD R18, R164, 0x2, R22 ;  /* 0x00000002a4127824 */ /* 0x001fe200078e0216 */
[----:B------:R-:W-:Y:S01]  /*33ad0*/  LEA.HI R22, R158, 0x4e, RZ, 0x1a ;  /* 0x0000004e9e167811 */ /* 0x000fe200078fd0ff */
[----:B------:R0:W-:Y:S02]  /*33ae0*/  STL [R1+0x30], R0 ;  /* 0x0000300001007387 */ /* 0x0001e40000100800 */
[----:B------:R-:W-:-:S02]  /*33af0*/  IMAD R19, R164, 0x2, R18 ;  /* 0x00000002a4137824 */ /* 0x000fc400078e0212 */
[----:B------:R-:W4:Y:S01]  /*33b00*/  LDL.LU R114, [R1+0x2c] ;  /* 0x00002c0001727983 */ /* 0x000f220000300800 */
[----:B-1----:R-:W-:-:S03]  /*33b10*/  IADD3 R16, P1, PT, R18, R162, RZ ;  /* 0x000000a212107210 */ /* 0x002fc60007f3e0ff */
[----:B------:R-:W2:Y:S01]  /*33b20*/  LDL.LU R115, [R1+0x1c] ;  /* 0x00001c0001737983 */ /* 0x000ea20000300800 */
[----:B------:R-:W-:Y:S02]  /*33b30*/  PRMT R120, R9, 0x7770, RZ ;  /* 0x0000777009787816 */ /* 0x000fe400000000ff */
[----:B------:R-:W-:Y:S01]  /*33b40*/  LEA.HI.X.SX32 R17, R18, R163, 0x1, P1 ;  /* 0x000000a312117211 */ /* 0x000fe200008f0eff */
[----:B0-----:R-:W2:Y:S01]  /*33b50*/  LDL.LU R0, [R1+0x134] ;  /* 0x0001340001007983 */ /* 0x001ea20000300800 */
[----:B------:R-:W-:-:S03]  /*33b60*/  IADD3 R18, P1, PT, R19, R162, RZ ;  /* 0x000000a213127210 */ /* 0x000fc60007f3e0ff */
[----:B------:R0:W-:Y:S01]  /*33b70*/  STG.E.U8 desc[UR8][R20.64], R125 ;  /* 0x0000007d14007986 */ /* 0x0001e2000c101108 */
[----:B------:R-:W-:-:S03]  /*33b80*/  PRMT R126, R9, 0x7771, RZ ;  /* 0x00007771097e7816 */ /* 0x000fc600000000ff */
[----:B------:R1:W-:Y:S01]  /*33b90*/  STG.E.U8 desc[UR8][R16.64], R120 ;  /* 0x0000007810007986 */ /* 0x0003e2000c101108 */
[----:B0-----:R-:W-:Y:S02]  /*33ba0*/  IMAD R21, R22, R164, RZ ;  /* 0x000000a416157224 */ /* 0x001fe400078e02ff */
[----:B------:R-:W-:Y:S01]  /*33bb0*/  IMAD R22, R164, 0x2, R19 ;  /* 0x00000002a4167824 */ /* 0x000fe200078e0213 */
[----:B------:R-:W-:-:S03]  /*33bc0*/  LEA.HI.X.SX32 R19, R19, R163, 0x1, P1 ;  /* 0x000000a313137211 */ /* 0x000fc600008f0eff */
[----:B------:R-:W-:Y:S01]  /*33bd0*/  IMAD R23, R164, 0x4, R22 ;  /* 0x00000004a4177824 */ /* 0x000fe200078e0216 */
[CC--:B-1----:R-:W-:Y:S01]  /*33be0*/  IADD3 R16, P1, PT, R22.reuse, R162.reuse, RZ ;  /* 0x000000a216107210 */ /* 0x0c2fe20007f3e0ff */
[----:B------:R0:W-:Y:S01]  /*33bf0*/  STG.E.U8 desc[UR8][R18.64], R126 ;  /* 0x0000007e12007986 */ /* 0x0001e2000c101108 */
[----:B------:R-:W-:Y:S02]  /*33c00*/  PRMT R127, R9, 0x7772, RZ ;  /* 0x00007772097f7816 */ /* 0x000fe400000000ff */
[----:B------:R-:W-:Y:S01]  /*33c10*/  LEA.HI.X.SX32 R17, R22, R163, 0x1, P1 ;  /* 0x000000a316117211 */ /* 0x000fe200008f0eff */
[----:B------:R-:W-:Y:S01]  /*33c20*/  IMAD R22, R164, 0x2, R23 ;  /* 0x00000002a4167824 */ /* 0x000fe200078e0217 */
[-C--:B------:R-:W-:Y:S02]  /*33c30*/  IADD3 R20, P2, PT, R21, R162.reuse, RZ ;  /* 0x000000a215147210 */ /* 0x080fe40007f5e0ff */
[----:B------:R-:W-:Y:S01]  /*33c40*/  PRMT R128, R9, 0x7773, RZ ;  /* 0x0000777309807816 */ /* 0x000fe200000000ff */
[----:B------:R1:W-:Y:S01]  /*33c50*/  STG.E.U8 desc[UR8][R16.64], R127 ;  /* 0x0000007f10007986 */ /* 0x0003e2000c101108 */
[----:B0-----:R-:W-:-:S02]  /*33c60*/  IADD3 R18, P1, PT, R23, R162, RZ ;  /* 0x000000a217127210 */ /* 0x001fc40007f3e0ff */
[-C--:B------:R-:W-:Y:S02]  /*33c70*/  LEA.HI.X.SX32 R21, R21, R163.reuse, 0x1, P2 ;  /* 0x000000a315157211 */ /* 0x080fe400010f0eff */
[-C--:B------:R-:W-:Y:S01]  /*33c80*/  LEA.HI.X.SX32 R19, R23, R163.reuse, 0x1, P1 ;  /* 0x000000a317137211 */ /* 0x080fe200008f0eff */
[----:B------:R-:W-:Y:S01]  /*33c90*/  IMAD R23, R164, 0x2, R22 ;  /* 0x00000002a4177824 */ /* 0x000fe200078e0216 */
[----:B-1----:R-:W-:Y:S01]  /*33ca0*/  IADD3 R16, P1, PT, R22, R162, RZ ;  /* 0x000000a216107210 */ /* 0x002fe20007f3e0ff */
[----:B------:R0:W-:Y:S01]  /*33cb0*/  STG.E.U8 desc[UR8][R20.64], R128 ;  /* 0x0000008014007986 */ /* 0x0001e2000c101108 */
[C---:B------:R-:W-:Y:S02]  /*33cc0*/  PRMT R129, R10.reuse, 0x7770, RZ ;  /* 0x000077700a817816 */ /* 0x040fe400000000ff */
[----:B------:R-:W-:Y:S02]  /*33cd0*/  PRMT R131, R10, 0x7771, RZ ;  /* 0x000077710a837816 */ /* 0x000fe400000000ff */
[----:B------:R-:W-:Y:S01]  /*33ce0*/  LEA.HI.X.SX32 R17, R22, R163, 0x1, P1 ;  /* 0x000000a316117211 */ /* 0x000fe200008f0eff */
[----:B------:R-:W-:Y:S01]  /*33cf0*/  IMAD R22, R164, 0x2, R23 ;  /* 0x00000002a4167824 */ /* 0x000fe200078e0217 */
[----:B------:R1:W-:Y:S01]  /*33d00*/  STG.E.U8 desc[UR8][R18.64], R129 ;  /* 0x0000008112007986 */ /* 0x0003e2000c101108 */
[----:B------:R-:W-:-:S02]  /*33d10*/  PRMT R132, R10, 0x7772, RZ ;  /* 0x000077720a847816 */ /* 0x000fc400000000ff */
[CC--:B0-----:R-:W-:Y:S01]  /*33d20*/  IADD3 R20, P1, PT, R23.reuse, R162.reuse, RZ ;  /* 0x000000a217147210 */ /* 0x0c1fe20007f3e0ff */
[----:B------:R0:W-:Y:S03]  /*33d30*/  STG.E.U8 desc[UR8][R16.64], R131 ;  /* 0x0000008310007986 */ /* 0x0001e6000c101108 */
[-C--:B------:R-:W-:Y:S02]  /*33d40*/  LEA.HI.X.SX32 R21, R23, R163.reuse, 0x1, P1 ;  /* 0x000000a317157211 */ /* 0x080fe400008f0eff */
[-C--:B-1----:R-:W-:Y:S02]  /*33d50*/  IADD3 R18, P1, PT, R22, R162.reuse, RZ ;  /* 0x000000a216127210 */ /* 0x082fe40007f3e0ff */
[----:B------:R-:W-:Y:S01]  /*33d60*/  PRMT R133, R10, 0x7773, RZ ;  /* 0x000077730a857816 */ /* 0x000fe200000000ff */
[----:B0-----:R-:W-:Y:S01]  /*33d70*/  IMAD R17, R164, 0x2, R22 ;  /* 0x00000002a4117824 */ /* 0x001fe200078e0216 */
[-C--:B------:R-:W-:Y:S01]  /*33d80*/  LEA.HI.X.SX32 R19, R22, R163.reuse, 0x1, P1 ;  /* 0x000000a316137211 */ /* 0x080fe200008f0eff */
[----:B------:R0:W-:Y:S03]  /*33d90*/  STG.E.U8 desc[UR8][R20.64], R132 ;  /* 0x0000008414007986 */ /* 0x0001e6000c101108 */
[----:B------:R-:W-:Y:S01]  /*33da0*/  IADD3 R16, P1, PT, R17, R162, RZ ;  /* 0x000000a211107210 */ /* 0x000fe20007f3e0ff */
[----:B------:R1:W-:Y:S01]  /*33db0*/  STG.E.U8 desc[UR8][R18.64], R133 ;  /* 0x0000008512007986 */ /* 0x0003e2000c101108 */
[----:B------:R-:W-:Y:S01]  /*33dc0*/  PRMT R130, R11, 0x7770, RZ ;  /* 0x000077700b827816 */ /* 0x000fe200000000ff */
[----:B0-----:R-:W-:Y:S01]  /*33dd0*/  IMAD R20, R164, 0x2, R17 ;  /* 0x00000002a4147824 */ /* 0x001fe200078e0211 */
[----:B------:R-:W-:-:S02]  /*33de0*/  LEA.HI.X.SX32 R17, R17, R163, 0x1, P1 ;  /* 0x000000a311117211 */ /* 0x000fc400008f0eff */
[----:B------:R-:W-:Y:S01]  /*33df0*/  LEA.HI R21, R158, 0x5e, RZ, 0x1a ;  /* 0x0000005e9e157811 */ /* 0x000fe200078fd0ff */
[----:B------:R-:W-:Y:S01]  /*33e00*/  IMAD R22, R164, 0x2, R20 ;  /* 0x00000002a4167824 */ /* 0x000fe200078e0214 */
[C---:B-1----:R-:W-:Y:S01]  /*33e10*/  IADD3 R18, P1, PT, R20.reuse, R162, RZ ;  /* 0x000000a214127210 */ /* 0x042fe20007f3e0ff */
[----:B------:R0:W-:Y:S01]  /*33e20*/  STG.E.U8 desc[UR8][R16.64], R130 ;  /* 0x0000008210007986 */ /* 0x0001e2000c101108 */
[----:B------:R-:W-:Y:S01]  /*33e30*/  PRMT R134, R11, 0x7771, RZ ;  /* 0x000077710b867816 */ /* 0x000fe200000000ff */
[----:B------:R-:W-:Y:S01]  /*33e40*/  IMAD R21, R21, R164, RZ ;  /* 0x000000a415157224 */ /* 0x000fe200078e02ff */
[----:B------:R-:W-:Y:S01]  /*33e50*/  LEA.HI.X.SX32 R19, R20, R163, 0x1, P1 ;  /* 0x000000a314137211 */ /* 0x000fe200008f0eff */
[----:B------:R-:W-:Y:S01]  /*33e60*/  IMAD R23, R164, 0x4, R22 ;  /* 0x00000004a4177824 */ /* 0x000fe200078e0216 */
[----:B------:R-:W-:Y:S02]  /*33e70*/  PRMT R135, R11, 0x7772, RZ ;  /* 0x000077720b877816 */ /* 0x000fe400000000ff */
[-C--:B------:R-:W-:Y:S01]  /*33e80*/  IADD3 R20, P2, PT, R21, R162.reuse, RZ ;  /* 0x000000a215147210 */ /* 0x080fe20007f5e0ff */
[----:B------:R1:W-:Y:S01]  /*33e90*/  STG.E.U8 desc[UR8][R18.64], R134 ;  /* 0x0000008612007986 */ /* 0x0003e2000c101108 */
[----:B0-----:R-:W-:-:S04]  /*33ea0*/  IADD3 R16, P1, PT, R22, R162, RZ ;  /* 0x000000a216107210 */ /* 0x001fc80007f3e0ff */
[----:B------:R-:W-:Y:S01]  /*33eb0*/  LEA.HI.X.SX32 R17, R22, R163, 0x1, P1 ;  /* 0x000000a316117211 */ /* 0x000fe200008f0eff */
[----:B------:R-:W-:Y:S01]  /*33ec0*/  IMAD R22, R164, 0x2, R23 ;  /* 0x00000002a4167824 */ /* 0x000fe200078e0217 */
[----:B-1----:R-:W-:-:S03]  /*33ed0*/  IADD3 R18, P1, PT, R23, R162, RZ ;  /* 0x000000a217127210 */ /* 0x002fc60007f3e0ff */
[----:B------:R0:W-:Y:S01]  /*33ee0*/  STG.E.U8 desc[UR8][R16.64], R135 ;  /* 0x0000008710007986 */ /* 0x0001e2000c101108 */
[----:B------:R-:W-:Y:S02]  /*33ef0*/  PRMT R137, R11, 0x7773, RZ ;  /* 0x000077730b897816 */ /* 0x000fe400000000ff */
[-C--:B------:R-:W-:Y:S02]  /*33f00*/  LEA.HI.X.SX32 R21, R21, R163.reuse, 0x1, P2 ;  /* 0x000000a315157211 */ /* 0x080fe400010f0eff */
[----:B------:R-:W-:Y:S01]  /*33f10*/  LEA.HI.X.SX32 R19, R23, R163, 0x1, P1 ;  /* 0x000000a317137211 */ /* 0x000fe200008f0eff */
[----:B------:R-:W-:Y:S01]  /*33f20*/  IMAD R23, R164, 0x2, R22 ;  /* 0x00000002a4177824 */ /* 0x000fe200078e0216 */
[C---:B------:R-:W-:Y:S02]  /*33f30*/  PRMT R157, R4.reuse, 0x7773, RZ ;  /* 0x00007773049d7816 */ /* 0x040fe400000000ff */
[C---:B------:R-:W-:Y:S02]  /*33f40*/  PRMT R156, R4.reuse, 0x7772, RZ ;  /* 0x00007772049c7816 */ /* 0x040fe400000000ff */
[----:B------:R-:W-:-:S02]  /*33f50*/  PRMT R155, R4, 0x7771, RZ ;  /* 0x00007771049b7816 */ /* 0x000fc400000000ff */
[----:B------:R-:W-:Y:S02]  /*33f60*/  PRMT R151, R4, 0x7770, RZ ;  /* 0x0000777004977816 */ /* 0x000fe400000000ff */
[C---:B------:R-:W-:Y:S02]  /*33f70*/  PRMT R154, R5.reuse, 0x7773, RZ ;  /* 0x00007773059a7816 */ /* 0x040fe400000000ff */
[C---:B------:R-:W-:Y:S02]  /*33f80*/  PRMT R153, R5.reuse, 0x7772, RZ ;  /* 0x0000777205997816 */ /* 0x040fe400000000ff */
[C---:B------:R-:W-:Y:S02]  /*33f90*/  PRMT R152, R5.reuse, 0x7771, RZ ;  /* 0x0000777105987816 */ /* 0x040fe400000000ff */
[----:B------:R-:W-:Y:S02]  /*33fa0*/  PRMT R147, R5, 0x7770, RZ ;  /* 0x0000777005937816 */ /* 0x000fe400000000ff */
[----:B------:R-:W-:-:S02]  /*33fb0*/  PRMT R150, R6, 0x7773, RZ ;  /* 0x0000777306967816 */ /* 0x000fc400000000ff */
[C---:B------:R-:W-:Y:S02]  /*33fc0*/  PRMT R149, R6.reuse, 0x7772, RZ ;  /* 0x0000777206957816 */ /* 0x040fe400000000ff */
[C---:B------:R-:W-:Y:S02]  /*33fd0*/  PRMT R148, R6.reuse, 0x7771, RZ ;  /* 0x0000777106947816 */ /* 0x040fe400000000ff */
[----:B------:R-:W-:Y:S02]  /*33fe0*/  PRMT R143, R6, 0x7770, RZ ;  /* 0x00007770068f7816 */ /* 0x000fe400000000ff */
[C---:B------:R-:W-:Y:S02]  /*33ff0*/  PRMT R146, R7.reuse, 0x7773, RZ ;  /* 0x0000777307927816 */ /* 0x040fe400000000ff */
[C---:B------:R-:W-:Y:S02]  /*34000*/  PRMT R145, R7.reuse, 0x7772, RZ ;  /* 0x0000777207917816 */ /* 0x040fe400000000ff */
[----:B------:R-:W-:-:S02]  /*34010*/  PRMT R144, R7, 0x7771, RZ ;  /* 0x0000777107907816 */ /* 0x000fc400000000ff */
[----:B------:R-:W-:Y:S02]  /*34020*/  PRMT R142, R7, 0x7770, RZ ;  /* 0x00007770078e7816 */ /* 0x000fe400000000ff */
[----:B0-----:R-:W-:Y:S02]  /*34030*/  IADD3 R16, P1, PT, R22, R162, RZ ;  /* 0x000000a216107210 */ /* 0x001fe40007f3e0ff */
[C---:B------:R-:W-:Y:S02]  /*34040*/  PRMT R138, R13.reuse, 0x7773, RZ ;  /* 0x000077730d8a7816 */ /* 0x040fe400000000ff */
[C---:B------:R-:W-:Y:S02]  /*34050*/  PRMT R136, R13.reuse, 0x7772, RZ ;  /* 0x000077720d887816 */ /* 0x040fe400000000ff */
[C---:B------:R-:W-:Y:S02]  /*34060*/  PRMT R4, R13.reuse, 0x7771, RZ ;  /* 0x000077710d047816 */ /* 0x040fe400000000ff */
[----:B------:R-:W-:-:S02]  /*34070*/  PRMT R5, R13, 0x7770, RZ ;  /* 0x000077700d057816 */ /* 0x000fc400000000ff */
[C---:B------:R-:W-:Y:S02]  /*34080*/  PRMT R7, R14.reuse, 0x7773, RZ ;  /* 0x000077730e077816 */ /* 0x040fe400000000ff */
[C---:B------:R-:W-:Y:S02]  /*34090*/  PRMT R6, R14.reuse, 0x7772, RZ ;  /* 0x000077720e067816 */ /* 0x040fe400000000ff */
[C---:B------:R-:W-:Y:S02]  /*340a0*/  PRMT R11, R14.reuse, 0x7771, RZ ;  /* 0x000077710e0b7816 */ /* 0x040fe400000000ff */
[----:B------:R-:W-:Y:S02]  /*340b0*/  PRMT R2, R14, 0x7770, RZ ;  /* 0x000077700e027816 */ /* 0x000fe400000000ff */
[C---:B------:R-:W-:Y:S02]  /*340c0*/  PRMT R9, R15.reuse, 0x7773, RZ ;  /* 0x000077730f097816 */ /* 0x040fe400000000ff */
[----:B------:R-:W-:-:S02]  /*340d0*/  PRMT R10, R15, 0x7772, RZ ;  /* 0x000077720f0a7816 */ /* 0x000fc400000000ff */
[C---:B------:R-:W-:Y:S02]  /*340e0*/  PRMT R8, R15.reuse, 0x7771, RZ ;  /* 0x000077710f087816 */ /* 0x040fe400000000ff */
[----:B------:R-:W-:Y:S02]  /*340f0*/  PRMT R3, R15, 0x7770, RZ ;  /* 0x000077700f037816 */ /* 0x000fe400000000ff */
[C---:B------:R-:W-:Y:S02]  /*34100*/  PRMT R13, R64.reuse, 0x7773, RZ ;  /* 0x00007773400d7816 */ /* 0x040fe400000000ff */
[C---:B------:R-:W-:Y:S02]  /*34110*/  PRMT R14, R64.reuse, 0x7772, RZ ;  /* 0x00007772400e7816 */ /* 0x040fe400000000ff */
[C---:B------:R-:W-:Y:S01]  /*34120*/  PRMT R15, R64.reuse, 0x7771, RZ ;  /* 0x00007771400f7816 */ /* 0x040fe200000000ff */
[----:B------:R0:W-:Y:S01]  /*34130*/  STG.E.U8 desc[UR8][R20.64], R137 ;  /* 0x0000008914007986 */ /* 0x0001e2000c101108 */
[----:B------:R-:W-:-:S02]  /*34140*/  PRMT R64, R64, 0x7770, RZ ;  /* 0x0000777040407816 */ /* 0x000fc400000000ff */
[----:B------:R-:W-:Y:S01]  /*34150*/  LEA.HI.X.SX32 R17, R22, R163, 0x1, P1 ;  /* 0x000000a316117211 */ /* 0x000fe200008f0eff */
[----:B------:R-:W-:Y:S02]  /*34160*/  IMAD R22, R164, 0x2, R23 ;  /* 0x00000002a4167824 */ /* 0x000fe400078e0217 */
[----:B------:R1:W-:Y:S01]  /*34170*/  STG.E.U8 desc[UR8][R18.64], R64 ;  /* 0x0000004012007986 */ /* 0x0003e2000c101108 */
[----:B0-----:R-:W-:-:S03]  /*34180*/  IADD3 R20, P1, PT, R23, R162, RZ ;  /* 0x000000a217147210 */ /* 0x001fc60007f3e0ff */
[----:B------:R0:W-:Y:S01]  /*34190*/  STG.E.U8 desc[UR8][R16.64], R15 ;  /* 0x0000000f10007986 */ /* 0x0001e2000c101108 */
[----:B------:R-:W-:Y:S02]  /*341a0*/  LEA.HI.X.SX32 R21, R23, R163, 0x1, P1 ;  /* 0x000000a317157211 */ /* 0x000fe400008f0eff */
[----:B-1----:R-:W-:-:S03]  /*341b0*/  IADD3 R18, P1, PT, R22, R162, RZ ;  /* 0x000000a216127210 */ /* 0x002fc60007f3e0ff */
[----:B------:R1:W-:Y:S01]  /*341c0*/  STG.E.U8 desc[UR8][R20.64], R14 ;  /* 0x0000000e14007986 */ /* 0x0003e2000c101108 */
[----:B0-----:R-:W-:Y:S01]  /*341d0*/  IMAD R15, R164, 0x2, R22 ;  /* 0x00000002a40f7824 */ /* 0x001fe200078e0216 */
[----:B------:R-:W-:-:S03]  /*341e0*/  LEA.HI.X.SX32 R19, R22, R163, 0x1, P1 ;  /* 0x000000a316137211 */ /* 0x000fc600008f0eff */
[----:B------:R-:W-:Y:S01]  /*341f0*/  IMAD R17, R164, 0x2, R15 ;  /* 0x00000002a4117824 */ /* 0x000fe200078e020f */
[-C--:B-1----:R-:W-:Y:S02]  /*34200*/  IADD3 R14, P1, PT, R15, R162.reuse, RZ ;  /* 0x000000a20f0e7210 */ /* 0x082fe40007f3e0ff */
[----:B------:R-:W-:Y:S01]  /*34210*/  LEA.HI R20, R158, 0x6e, RZ, 0x1a ;  /* 0x0000006e9e147811 */ /* 0x000fe200078fd0ff */
[----:B------:R0:W-:Y:S01]  /*34220*/  STG.E.U8 desc[UR8][R18.64], R13 ;  /* 0x0000000d12007986 */ /* 0x0001e2000c101108 */
[----:B------:R-:W-:Y:S02]  /*34230*/  PRMT R69, R65, 0x7770, RZ ;  /* 0x0000777041457816 */ /* 0x000fe400000000ff */
[----:B------:R-:W-:Y:S02]  /*34240*/  LEA.HI.X.SX32 R15, R15, R163, 0x1, P1 ;  /* 0x000000a30f0f7211 */ /* 0x000fe400008f0eff */
[----:B------:R-:W-:Y:S02]  /*34250*/  IADD3 R16, P1, PT, R17, R162, RZ ;  /* 0x000000a211107210 */ /* 0x000fe40007f3e0ff */
[----:B------:R-:W-:Y:S01]  /*34260*/  PRMT R34, R65, 0x7771, RZ ;  /* 0x0000777141227816 */ /* 0x000fe200000000ff */
[----:B------:R1:W-:Y:S01]  /*34270*/  STG.E.U8 desc[UR8][R14.64], R69 ;  /* 0x000000450e007986 */ /* 0x0003e2000c101108 */
[----:B0-----:R-:W-:-:S02]  /*34280*/  IMAD R19, R164, 0x2, R17 ;  /* 0x00000002a4137824 */ /* 0x001fc400078e0211 */
[----:B------:R-:W-:Y:S01]  /*34290*/  IMAD R13, R20, R164, RZ ;  /* 0x000000a4140d7224 */ /* 0x000fe200078e02ff */
[----:B------:R-:W-:Y:S01]  /*342a0*/  LEA.HI.X.SX32 R17, R17, R163, 0x1, P1 ;  /* 0x000000a311117211 */ /* 0x000fe200008f0eff */
[----:B------:R-:W-:-:S03]  /*342b0*/  IMAD R20, R164, 0x4, R19 ;  /* 0x00000004a4147824 */ /* 0x000fc600078e0213 */
[-C--:B------:R-:W-:Y:S02]  /*342c0*/  IADD3 R18, P2, PT, R13, R162.reuse, RZ ;  /* 0x000000a20d127210 */ /* 0x080fe40007f5e0ff */
[-C--:B-1----:R-:W-:Y:S01]  /*342d0*/  IADD3 R14, P1, PT, R19, R162.reuse, RZ ;  /* 0x000000a2130e7210 */ /* 0x082fe20007f3e0ff */
[----:B------:R0:W-:Y:S01]  /*342e0*/  STG.E.U8 desc[UR8][R16.64], R34 ;  /* 0x0000002210007986 */ /* 0x0001e2000c101108 */
[----:B------:R-:W-:Y:S02]  /*342f0*/  PRMT R33, R65, 0x7772, RZ ;  /* 0x0000777241217816 */ /* 0x000fe400000000ff */
[-C--:B------:R-:W-:Y:S02]  /*34300*/  LEA.HI.X.SX32 R15, R19, R163.reuse, 0x1, P1 ;  /* 0x000000a3130f7211 */ /* 0x080fe400008f0eff */
[----:B------:R-:W-:Y:S01]  /*34310*/  LEA.HI.X.SX32 R19, R13, R163, 0x1, P2 ;  /* 0x000000a30d137211 */ /* 0x000fe200010f0eff */
[----:B------:R-:W-:Y:S01]  /*34320*/  IMAD R13, R164, 0x2, R20 ;  /* 0x00000002a40d7824 */ /* 0x000fe200078e0214 */
[----:B------:R-:W-:Y:S01]  /*34330*/  PRMT R24, R65, 0x7773, RZ ;  /* 0x0000777341187816 */ /* 0x000fe200000000ff */
[----:B------:R1:W-:Y:S01]  /*34340*/  STG.E.U8 desc[UR8][R14.64], R33 ;  /* 0x000000210e007986 */ /* 0x0003e2000c101108 */
[----:B0-----:R-:W-:-:S04]  /*34350*/  IADD3 R16, P1, PT, R20, R162, RZ ;  /* 0x000000a214107210 */ /* 0x001fc80007f3e0ff */
[-C--:B------:R-:W-:Y:S01]  /*34360*/  LEA.HI.X.SX32 R17, R20, R163.reuse, 0x1, P1 ;  /* 0x000000a314117211 */ /* 0x080fe200008f0eff */
[----:B------:R-:W-:Y:S01]  /*34370*/  IMAD R20, R164, 0x2, R13 ;  /* 0x00000002a4147824 */ /* 0x000fe200078e020d */
[CC--:B-1----:R-:W-:Y:S01]  /*34380*/  IADD3 R14, P1, PT, R13.reuse, R162.reuse, RZ ;  /* 0x000000a20d0e7210 */ /* 0x0c2fe20007f3e0ff */
[----:B------:R0:W-:Y:S01]  /*34390*/  STG.E.U8 desc[UR8][R18.64], R24 ;  /* 0x0000001812007986 */ /* 0x0001e2000c101108 */
[C---:B------:R-:W-:Y:S02]  /*343a0*/  PRMT R72, R66.reuse, 0x7770, RZ ;  /* 0x0000777042487816 */ /* 0x040fe400000000ff */
[----:B------:R-:W-:Y:S02]  /*343b0*/  PRMT R68, R66, 0x7771, RZ ;  /* 0x0000777142447816 */ /* 0x000fe400000000ff */
[----:B------:R-:W-:Y:S01]  /*343c0*/  LEA.HI.X.SX32 R15, R13, R163, 0x1, P1 ;  /* 0x000000a30d0f7211 */ /* 0x000fe200008f0eff */
[----:B------:R-:W-:Y:S01]  /*343d0*/  IMAD R13, R164, 0x2, R20 ;  /* 0x00000002a40d7824 */ /* 0x000fe200078e0214 */
[----:B------:R1:W-:Y:S01]  /*343e0*/  STG.E.U8 desc[UR8][R16.64], R72 ;  /* 0x0000004810007986 */ /* 0x0003e2000c101108 */
[----:B0-----:R-:W-:-:S03]  /*343f0*/  IADD3 R18, P1, PT, R20, R162, RZ ;  /* 0x000000a214127210 */ /* 0x001fc60007f3e0ff */
[----:B------:R0:W-:Y:S01]  /*34400*/  STG.E.U8 desc[UR8][R14.64], R68 ;  /* 0x000000440e007986 */ /* 0x0001e2000c101108 */
[-C--:B------:R-:W-:Y:S02]  /*34410*/  LEA.HI.X.SX32 R19, R20, R163.reuse, 0x1, P1 ;  /* 0x000000a314137211 */ /* 0x080fe400008f0eff */
[CC--:B-1----:R-:W-:Y:S02]  /*34420*/  IADD3 R16, P1, PT, R13.reuse, R162.reuse, RZ ;  /* 0x000000a20d107210 */ /* 0x0c2fe40007f3e0ff */
[----:B------:R-:W-:Y:S01]  /*34430*/  PRMT R65, R66, 0x7772, RZ ;  /* 0x0000777242417816 */ /* 0x000fe200000000ff */
[----:B0-----:R-:W-:Y:S01]  /*34440*/  IMAD R15, R164, 0x2, R13 ;  /* 0x00000002a40f7824 */ /* 0x001fe200078e020d */
[----:B------:R-:W-:Y:S02]  /*34450*/  PRMT R35, R66, 0x7773, RZ ;  /* 0x0000777342237816 */ /* 0x000fe400000000ff */
[----:B------:R-:W-:Y:S01]  /*34460*/  LEA.HI.X.SX32 R17, R13, R163, 0x1, P1 ;  /* 0x000000a30d117211 */ /* 0x000fe200008f0eff */
[----:B------:R-:W-:Y:S01]  /*34470*/  IMAD R13, R164, 0x2, R15 ;  /* 0x00000002a40d7824 */ /* 0x000fe200078e020f */
[----:B------:R-:W-:Y:S01]  /*34480*/  IADD3 R14, P1, PT, R15, R162, RZ ;  /* 0x000000a20f0e7210 */ /* 0x000fe20007f3e0ff */
[----:B------:R0:W-:Y:S01]  /*34490*/  STG.E.U8 desc[UR8][R18.64], R65 ;  /* 0x0000004112007986 */ /* 0x0001e2000c101108 */
[----:B------:R-:W-:-:S02]  /*344a0*/  PRMT R66, R67, 0x7773, RZ ;  /* 0x0000777343427816 */ /* 0x000fc400000000ff */
[C---:B------:R-:W-:Y:S01]  /*344b0*/  PRMT R70, R67.reuse, 0x7772, RZ ;  /* 0x0000777243467816 */ /* 0x040fe200000000ff */
[----:B------:R1:W-:Y:S01]  /*344c0*/  STG.E.U8 desc[UR8][R16.64], R35 ;  /* 0x0000002310007986 */ /* 0x0003e2000c101108 */
[C---:B------:R-:W-:Y:S01]  /*344d0*/  PRMT R71, R67.reuse, 0x7771, RZ ;  /* 0x0000777143477816 */ /* 0x040fe200000000ff */
[----:B------:R-:W-:Y:S01]  /*344e0*/  IMAD R20, R164, 0x2, R13 ;  /* 0x00000002a4147824 */ /* 0x000fe200078e020d */
[----:B------:R-:W-:Y:S02]  /*344f0*/  PRMT R67, R67, 0x7770, RZ ;  /* 0x0000777043437816 */ /* 0x000fe400000000ff */
[-C--:B------:R-:W-:Y:S02]  /*34500*/  LEA.HI.X.SX32 R15, R15, R163.reuse, 0x1, P1 ;  /* 0x000000a30f0f7211 */ /* 0x080fe400008f0eff */
[----:B0-----:R-:W-:Y:S02]  /*34510*/  LEA.HI R19, R158, 0x7e, RZ, 0x1a ;  /* 0x0000007e9e137811 */ /* 0x001fe400078fd0ff */
[----:B-1----:R-:W-:Y:S01]  /*34520*/  IADD3 R16, P1, PT, R13, R162, RZ ;  /* 0x000000a20d107210 */ /* 0x002fe20007f3e0ff */
[----:B------:R0:W-:Y:S02]  /*34530*/  STG.E.U8 desc[UR8][R14.64], R67 ;  /* 0x000000430e007986 */ /* 0x0001e4000c101108 */
[----:B------:R-:W-:Y:S01]  /*34540*/  IMAD R19, R19, R164, RZ ;  /* 0x000000a413137224 */ /* 0x000fe200078e02ff */
[----:B------:R-:W-:Y:S01]  /*34550*/  LEA.HI.X.SX32 R17, R13, R163, 0x1, P1 ;  /* 0x000000a30d117211 */ /* 0x000fe200008f0eff */
[----:B------:R-:W-:-:S03]  /*34560*/  IMAD R13, R164, 0x4, R20 ;  /* 0x00000004a40d7824 */ /* 0x000fc600078e0214 */
[-C--:B------:R-:W-:Y:S01]  /*34570*/  IADD3 R18, P2, PT, R19, R162.reuse, RZ ;  /* 0x000000a213127210 */ /* 0x080fe20007f5e0ff */
[----:B------:R1:W-:Y:S01]  /*34580*/  STG.E.U8 desc[UR8][R16.64], R71 ;  /* 0x0000004710007986 */ /* 0x0003e2000c101108 */
[----:B0-----:R-:W-:-:S04]  /*34590*/  IADD3 R14, P1, PT, R20, R162, RZ ;  /* 0x000000a2140e7210 */ /* 0x001fc80007f3e0ff */
[----:B------:R-:W-:Y:S01]  /*345a0*/  LEA.HI.X.SX32 R15, R20, R163, 0x1, P1 ;  /* 0x000000a3140f7211 */ /* 0x000fe200008f0eff */
[----:B------:R-:W-:Y:S01]  /*345b0*/  IMAD R20, R164, 0x2, R13 ;  /* 0x00000002a4147824 */ /* 0x000fe200078e020d */
[----:B-1----:R-:W-:-:S03]  /*345c0*/  IADD3 R16, P1, PT, R13, R162, RZ ;  /* 0x000000a20d107210 */ /* 0x002fc60007f3e0ff */
[----:B------:R0:W-:Y:S01]  /*345d0*/  STG.E.U8 desc[UR8][R14.64], R70 ;  /* 0x000000460e007986 */ /* 0x0001e2000c101108 */
        /* <DEDUP_REMOVED lines=17> */
[----:B------:R-:W-:Y:S02]  /*346f0*/  PRMT R60, R52, 0x7773, RZ ;  /* 0x00007773343c7816 */ /* 0x000fe400000000ff */
[-C--:B------:R-:W-:Y:S02]  /*34700*/  LEA.HI.X.SX32 R17, R20, R163.reuse, 0x1, P1 ;  /* 0x000000a314117211 */ /* 0x080fe400008f0eff */
[C---:B-1----:R-:W-:Y:S02]  /*34710*/  IADD3 R14, P1, PT, R13.reuse, R162, RZ ;  /* 0x000000a20d0e7210 */ /* 0x042fe40007f3e0ff */
[----:B0-----:R-:W-:Y:S01]  /*34720*/  LEA.HI R19, R158, 0x8e, RZ, 0x1a ;  /* 0x0000008e9e137811 */ /* 0x001fe200078fd0ff */
[----:B------:R-:W-:Y:S01]  /*34730*/  IMAD R18, R164, 0x2, R13 ;  /* 0x00000002a4127824 */ /* 0x000fe200078e020d */
[----:B------:R-:W-:Y:S01]  /*34740*/  LEA.HI.X.SX32 R15, R13, R163, 0x1, P1 ;  /* 0x000000a30d0f7211 */ /* 0x000fe200008f0eff */
[----:B------:R0:W-:Y:S01]  /*34750*/  STG.E.U8 desc[UR8][R16.64], R60 ;  /* 0x0000003c10007986 */ /* 0x0001e2000c101108 */
[----:B------:R-:W-:Y:S01]  /*34760*/  PRMT R77, R53, 0x7770, RZ ;  /* 0x00007770354d7816 */ /* 0x000fe200000000ff */
[----:B------:R-:W-:-:S02]  /*34770*/  IMAD R13, R19, R164, RZ ;  /* 0x000000a4130d7224 */ /* 0x000fc400078e02ff */
[----:B------:R-:W-:Y:S01]  /*34780*/  IMAD R19, R164, 0x2, R18 ;  /* 0x00000002a4137824 */ /* 0x000fe200078e0212 */
[----:B------:R-:W-:Y:S01]  /*34790*/  PRMT R73, R53, 0x7771, RZ ;  /* 0x0000777135497816 */ /* 0x000fe200000000ff */
[----:B------:R1:W-:Y:S01]  /*347a0*/  STG.E.U8 desc[UR8][R14.64], R77 ;  /* 0x0000004d0e007986 */ /* 0x0003e2000c101108 */
[----:B0-----:R-:W-:Y:S01]  /*347b0*/  IADD3 R16, P1, PT, R18, R162, RZ ;  /* 0x000000a212107210 */ /* 0x001fe20007f3e0ff */
[----:B------:R-:W-:-:S03]  /*347c0*/  IMAD R20, R164, 0x4, R19 ;  /* 0x00000004a4147824 */ /* 0x000fc600078e0213 */
[-C--:B------:R-:W-:Y:S02]  /*347d0*/  LEA.HI.X.SX32 R17, R18, R163.reuse, 0x1, P1 ;  /* 0x000000a312117211 */ /* 0x080fe400008f0eff */
[-C--:B-1----:R-:W-:Y:S02]  /*347e0*/  IADD3 R14, P1, PT, R19, R162.reuse, RZ ;  /* 0x000000a2130e7210 */ /* 0x082fe40007f3e0ff */
[-C--:B------:R-:W-:Y:S01]  /*347f0*/  IADD3 R18, P2, PT, R13, R162.reuse, RZ ;  /* 0x000000a20d127210 */ /* 0x080fe20007f5e0ff */
[----:B------:R0:W-:Y:S01]  /*34800*/  STG.E.U8 desc[UR8][R16.64], R73 ;  /* 0x0000004910007986 */ /* 0x0001e2000c101108 */
[-C--:B------:R-:W-:Y:S02]  /*34810*/  LEA.HI.X.SX32 R15, R19, R163.reuse, 0x1, P1 ;  /* 0x000000a3130f7211 */ /* 0x080fe400008f0eff */
[----:B------:R-:W-:Y:S02]  /*34820*/  PRMT R63, R53, 0x7772, RZ ;  /* 0x00007772353f7816 */ /* 0x000fe400000000ff */
        /* <DEDUP_REMOVED lines=50> */
[----:B0-----:R-:W-:Y:S01]  /*34b50*/  IADD3 R14, P1, PT, R20, R162, RZ ;  /* 0x000000a2140e7210 */ /* 0x001fe20007f3e0ff */
[----:B------:R-:W-:-:S03]  /*34b60*/  IMAD R21, R164, 0x2, R13 ;  /* 0x00000002a4157824 */ /* 0x000fc600078e020d */
[-C--:B------:R-:W-:Y:S02]  /*34b70*/  LEA.HI.X.SX32 R15, R20, R163.reuse, 0x1, P1 ;  /* 0x000000a3140f7211 */ /* 0x080fe400008f0eff */
[C---:B-1----:R-:W-:Y:S01]  /*34b80*/  IADD3 R18, P1, PT, R13.reuse, R162, RZ ;  /* 0x000000a20d127210 */ /* 0x042fe20007f3e0ff */
[----:B------:R0:W-:Y:S01]  /*34b90*/  STG.E.U8 desc[UR8][R16.64], R82 ;  /* 0x0000005210007986 */ /* 0x0001e2000c101108 */
[----:B------:R-:W-:Y:S02]  /*34ba0*/  PRMT R58, R48, 0x7771, RZ ;  /* 0x00007771303a7816 */ /* 0x000fe400000000ff */
[----:B------:R-:W-:Y:S01]  /*34bb0*/  LEA.HI.X.SX32 R19, R13, R163, 0x1, P1 ;  /* 0x000000a30d137211 */ /* 0x000fe200008f0eff */
[----:B------:R-:W-:Y:S01]  /*34bc0*/  IMAD R13, R164, 0x2, R21 ;  /* 0x00000002a40d7824 */ /* 0x000fe200078e0215 */
[C---:B------:R-:W-:Y:S01]  /*34bd0*/  PRMT R57, R48.reuse, 0x7772, RZ ;  /* 0x0000777230397816 */ /* 0x040fe200000000ff */
[----:B------:R1:W-:Y:S01]  /*34be0*/  STG.E.U8 desc[UR8][R14.64], R58 ;  /* 0x0000003a0e007986 */ /* 0x0003e2000c101108 */
[----:B------:R-:W-:-:S02]  /*34bf0*/  PRMT R56, R48, 0x7773, RZ ;  /* 0x0000777330387816 */ /* 0x000fc400000000ff */
[----:B0-----:R-:W-:-:S04]  /*34c00*/  IADD3 R16, P1, PT, R21, R162, RZ ;  /* 0x000000a215107210 */ /* 0x001fc80007f3e0ff */
[----:B------:R-:W-:Y:S01]  /*34c10*/  LEA.HI.X.SX32 R17, R21, R163, 0x1, P1 ;  /* 0x000000a315117211 */ /* 0x000fe200008f0eff */
[----:B------:R-:W-:Y:S01]  /*34c20*/  IMAD R21, R164, 0x2, R13 ;  /* 0x00000002a4157824 */ /* 0x000fe200078e020d */
[----:B-1----:R-:W-:Y:S01]  /*34c30*/  IADD3 R14, P1, PT, R13, R162, RZ ;  /* 0x000000a20d0e7210 */ /* 0x002fe20007f3e0ff */
[----:B------:R-:W-:Y:S01]  /*34c40*/  STG.E.U8 desc[UR8][R18.64], R57 ;  /* 0x0000003912007986 */ /* 0x000fe2000c101108 */
[C---:B------:R-:W-:Y:S02]  /*34c50*/  PRMT R48, R49.reuse, 0x7773, RZ ;  /* 0x0000777331307816 */ /* 0x040fe400000000ff */
[C---:B------:R-:W-:Y:S01]  /*34c60*/  PRMT R59, R49.reuse, 0x7772, RZ ;  /* 0x00007772313b7816 */ /* 0x040fe200000000ff */
[----:B------:R0:W-:Y:S01]  /*34c70*/  STG.E.U8 desc[UR8][R16.64], R56 ;  /* 0x0000003810007986 */ /* 0x0001e2000c101108 */
[C---:B------:R-:W-:Y:S02]  /*34c80*/  PRMT R81, R49.reuse, 0x7771, RZ ;  /* 0x0000777131517816 */ /* 0x040fe400000000ff */
[----:B------:R-:W-:-:S02]  /*34c90*/  PRMT R49, R49, 0x7770, RZ ;  /* 0x0000777031317816 */ /* 0x000fc400000000ff */
[-C--:B------:R-:W-:Y:S01]  /*34ca0*/  LEA.HI.X.SX32 R15, R13, R163.reuse, 0x1, P1 ;  /* 0x000000a30d0f7211 */ /* 0x080fe200008f0eff */
[----:B------:R-:W-:Y:S01]  /*34cb0*/  IMAD R13, R164, 0x2, R21 ;  /* 0x00000002a40d7824 */ /* 0x000fe200078e0215 */
[----:B------:R-:W-:Y:S02]  /*34cc0*/  LEA.HI R23, R158, 0xae, RZ, 0x1a ;  /* 0x000000ae9e177811 */ /* 0x000fe400078fd0ff */
[----:B0-----:R-:W-:Y:S01]  /*34cd0*/  IADD3 R16, P1, PT, R21, R162, RZ ;  /* 0x000000a215107210 */ /* 0x001fe20007f3e0ff */
        /* <DEDUP_REMOVED lines=54> */
[----:B------:R-:W-:Y:S02]  /*35040*/  IMAD R13, R164, 0x2, R21 ;  /* 0x00000002a40d7824 */ /* 0x000fe400078e0215 */
[----:B------:R1:W-:Y:S01]  /*35050*/  STG.E.U8 desc[UR8][R18.64], R88 ;  /* 0x0000005812007986 */ /* 0x0003e2000c101108 */
[----:B0-----:R-:W-:-:S04]  /*35060*/  IADD3 R14, P1, PT, R21, R162, RZ ;  /* 0x000000a2150e7210 */ /* 0x001fc80007f3e0ff */
[-C--:B------:R-:W-:Y:S01]  /*35070*/  LEA.HI.X.SX32 R15, R21, R163.reuse, 0x1, P1 ;  /* 0x000000a3150f7211 */ /* 0x080fe200008f0eff */
[C---:B------:R-:W-:Y:S01]  /*35080*/  IMAD R21, R164.reuse, 0x2, R13 ;  /* 0x00000002a4157824 */ /* 0x040fe200078e020d */
[CC--:B-1----:R-:W-:Y:S01]  /*35090*/  IADD3 R18, P1, PT, R13.reuse, R162.reuse, RZ ;  /* 0x000000a20d127210 */ /* 0x0c2fe20007f3e0ff */
[----:B------:R0:W-:Y:S03]  /*350a0*/  STG.E.U8 desc[UR8][R16.64], R94 ;  /* 0x0000005e10007986 */ /* 0x0001e6000c101108 */
[----:B------:R-:W-:Y:S01]  /*350b0*/  LEA.HI.X.SX32 R19, R13, R163, 0x1, P1 ;  /* 0x000000a30d137211 */ /* 0x000fe200008f0eff */
[----:B------:R-:W-:Y:S01]  /*350c0*/  IMAD R13, R164, 0x2, R21 ;  /* 0x00000002a40d7824 */ /* 0x000fe200078e0215 */
[----:B------:R1:W-:Y:S01]  /*350d0*/  STG.E.U8 desc[UR8][R14.64], R93 ;  /* 0x0000005d0e007986 */ /* 0x0003e2000c101108 */
[----:B0-----:R-:W-:-:S04]  /*350e0*/  IADD3 R16, P1, PT, R21, R162, RZ ;  /* 0x000000a215107210 */ /* 0x001fc80007f3e0ff */
[-C--:B------:R-:W-:Y:S01]  /*350f0*/  LEA.HI.X.SX32 R17, R21, R163.reuse, 0x1, P1 ;  /* 0x000000a315117211 */ /* 0x080fe200008f0eff */
[----:B------:R-:W-:Y:S01]  /*35100*/  IMAD R21, R164, 0x2, R13 ;  /* 0x00000002a4157824 */ /* 0x000fe200078e020d */
[C---:B-1----:R-:W-:Y:S01]  /*35110*/  IADD3 R14, P1, PT, R13.reuse, R162, RZ ;  /* 0x000000a20d0e7210 */ /* 0x042fe20007f3e0ff */
[----:B------:R-:W-:Y:S01]  /*35120*/  STG.E.U8 desc[UR8][R18.64], R92 ;  /* 0x0000005c12007986 */ /* 0x000fe2000c101108 */
[----:B------:R-:W-:Y:S02]  /*35130*/  LEA.HI R23, R158, 0xce, RZ, 0x1a ;  /* 0x000000ce9e177811 */ /* 0x000fe400078fd0ff */
[----:B------:R-:W-:Y:S01]  /*35140*/  LEA.HI.X.SX32 R15, R13, R163, 0x1, P1 ;  /* 0x000000a30d0f7211 */ /* 0x000fe200008f0eff */
[----:B------:R0:W-:Y:S01]  /*35150*/  STG.E.U8 desc[UR8][R16.64], R91 ;  /* 0x0000005b10007986 */ /* 0x0001e2000c101108 */
[----:B------:R-:W-:Y:S02]  /*35160*/  IMAD R13, R164, 0x2, R21 ;  /* 0x00000002a40d7824 */ /* 0x000fe400078e0215 */
[----:B------:R-:W-:Y:S01]  /*35170*/  IMAD R20, R23, R164, RZ ;  /* 0x000000a417147224 */ /* 0x000fe200078e02ff */
[----:B0-----:R-:W-:-:S04]  /*35180*/  IADD3 R16, P1, PT, R21, R162, RZ ;  /* 0x000000a215107210 */ /* 0x001fc80007f3e0ff */
[-C--:B------:R-:W-:Y:S02]  /*35190*/  LEA.HI.X.SX32 R17, R21, R163.reuse, 0x1, P1 ;  /* 0x000000a315117211 */ /* 0x080fe400008f0eff */
[C---:B------:R-:W-:Y:S01]  /*351a0*/  IADD3 R18, P1, PT, R13.reuse, R162, RZ ;  /* 0x000000a20d127210 */ /* 0x040fe20007f3e0ff */
[----:B------:R0:W-:Y:S01]  /*351b0*/  STG.E.U8 desc[UR8][R14.64], R98 ;  /* 0x000000620e007986 */ /* 0x0001e2000c101108 */
[C---:B------:R-:W-:Y:S02]  /*351c0*/  IMAD R21, R164.reuse, 0x4, R13 ;  /* 0x00000004a4157824 */ /* 0x040fe400078e020d */
[----:B------:R-:W-:Y:S01]  /*351d0*/  LEA.HI.X.SX32 R19, R13, R163, 0x1, P1 ;  /* 0x000000a30d137211 */ /* 0x000fe200008f0eff */
[----:B------:R-:W-:Y:S01]  /*351e0*/  STG.E.U8 desc[UR8][R16.64], R97 ;  /* 0x0000006110007986 */ /* 0x000fe2000c101108 */
[----:B------:R-:W-:-:S03]  /*351f0*/  IMAD R13, R164, 0x2, R21 ;  /* 0x00000002a40d7824 */ /* 0x000fc600078e0215 */
[----:B------:R-:W-:Y:S01]  /*35200*/  STG.E.U8 desc[UR8][R18.64], R96 ;  /* 0x0000006012007986 */ /* 0x000fe2000c101108 */
[----:B0-----:R-:W-:-:S03]  /*35210*/  IADD3 R14, P2, PT, R20, R162, RZ ;  /* 0x000000a2140e7210 */ /* 0x001fc60007f5e0ff */
[----:B--2---:R-:W0:Y:S01]  /*35220*/  LDS.128 R16, [R0] ;  /* 0x0000000000107984 */ /* 0x004e220000000c00 */
[----:B------:R-:W-:Y:S02]  /*35230*/  LEA.HI.X.SX32 R15, R20, R163, 0x1, P2 ;  /* 0x000000a3140f7211 */ /* 0x000fe400010f0eff */
[----:B------:R-:W-:Y:S01]  /*35240*/  IADD3 R20, P1, PT, R21, R162, RZ ;  /* 0x000000a215147210 */ /* 0x000fe20007f3e0ff */
[----:B------:R-:W-:-:S03]  /*35250*/  IMAD R25, R164, 0x2, R13 ;  /* 0x00000002a4197824 */ /* 0x000fc600078e020d */
[----:B------:R-:W-:Y:S02]  /*35260*/  LEA.HI.X.SX32 R21, R21, R163, 0x1, P1 ;  /* 0x000000a315157211 */ /* 0x000fe400008f0eff */
[----:B------:R-:W-:Y:S01]  /*35270*/  IADD3 R22, P1, PT, R13, R162, RZ ;  /* 0x000000a20d167210 */ /* 0x000fe20007f3e0ff */
[----:B------:R1:W-:Y:S01]  /*35280*/  STG.E.U8 desc[UR8][R14.64], R95 ;  /* 0x0000005f0e007986 */ /* 0x0003e2000c101108 */
[C---:B------:R-:W-:Y:S02]  /*35290*/  PRMT R99, R42.reuse, 0x7773, RZ ;  /* 0x000077732a637816 */ /* 0x040fe400000000ff */
[C---:B------:R-:W-:Y:S02]  /*352a0*/  PRMT R100, R42.reuse, 0x7772, RZ ;  /* 0x000077722a647816 */ /* 0x040fe400000000ff */
[C---:B------:R-:W-:Y:S02]  /*352b0*/  PRMT R101, R42.reuse, 0x7771, RZ ;  /* 0x000077712a657816 */ /* 0x040fe400000000ff */
[----:B------:R-:W-:-:S02]  /*352c0*/  PRMT R42, R42, 0x7770, RZ ;  /* 0x000077702a2a7816 */ /* 0x000fc400000000ff */
[-C--:B------:R-:W-:Y:S01]  /*352d0*/  LEA.HI.X.SX32 R23, R13, R163.reuse, 0x1, P1 ;  /* 0x000000a30d177211 */ /* 0x080fe200008f0eff */
[C---:B------:R-:W-:Y:S01]  /*352e0*/  IMAD R13, R164.reuse, 0x2, R25 ;  /* 0x00000002a40d7824 */ /* 0x040fe200078e0219 */
[CC--:B-1----:R-:W-:Y:S01]  /*352f0*/  IADD3 R14, P1, PT, R25.reuse, R162.reuse, RZ ;  /* 0x000000a2190e7210 */ /* 0x0c2fe20007f3e0ff */
[----:B------:R1:W-:Y:S03]  /*35300*/  STG.E.U8 desc[UR8][R20.64], R42 ;  /* 0x0000002a14007986 */ /* 0x0003e6000c101108 */
[----:B------:R-:W-:Y:S01]  /*35310*/  LEA.HI.X.SX32 R15, R25, R163, 0x1, P1 ;  /* 0x000000a3190f7211 */ /* 0x000fe200008f0eff */
[----:B------:R-:W-:Y:S01]  /*35320*/  IMAD R25, R164, 0x2, R13 ;  /* 0x00000002a4197824 */ /* 0x000fe200078e020d */
[----:B------:R2:W-:Y:S01]  /*35330*/  STG.E.U8 desc[UR8][R22.64], R101 ;  /* 0x0000006516007986 */ /* 0x0005e2000c101108 */
[----:B-1----:R-:W-:-:S04]  /*35340*/  IADD3 R20, P1, PT, R13, R162, RZ ;  /* 0x000000a20d147210 */ /* 0x002fc80007f3e0ff */
[-C--:B------:R-:W-:Y:S01]  /*35350*/  LEA.HI.X.SX32 R21, R13, R163.reuse, 0x1, P1 ;  /* 0x000000a30d157211 */ /* 0x080fe200008f0eff */
[----:B------:R-:W-:Y:S01]  /*35360*/  IMAD R13, R164, 0x2, R25 ;  /* 0x00000002a40d7824 */ /* 0x000fe200078e0219 */
[C---:B--2---:R-:W-:Y:S01]  /*35370*/  IADD3 R22, P1, PT, R25.reuse, R162, RZ ;  /* 0x000000a219167210 */ /* 0x044fe20007f3e0ff */
[----:B------:R1:W-:Y:S03]  /*35380*/  STG.E.U8 desc[UR8][R14.64], R100 ;  /* 0x000000640e007986 */ /* 0x0003e6000c101108 */
[----:B------:R-:W-:Y:S02]  /*35390*/  LEA.HI.X.SX32 R23, R25, R163, 0x1, P1 ;  /* 0x000000a319177211 */ /* 0x000fe400008f0eff */
[C---:B------:R-:W-:Y:S02]  /*353a0*/  PRMT R102, R43.reuse, 0x7773, RZ ;  /* 0x000077732b667816 */ /* 0x040fe400000000ff */
[----:B------:R-:W-:-:S02]  /*353b0*/  PRMT R103, R43, 0x7772, RZ ;  /* 0x000077722b677816 */ /* 0x000fc400000000ff */
[----:B------:R-:W-:Y:S02]  /*353c0*/  PRMT R104, R43, 0x7771, RZ ;  /* 0x000077712b687816 */ /* 0x000fe400000000ff */
[----:B-1----:R-:W-:Y:S02]  /*353d0*/  IADD3 R14, P1, PT, R13, R162, RZ ;  /* 0x000000a20d0e7210 */ /* 0x002fe40007f3e0ff */
[----:B------:R-:W-:Y:S02]  /*353e0*/  PRMT R43, R43, 0x7770, RZ ;  /* 0x000077702b2b7816 */ /* 0x000fe400000000ff */
[----:B------:R-:W-:Y:S01]  /*353f0*/  LEA.HI.X.SX32 R15, R13, R163, 0x1, P1 ;  /* 0x000000a30d0f7211 */ /* 0x000fe200008f0eff */
[----:B------:R-:W-:Y:S01]  /*35400*/  IMAD R29, R164, 0x2, R13 ;  /* 0x00000002a41d7824 */ /* 0x000fe200078e020d */
[----:B------:R-:W-:Y:S01]  /*35410*/  STG.E.U8 desc[UR8][R20.64], R99 ;  /* 0x0000006314007986 */ /* 0x000fe2000c101108 */
[----:B------:R-:W-:-:S03]  /*35420*/  LEA.HI R27, R158, 0xde, RZ, 0x1a ;  /* 0x000000de9e1b7811 */ /* 0x000fc600078fd0ff */
[----:B------:R-:W-:Y:S04]  /*35430*/  STG.E.U8 desc[UR8][R22.64], R43 ;  /* 0x0000002b16007986 */ /* 0x000fe8000c101108 */
[----:B------:R1:W-:Y:S01]  /*35440*/  STG.E.U8 desc[UR8][R14.64], R104 ;  /* 0x000000680e007986 */ /* 0x0003e2000c101108 */
[----:B------:R-:W-:Y:S01]  /*35450*/  IMAD R26, R27, R164, RZ ;  /* 0x000000a41b1a7224 */ /* 0x000fe200078e02ff */
[C---:B0-----:R-:W-:Y:S02]  /*35460*/  PRMT R47, R16.reuse, 0x7773, RZ ;  /* 0x00007773102f7816 */ /* 0x041fe400000000ff */
[C---:B------:R-:W-:Y:S02]  /*35470*/  PRMT R49, R16.reuse, 0x7772, RZ ;  /* 0x0000777210317816 */ /* 0x040fe400000000ff */
[----:B------:R-:W-:-:S02]  /*35480*/  PRMT R51, R16, 0x7771, RZ ;  /* 0x0000777110337816 */ /* 0x000fc400000000ff */
[----:B------:R-:W-:Y:S01]  /*35490*/  PRMT R53, R16, 0x7770, RZ ;  /* 0x0000777010357816 */ /* 0x000fe200000000ff */
[----:B-1----:R-:W-:Y:S01]  /*354a0*/  IMAD R15, R164, 0x4, R29 ;  /* 0x00000004a40f7824 */ /* 0x002fe200078e021d */
[----:B------:R-:W-:-:S03]  /*354b0*/  IADD3 R20, P2, PT, R29, R162, RZ ;  /* 0x000000a21d147210 */ /* 0x000fc60007f5e0ff */
[----:B------:R-:W-:Y:S01]  /*354c0*/  IMAD R41, R164, 0x2, R15 ;  /* 0x00000002a4297824 */ /* 0x000fe200078e020f */
[-C--:B------:R-:W-:Y:S02]  /*354d0*/  IADD3 R16, P1, PT, R15, R162.reuse, RZ ;  /* 0x000000a20f107210 */ /* 0x080fe40007f3e0ff */
[----:B------:R-:W-:Y:S02]  /*354e0*/  IADD3 R24, P3, PT, R26, R162, RZ ;  /* 0x000000a21a187210 */ /* 0x000fe40007f7e0ff */
[C---:B------:R-:W-:Y:S02]  /*354f0*/  PRMT R33, R17.reuse, 0x7773, RZ ;  /* 0x0000777311217816 */ /* 0x040fe400000000ff */
[C---:B------:R-:W-:Y:S02]  /*35500*/  PRMT R37, R17.reuse, 0x7772, RZ ;  /* 0x0000777211257816 */ /* 0x040fe400000000ff */
[C---:B------:R-:W-:Y:S02]  /*35510*/  PRMT R39, R17.reuse, 0x7771, RZ ;  /* 0x0000777111277816 */ /* 0x040fe400000000ff */
[----:B------:R-:W-:Y:S01]  /*35520*/  PRMT R45, R17, 0x7770, RZ ;  /* 0x00007770112d7816 */ /* 0x000fe200000000ff */
[----:B------:R-:W-:Y:S01]  /*35530*/  IMAD R43, R164, 0x2, R41 ;  /* 0x00000002a42b7824 */ /* 0x000fe200078e0229 */
[----:B------:R-:W-:-:S02]  /*35540*/  LEA.HI.X.SX32 R17, R15, R163, 0x1, P1 ;  /* 0x000000a30f117211 */ /* 0x000fc400008f0eff */
[----:B------:R-:W-:Y:S02]  /*35550*/  IADD3 R14, P1, PT, R41, R162, RZ ;  /* 0x000000a2290e7210 */ /* 0x000fe40007f3e0ff */
[-C--:B------:R-:W-:Y:S02]  /*35560*/  LEA.HI.X.SX32 R21, R29, R163.reuse, 0x1, P2 ;  /* 0x000000a31d157211 */ /* 0x080fe400010f0eff */
[----:B------:R-:W-:Y:S02]  /*35570*/  LEA.HI.X.SX32 R25, R26, R163, 0x1, P3 ;  /* 0x000000a31a197211 */ /* 0x000fe400018f0eff */
[C---:B------:R-:W-:Y:S02]  /*35580*/  PRMT R27, R18.reuse, 0x7773, RZ ;  /* 0x00007773121b7816 */ /* 0x040fe400000000ff */
[C---:B------:R-:W-:Y:S02]  /*35590*/  PRMT R29, R18.reuse, 0x7772, RZ ;  /* 0x00007772121d7816 */ /* 0x040fe400000000ff */
[----:B------:R-:W-:-:S02]  /*355a0*/  PRMT R31, R18, 0x7771, RZ ;  /* 0x00007771121f7816 */ /* 0x000fc400000000ff */
[----:B------:R-:W-:Y:S02]  /*355b0*/  PRMT R35, R18, 0x7770, RZ ;  /* 0x0000777012237816 */ /* 0x000fe400000000ff */
[----:B------:R-:W-:Y:S01]  /*355c0*/  LEA.HI.X.SX32 R15, R41, R163, 0x1, P1 ;  /* 0x000000a3290f7211 */ /* 0x000fe200008f0eff */
[----:B------:R-:W-:Y:S01]  /*355d0*/  IMAD R41, R164, 0x2, R43 ;  /* 0x00000002a4297824 */ /* 0x000fe200078e022b */
[----:B------:R-:W-:Y:S01]  /*355e0*/  IADD3 R18, P1, PT, R43, R162, RZ ;  /* 0x000000a22b127210 */ /* 0x000fe20007f3e0ff */
[----:B------:R0:W-:Y:S01]  /*355f0*/  STG.E.U8 desc[UR8][R20.64], R103 ;  /* 0x0000006714007986 */ /* 0x0001e2000c101108 */
[C---:B------:R-:W-:Y:S02]  /*35600*/  PRMT R13, R19.reuse, 0x7773, RZ ;  /* 0x00007773130d7816 */ /* 0x040fe400000000ff */
[C---:B------:R-:W-:Y:S01]  /*35610*/  PRMT R23, R19.reuse, 0x7771, RZ ;  /* 0x0000777113177816 */ /* 0x040fe200000000ff */
[----:B------:R1:W-:Y:S04]  /*35620*/  STG.E.U8 desc[UR8][R24.64], R102 ;  /* 0x0000006618007986 */ /* 0x0003e8000c101108 */
[----:B------:R2:W-:Y:S01]  /*35630*/  STG.E.U8 desc[UR8][R16.64], R53 ;  /* 0x0000003510007986 */ /* 0x0005e2000c101108 */
[----:B0-----:R-:W-:-:S02]  /*35640*/  PRMT R21, R19, 0x7772, RZ ;  /* 0x0000777213157816 */ /* 0x001fc400000000ff */
[----:B-1----:R-:W-:Y:S02]  /*35650*/  PRMT R25, R19, 0x7770, RZ ;  /* 0x0000777013197816 */ /* 0x002fe400000000ff */
[-C--:B------:R-:W-:Y:S01]  /*35660*/  LEA.HI.X.SX32 R19, R43, R163.reuse, 0x1, P1 ;  /* 0x000000a32b137211 */ /* 0x080fe200008f0eff */
[C---:B------:R-:W-:Y:S01]  /*35670*/  IMAD R43, R164.reuse, 0x2, R41 ;  /* 0x00000002a42b7824 */ /* 0x040fe200078e0229 */
[C---:B--2---:R-:W-:Y:S01]  /*35680*/  IADD3 R16, P1, PT, R41.reuse, R162, RZ ;  /* 0x000000a229107210 */ /* 0x044fe20007f3e0ff */
[----:B------:R0:W-:Y:S03]  /*35690*/  STG.E.U8 desc[UR8][R14.64], R51 ;  /* 0x000000330e007986 */ /* 0x0001e6000c101108 */
[----:B------:R-:W-:Y:S01]  /*356a0*/  LEA.HI.X.SX32 R17, R41, R163, 0x1, P1 ;  /* 0x000000a329117211 */ /* 0x000fe200008f0eff */
[----:B------:R-:W-:Y:S01]  /*356b0*/  IMAD R41, R164, 0x2, R43 ;  /* 0x00000002a4297824 */ /* 0x000fe200078e022b */
[----:B------:R-:W-:Y:S01]  /*356c0*/  STG.E.U8 desc[UR8][R18.64], R49 ;  /* 0x0000003112007986 */ /* 0x000fe2000c101108 */
[----:B------:R-:W-:-:S02]  /*356d0*/  LEA.HI R55, R158, 0xee, RZ, 0x1a ;  /* 0x000000ee9e377811 */ /* 0x000fc400078fd0ff */
[C---:B0-----:R-:W-:Y:S01]  /*356e0*/  IADD3 R14, P1, PT, R43.reuse, R162, RZ ;  /* 0x000000a22b0e7210 */ /* 0x041fe20007f3e0ff */
[----:B------:R0:W-:Y:S03]  /*356f0*/  STG.E.U8 desc[UR8][R16.64], R47 ;  /* 0x0000002f10007986 */ /* 0x0001e6000c101108 */
[----:B------:R-:W-:Y:S01]  /*35700*/  LEA.HI.X.SX32 R15, R43, R163, 0x1, P1 ;  /* 0x000000a32b0f7211 */ /* 0x000fe200008f0eff */
[----:B------:R-:W-:Y:S02]  /*35710*/  IMAD R43, R164, 0x2, R41 ;  /* 0x00000002a42b7824 */ /* 0x000fe400078e0229 */
[----:B------:R-:W-:Y:S01]  /*35720*/  IMAD R20, R55, R164, RZ ;  /* 0x000000a437147224 */ /* 0x000fe200078e02ff */
[----:B0-----:R-:W-:-:S04]  /*35730*/  IADD3 R16, P1, PT, R41, R162, RZ ;  /* 0x000000a229107210 */ /* 0x001fc80007f3e0ff */
[-C--:B------:R-:W-:Y:S01]  /*35740*/  LEA.HI.X.SX32 R17, R41, R163.reuse, 0x1, P1 ;  /* 0x000000a329117211 */ /* 0x080fe200008f0eff */
[C---:B------:R-:W-:Y:S01]  /*35750*/  IMAD R41, R164.reuse, 0x4, R43 ;  /* 0x00000004a4297824 */ /* 0x040fe200078e022b */
[C---:B------:R-:W-:Y:S01]  /*35760*/  IADD3 R18, P1, PT, R43.reuse, R162, RZ ;  /* 0x000000a22b127210 */ /* 0x040fe20007f3e0ff */
[----:B------:R0:W-:Y:S03]  /*35770*/  STG.E.U8 desc[UR8][R14.64], R45 ;  /* 0x0000002d0e007986 */ /* 0x0001e6000c101108 */
[----:B------:R-:W-:Y:S01]  /*35780*/  LEA.HI.X.SX32 R19, R43, R163, 0x1, P1 ;  /* 0x000000a32b137211 */ /* 0x000fe200008f0eff */
[----:B------:R1:W-:Y:S01]  /*35790*/  STG.E.U8 desc[UR8][R16.64], R39 ;  /* 0x0000002710007986 */ /* 0x0003e2000c101108 */
[----:B------:R-:W-:-:S03]  /*357a0*/  IMAD R43, R164, 0x2, R41 ;  /* 0x00000002a42b7824 */ /* 0x000fc600078e0229 */
[----:B------:R2:W-:Y:S01]  /*357b0*/  STG.E.U8 desc[UR8][R18.64], R37 ;  /* 0x0000002512007986 */ /* 0x0005e2000c101108 */
[CC--:B0-----:R-:W-:Y:S02]  /*357c0*/  IADD3 R14, P2, PT, R20.reuse, R162.reuse, RZ ;  /* 0x000000a2140e7210 */ /* 0x0c1fe40007f5e0ff */
[CC--:B-1----:R-:W-:Y:S02]  /*357d0*/  IADD3 R16, P1, PT, R41.reuse, R162.reuse, RZ ;  /* 0x000000a229107210 */ /* 0x0c2fe40007f3e0ff */
[-C--:B------:R-:W-:Y:S02]  /*357e0*/  LEA.HI.X.SX32 R15, R20, R163.reuse, 0x1, P2 ;  /* 0x000000a3140f7211 */ /* 0x080fe400010f0eff */
[-C--:B------:R-:W-:Y:S01]  /*357f0*/  LEA.HI.X.SX32 R17, R41, R163.reuse, 0x1, P1 ;  /* 0x000000a329117211 */ /* 0x080fe200008f0eff */
[C---:B------:R-:W-:Y:S01]  /*35800*/  IMAD R41, R164.reuse, 0x2, R43 ;  /* 0x00000002a4297824 */ /* 0x040fe200078e022b */
[CC--:B--2---:R-:W-:Y:S01]  /*35810*/  IADD3 R18, P1, PT, R43.reuse, R162.reuse, RZ ;  /* 0x000000a22b127210 */ /* 0x0c4fe20007f3e0ff */
[----:B------:R0:W-:Y:S02]  /*35820*/  STG.E.U8 desc[UR8][R14.64], R33 ;  /* 0x000000210e007986 */ /* 0x0001e4000c101108 */
[C---:B------:R-:W-:Y:S01]  /*35830*/  IMAD R39, R164.reuse, 0x2, R41 ;  /* 0x00000002a4277824 */ /* 0x040fe200078e0229 */
[----:B------:R-:W-:Y:S01]  /*35840*/  LEA.HI.X.SX32 R19, R43, R163, 0x1, P1 ;  /* 0x000000a32b137211 */ /* 0x000fe200008f0eff */
[----:B------:R1:W-:Y:S02]  /*35850*/  STG.E.U8 desc[UR8][R16.64], R35 ;  /* 0x0000002310007986 */ /* 0x0003e4000c101108 */
[----:B------:R-:W-:Y:S01]  /*35860*/  IMAD R37, R164, 0x2, R39 ;  /* 0x00000002a4257824 */ /* 0x000fe200078e0227 */
[----:B0-----:R-:W-:-:S04]  /*35870*/  IADD3 R14, P1, PT, R41, R162, RZ ;  /* 0x000000a2290e7210 */ /* 0x001fc80007f3e0ff */
[-C--:B------:R-:W-:Y:S02]  /*35880*/  LEA.HI.X.SX32 R15, R41, R163.reuse, 0x1, P1 ;  /* 0x000000a3290f7211 */ /* 0x080fe400008f0eff */
[C---:B-1----:R-:W-:Y:S01]  /*35890*/  IADD3 R16, P1, PT, R39.reuse, R162, RZ ;  /* 0x000000a227107210 */ /* 0x042fe20007f3e0ff */
[----:B------:R-:W-:Y:S01]  /*358a0*/  STG.E.U8 desc[UR8][R18.64], R31 ;  /* 0x0000001f12007986 */ /* 0x000fe2000c101108 */
[----:B------:R-:W-:Y:S02]  /*358b0*/  IMAD R33, R164, 0x2, R37 ;  /* 0x00000002a4217824 */ /* 0x000fe400078e0225 */
[----:B------:R-:W-:Y:S01]  /*358c0*/  LEA.HI.X.SX32 R17, R39, R163, 0x1, P1 ;  /* 0x000000a327117211 */ /* 0x000fe200008f0eff */
[----:B------:R0:W-:Y:S01]  /*358d0*/  STG.E.U8 desc[UR8][R14.64], R29 ;  /* 0x0000001d0e007986 */ /* 0x0001e2000c101108 */
[----:B------:R-:W-:-:S03]  /*358e0*/  LEA.HI R39, R158, 0xfe, RZ, 0x1a ;  /* 0x000000fe9e277811 */ /* 0x000fc600078fd0ff */
[----:B------:R1:W-:Y:S01]  /*358f0*/  STG.E.U8 desc[UR8][R16.64], R27 ;  /* 0x0000001b10007986 */ /* 0x0003e2000c101108 */
[----:B0-----:R-:W-:Y:S01]  /*35900*/  IADD3 R14, P1, PT, R37, R162, RZ ;  /* 0x000000a2250e7210 */ /* 0x001fe20007f3e0ff */
[----:B------:R-:W-:-:S03]  /*35910*/  IMAD R31, R164, 0x2, R33 ;  /* 0x00000002a41f7824 */ /* 0x000fc600078e0221 */
[-C--:B------:R-:W-:Y:S02]  /*35920*/  LEA.HI.X.SX32 R15, R37, R163.reuse, 0x1, P1 ;  /* 0x000000a3250f7211 */ /* 0x080fe400008f0eff */
[C---:B------:R-:W-:Y:S01]  /*35930*/  IADD3 R18, P1, PT, R33.reuse, R162, RZ ;  /* 0x000000a221127210 */ /* 0x040fe20007f3e0ff */
[C---:B------:R-:W-:Y:S02]  /*35940*/  IMAD R29, R164.reuse, 0x4, R31 ;  /* 0x00000004a41d7824 */ /* 0x040fe400078e021f */
[----:B------:R0:W-:Y:S01]  /*35950*/  STG.E.U8 desc[UR8][R14.64], R25 ;  /* 0x000000190e007986 */ /* 0x0001e2000c101108 */
[----:B------:R-:W-:Y:S01]  /*35960*/  LEA.HI.X.SX32 R19, R33, R163, 0x1, P1 ;  /* 0x000000a321137211 */ /* 0x000fe200008f0eff */
[----:B------:R-:W-:Y:S02]  /*35970*/  IMAD R20, R39, R164, RZ ;  /* 0x000000a427147224 */ /* 0x000fe400078e02ff */
[----:B-1----:R-:W-:Y:S02]  /*35980*/  IMAD R27, R164, 0x2, R29 ;  /* 0x00000002a41b7824 */ /* 0x002fe400078e021d */
[----:B------:R1:W-:Y:S01]  /*35990*/  STG.E.U8 desc[UR8][R18.64], R23 ;  /* 0x0000001712007986 */ /* 0x0003e2000c101108 */
[----:B0-----:R-:W-:-:S04]  /*359a0*/  IADD3 R14, P1, PT, R31, R162, RZ ;  /* 0x000000a21f0e7210 */ /* 0x001fc80007f3e0ff */
[-C--:B------:R-:W-:Y:S02]  /*359b0*/  LEA.HI.X.SX32 R15, R31, R163.reuse, 0x1, P1 ;  /* 0x000000a31f0f7211 */ /* 0x080fe400008f0eff */
[CC--:B-1----:R-:W-:Y:S02]  /*359c0*/  IADD3 R18, P1, PT, R29.reuse, R162.reuse, RZ ;  /* 0x000000a21d127210 */ /* 0x0c2fe40007f3e0ff */
[CC--:B------:R-:W-:Y:S01]  /*359d0*/  IADD3 R16, P2, PT, R20.reuse, R162.reuse, RZ ;  /* 0x000000a214107210 */ /* 0x0c0fe20007f5e0ff */
[----:B------:R0:W-:Y:S01]  /*359e0*/  STG.E.U8 desc[UR8][R14.64], R21 ;  /* 0x000000150e007986 */ /* 0x0001e2000c101108 */
[-C--:B------:R-:W-:Y:S02]  /*359f0*/  LEA.HI.X.SX32 R19, R29, R163.reuse, 0x1, P1 ;  /* 0x000000a31d137211 */ /* 0x080fe400008f0eff */
[----:B------:R-:W-:Y:S02]  /*35a00*/  LEA.HI.X.SX32 R17, R20, R163, 0x1, P2 ;  /* 0x000000a314117211 */ /* 0x000fe400010f0eff */
[----:B0-----:R-:W-:-:S03]  /*35a10*/  IADD3 R14, P1, PT, R27, R162, RZ ;  /* 0x000000a21b0e7210 */ /* 0x001fc60007f3e0ff */
[----:B------:R-:W-:Y:S01]  /*35a20*/  STG.E.U8 desc[UR8][R16.64], R13 ;  /* 0x0000000d10007986 */ /* 0x000fe2000c101108 */
[----:B------:R-:W-:-:S03]  /*35a30*/  LEA.HI.X.SX32 R15, R27, R163, 0x1, P1 ;  /* 0x000000a31b0f7211 */ /* 0x000fc600008f0eff */
[----:B------:R-:W-:Y:S04]  /*35a40*/  STG.E.U8 desc[UR8][R18.64], R159 ;  /* 0x0000009f12007986 */ /* 0x000fe8000c101108 */
[----:B------:R-:W-:Y:S04]  /*35a50*/  STL [R1+0x1248], R0 ;  /* 0x0012480001007387 */ /* 0x000fe80000100800 */
[----:B------:R0:W-:Y:S04]  /*35a60*/  STG.E.U8 desc[UR8][R14.64], R116 ;  /* 0x000000740e007986 */ /* 0x0001e8000c101108 */
[----:B0-----:R-:W2:Y:S01]  /*35a70*/  LDL.LU R116, [R1+0x20] ;  /* 0x0000200001747983 */ /* 0x001ea20000300800 */
[----:B------:R-:W-:-:S03]  /*35a80*/  IMAD R25, R164, 0x2, R27 ;  /* 0x00000002a4197824 */ /* 0x000fc600078e021b */
[----:B------:R-:W2:Y:S01]  /*35a90*/  LDL.LU R86, [R1] ;  /* 0x0000000001567983 */ /* 0x000ea20000300800 */
[C---:B------:R-:W-:Y:S01]  /*35aa0*/  IMAD R23, R164.reuse, 0x2, R25 ;  /* 0x00000002a4177824 */ /* 0x040fe200078e0219 */
[CC--:B------:R-:W-:Y:S02]  /*35ab0*/  IADD3 R16, P1, PT, R25.reuse, R162.reuse, RZ ;  /* 0x000000a219107210 */ /* 0x0c0fe40007f3e0ff */
[----:B------:R-:W2:Y:S01]  /*35ac0*/  LDL.LU R111, [R1+0x4] ;  /* 0x00000400016f7983 */ /* 0x000ea20000300800 */
[C---:B------:R-:W-:Y:S01]  /*35ad0*/  IMAD R21, R164.reuse, 0x2, R23 ;  /* 0x00000002a4157824 */ /* 0x040fe200078e0217 */
[-C--:B------:R-:W-:Y:S02]  /*35ae0*/  LEA.HI.X.SX32 R17, R25, R163.reuse, 0x1, P1 ;  /* 0x000000a319117211 */ /* 0x080fe400008f0eff */
[C---:B------:R-:W-:Y:S01]  /*35af0*/  IADD3 R18, P1, PT, R23.reuse, R162, RZ ;  /* 0x000000a217127210 */ /* 0x040fe20007f3e0ff */
[----:B------:R-:W-:Y:S01]  /*35b00*/  IMAD R13, R164, 0x2, R21 ;  /* 0x00000002a40d7824 */ /* 0x000fe200078e0215 */
[----:B------:R-:W2:Y:S02]  /*35b10*/  LDL.LU R112, [R1+0x8] ;  /* 0x0000080001707983 */ /* 0x000ea40000300800 */
[----:B------:R-:W-:-:S02]  /*35b20*/  LEA.HI.X.SX32 R19, R23, R163, 0x1, P1 ;  /* 0x000000a317137211 */ /* 0x000fc400008f0eff */
[C---:B------:R-:W-:Y:S01]  /*35b30*/  IADD3 R14, P1, PT, R21.reuse, R162, RZ ;  /* 0x000000a2150e7210 */ /* 0x040fe20007f3e0ff */
[----:B---3--:R0:W-:Y:S01]  /*35b40*/  STG.E.U8 desc[UR8][R16.64], R113 ;  /* 0x0000007110007986 */ /* 0x0081e2000c101108 */
[----:B------:R-:W-:Y:S02]  /*35b50*/  LEA.HI R23, R158, 0x10e, RZ, 0x1a ;  /* 0x0000010e9e177811 */ /* 0x000fe400078fd0ff */
[-C--:B------:R-:W-:Y:S01]  /*35b60*/  LEA.HI.X.SX32 R15, R21, R163.reuse, 0x1, P1 ;  /* 0x000000a3150f7211 */ /* 0x080fe200008f0eff */
[----:B------:R-:W-:Y:S01]  /*35b70*/  IMAD R21, R164, 0x2, R13 ;  /* 0x00000002a4157824 */ /* 0x000fe200078e020d */
[----:B----4-:R1:W-:Y:S01]  /*35b80*/  STG.E.U8 desc[UR8][R18.64], R114 ;  /* 0x0000007212007986 */ /* 0x0103e2000c101108 */
[----:B------:R-:W-:Y:S01]  /*35b90*/  IMAD R20, R23, R164, RZ ;  /* 0x000000a417147224 */ /* 0x000fe200078e02ff */
[C---:B0-----:R-:W-:Y:S02]  /*35ba0*/  IADD3 R16, P1, PT, R13.reuse, R162, RZ ;  /* 0x000000a20d107210 */ /* 0x041fe40007f3e0ff */
[----:B------:R0:W-:Y:S02]  /*35bb0*/  STG.E.U8 desc[UR8][R14.64], R160 ;  /* 0x000000a00e007986 */ /* 0x0001e4000c101108 */
[----:B------:R-:W-:-:S02]  /*35bc0*/  LEA.HI.X.SX32 R17, R13, R163, 0x1, P1 ;  /* 0x000000a30d117211 */ /* 0x000fc400008f0eff */
[----:B------:R-:W3:Y:S01]  /*35bd0*/  LDL.LU R113, [R1+0xc] ;  /* 0x00000c0001717983 */ /* 0x000ee20000300800 */
[----:B-1----:R-:W-:-:S03]  /*35be0*/  IADD3 R18, P2, PT, R20, R162, RZ ;  /* 0x000000a214127210 */ /* 0x002fc60007f5e0ff */
[----:B------:R-:W4:Y:S01]  /*35bf0*/  LDL.LU R114, [R1+0x10] ;  /* 0x0000100001727983 */ /* 0x000f220000300800 */
[----:B0-----:R-:W-:-:S04]  /*35c00*/  IADD3 R14, P1, PT, R21, R162, RZ ;  /* 0x000000a2150e7210 */ /* 0x001fc80007f3e0ff */
[-C--:B------:R-:W-:Y:S01]  /*35c10*/  LEA.HI.X.SX32 R15, R21, R163.reuse, 0x1, P1 ;  /* 0x000000a3150f7211 */ /* 0x080fe200008f0eff */
[----:B------:R-:W-:Y:S01]  /*35c20*/  STG.E.U8 desc[UR8][R16.64], R161 ;  /* 0x000000a110007986 */ /* 0x000fe2000c101108 */
[----:B------:R-:W-:-:S03]  /*35c30*/  LEA.HI.X.SX32 R19, R20, R163, 0x1, P2 ;  /* 0x000000a314137211 */ /* 0x000fc600010f0eff */
[----:B------:R0:W-:Y:S04]  /*35c40*/  STG.E.U8 desc[UR8][R14.64], R115 ;  /* 0x000000730e007986 */ /* 0x0001e8000c101108 */
[----:B0-----:R-:W4:Y:S04]  /*35c50*/  LDL.LU R115, [R1+0x14] ;  /* 0x0000140001737983 */ /* 0x001f280000300800 */
[----:B--2---:R0:W-:Y:S04]  /*35c60*/  STG.E.U8 desc[UR8][R18.64], R116 ;  /* 0x0000007412007986 */ /* 0x0041e8000c101108 */
[----:B0-----:R-:W2:Y:S01]  /*35c70*/  LDL.LU R116, [R1+0x18] ;  /* 0x0000180001747983 */ /* 0x001ea20000300800 */
[----:B------:R-:W-:Y:S01]  /*35c80*/  IMAD R13, R164, 0x4, R21 ;  /* 0x00000004a40d7824 */ /* 0x000fe200078e0215 */
[----:B------:R-:W-:-:S02]  /*35c90*/  LEA.HI R23, R158, 0x11e, RZ, 0x1a ;  /* 0x0000011e9e177811 */ /* 0x000fc400078fd0ff */
[----:B------:R-:W-:Y:S01]  /*35ca0*/  PRMT R141, R12, 0x7773, RZ ;  /* 0x000077730c8d7816 */ /* 0x000fe200000000ff */
[C---:B------:R-:W-:Y:S01]  /*35cb0*/  IMAD R21, R164.reuse, 0x2, R13 ;  /* 0x00000002a4157824 */ /* 0x040fe200078e020d */
[CC--:B------:R-:W-:Y:S01]  /*35cc0*/  IADD3 R16, P1, PT, R13.reuse, R162.reuse, RZ ;  /* 0x000000a20d107210 */ /* 0x0c0fe20007f3e0ff */
[----:B------:R-:W2:Y:S03]  /*35cd0*/  LDL.LU R0, [R1+0x114] ;  /* 0x0001140001007983 */ /* 0x000ea60000300800 */
[----:B------:R-:W-:Y:S01]  /*35ce0*/  LEA.HI.X.SX32 R17, R13, R163, 0x1, P1 ;  /* 0x000000a30d117211 */ /* 0x000fe200008f0eff */
[----:B------:R-:W-:Y:S01]  /*35cf0*/  IMAD R13, R164, 0x2, R21 ;  /* 0x00000002a40d7824 */ /* 0x000fe200078e0215 */
[----:B------:R-:W-:-:S04]  /*35d00*/  IADD3 R14, P1, PT, R21, R162, RZ ;  /* 0x000000a2150e7210 */ /* 0x000fc80007f3e0ff */
[-C--:B------:R-:W-:Y:S01]  /*35d10*/  LEA.HI.X.SX32 R15, R21, R163.reuse, 0x1, P1 ;  /* 0x000000a3150f7211 */ /* 0x080fe200008f0eff */
[C---:B------:R-:W-:Y:S01]  /*35d20*/  IMAD R21, R164.reuse, 0x2, R13 ;  /* 0x00000002a4157824 */ /* 0x040fe200078e020d */
[CC--:B------:R-:W-:Y:S01]  /*35d30*/  IADD3 R18, P1, PT, R13.reuse, R162.reuse, RZ ;  /* 0x000000a20d127210 */ /* 0x0c0fe20007f3e0ff */
[----:B------:R0:W-:Y:S03]  /*35d40*/  STG.E.U8 desc[UR8][R16.64], R165 ;  /* 0x000000a510007986 */ /* 0x0001e6000c101108 */
[----:B------:R-:W-:Y:S01]  /*35d50*/  LEA.HI.X.SX32 R19, R13, R163, 0x1, P1 ;  /* 0x000000a30d137211 */ /* 0x000fe200008f0eff */
[----:B------:R-:W-:Y:S01]  /*35d60*/  IMAD R13, R164, 0x2, R21 ;  /* 0x00000002a40d7824 */ /* 0x000fe200078e0215 */
[----:B------:R1:W-:Y:S01]  /*35d70*/  STG.E.U8 desc[UR8][R14.64], R86 ;  /* 0x000000560e007986 */ /* 0x0003e2000c101108 */
[----:B0-----:R-:W-:-:S04]  /*35d80*/  IADD3 R16, P1, PT, R21, R162, RZ ;  /* 0x000000a215107210 */ /* 0x001fc80007f3e0ff */
[-C--:B------:R-:W-:Y:S01]  /*35d90*/  LEA.HI.X.SX32 R17, R21, R163.reuse, 0x1, P1 ;  /* 0x000000a315117211 */ /* 0x080fe200008f0eff */
[C---:B------:R-:W-:Y:S01]  /*35da0*/  IMAD R21, R164.reuse, 0x2, R13 ;  /* 0x00000002a4157824 */ /* 0x040fe200078e020d */
[C---:B-1----:R-:W-:Y:S01]  /*35db0*/  IADD3 R14, P1, PT, R13.reuse, R162, RZ ;  /* 0x000000a20d0e7210 */ /* 0x042fe20007f3e0ff */
[----:B------:R-:W-:Y:S03]  /*35dc0*/  STG.E.U8 desc[UR8][R18.64], R111 ;  /* 0x0000006f12007986 */ /* 0x000fe6000c101108 */
[----:B------:R-:W-:Y:S01]  /*35dd0*/  LEA.HI.X.SX32 R15, R13, R163, 0x1, P1 ;  /* 0x000000a30d0f7211 */ /* 0x000fe200008f0eff */
[----:B------:R0:W-:Y:S01]  /*35de0*/  STG.E.U8 desc[UR8][R16.64], R112 ;  /* 0x0000007010007986 */ /* 0x0001e2000c101108 */
[----:B------:R-:W-:Y:S02]  /*35df0*/  IMAD R13, R164, 0x2, R21 ;  /* 0x00000002a40d7824 */ /* 0x000fe400078e0215 */
[----:B------:R-:W-:Y:S01]  /*35e00*/  IMAD R20, R23, R164, RZ ;  /* 0x000000a417147224 */ /* 0x000fe200078e02ff */
[----:B---3--:R1:W-:Y:S01]  /*35e10*/  STG.E.U8 desc[UR8][R14.64], R113 ;  /* 0x000000710e007986 */ /* 0x0083e2000c101108 */
[----:B0-----:R-:W-:-:S04]  /*35e20*/  IADD3 R16, P1, PT, R21, R162, RZ ;  /* 0x000000a215107210 */ /* 0x001fc80007f3e0ff */
[-C--:B------:R-:W-:Y:S01]  /*35e30*/  LEA.HI.X.SX32 R17, R21, R163.reuse, 0x1, P1 ;  /* 0x000000a315117211 */ /* 0x080fe200008f0eff */
[----:B------:R-:W-:Y:S01]  /*35e40*/  IMAD R21, R164, 0x4, R13 ;  /* 0x00000004a4157824 */ /* 0x000fe200078e020d */
[CC--:B-1----:R-:W-:Y:S02]  /*35e50*/  IADD3 R14, P1, PT, R13.reuse, R162.reuse, RZ ;  /* 0x000000a20d0e7210 */ /* 0x0c2fe40007f3e0ff */
[----:B------:R-:W-:Y:S01]  /*35e60*/  IADD3 R18, P2, PT, R20, R162, RZ ;  /* 0x000000a214127210 */ /* 0x000fe20007f5e0ff */
[----:B----4-:R0:W-:Y:S01]  /*35e70*/  STG.E.U8 desc[UR8][R16.64], R114 ;  /* 0x0000007210007986 */ /* 0x0101e2000c101108 */
[-C--:B------:R-:W-:Y:S01]  /*35e80*/  LEA.HI.X.SX32 R15, R13, R163.reuse, 0x1, P1 ;  /* 0x000000a30d0f7211 */ /* 0x080fe200008f0eff */
[----:B------:R-:W-:Y:S01]  /*35e90*/  IMAD R13, R164, 0x2, R21 ;  /* 0x00000002a40d7824 */ /* 0x000fe200078e0215 */
[----:B------:R-:W-:-:S03]  /*35ea0*/  LEA.HI.X.SX32 R19, R20, R163, 0x1, P2 ;  /* 0x000000a314137211 */ /* 0x000fc600010f0eff */
[----:B------:R1:W-:Y:S01]  /*35eb0*/  STG.E.U8 desc[UR8][R14.64], R115 ;  /* 0x000000730e007986 */ /* 0x0003e2000c101108 */
[----:B0-----:R-:W-:-:S04]  /*35ec0*/  IADD3 R16, P1, PT, R21, R162, RZ ;  /* 0x000000a215107210 */ /* 0x001fc80007f3e0ff */
[----:B------:R-:W-:Y:S01]  /*35ed0*/  LEA.HI.X.SX32 R17, R21, R163, 0x1, P1 ;  /* 0x000000a315117211 */ /* 0x000fe200008f0eff */
[----:B------:R-:W-:Y:S01]  /*35ee0*/  IMAD R21, R164, 0x2, R13 ;  /* 0x00000002a4157824 */ /* 0x000fe200078e020d */
[----:B-1----:R-:W-:-:S04]  /*35ef0*/  IADD3 R14, P1, PT, R13, R162, RZ ;  /* 0x000000a20d0e7210 */ /* 0x002fc80007f3e0ff */
[----:B------:R-:W-:Y:S01]  /*35f00*/  LEA.HI.X.SX32 R15, R13, R163, 0x1, P1 ;  /* 0x000000a30d0f7211 */ /* 0x000fe200008f0eff */
[----:B------:R-:W-:Y:S01]  /*35f10*/  IMAD R13, R164, 0x2, R21 ;  /* 0x00000002a40d7824 */ /* 0x000fe200078e0215 */
[----:B------:R-:W-:-:S05]  /*35f20*/  LEA.HI R23, R158, 0x12e, RZ, 0x1a ;  /* 0x0000012e9e177811 */ /* 0x000fca00078fd0ff */
[----:B------:R-:W-:Y:S01]  /*35f30*/  IMAD R20, R23, R164, RZ ;  /* 0x000000a417147224 */ /* 0x000fe200078e02ff */
[----:B------:R-:W-:Y:S02]  /*35f40*/  LEA.HI R23, R158, 0x13e, RZ, 0x1a ;  /* 0x0000013e9e177811 */ /* 0x000fe400078fd0ff */
[C---:B------:R-:W-:Y:S02]  /*35f50*/  PRMT R140, R12.reuse, 0x7772, RZ ;  /* 0x000077720c8c7816 */ /* 0x040fe400000000ff */
[C---:B------:R-:W-:Y:S02]  /*35f60*/  PRMT R139, R12.reuse, 0x7771, RZ ;  /* 0x000077710c8b7816 */ /* 0x040fe400000000ff */
[----:B------:R-:W-:Y:S02]  /*35f70*/  PRMT R12, R12, 0x7770, RZ ;  /* 0x000077700c0c7816 */ /* 0x000fe400000000ff */
[----:B------:R-:W-:Y:S01]  /*35f80*/  LEA.HI R31, R158, 0x14e, RZ, 0x1a ;  /* 0x0000014e9e1f7811 */ /* 0x000fe200078fd0ff */
[----:B--2---:R0:W-:Y:S04]  /*35f90*/  STG.E.U8 desc[UR8][R18.64], R116 ;  /* 0x0000007412007986 */ /* 0x0041e8000c101108 */
        /* <DEDUP_REMOVED lines=8> */
[----:B------:R-:W-:Y:S01]  /*36020*/  STG.E.U8 desc[UR8][R18.64], R156 ;  /* 0x0000009c12007986 */ /* 0x000fe2000c101108 */
[----:B0-----:R-:W-:-:S03]  /*36030*/  IADD3 R14, P1, PT, R21, R162, RZ ;  /* 0x000000a2150e7210 */ /* 0x001fc60007f3e0ff */
[----:B------:R0:W-:Y:S01]  /*36040*/  STG.E.U8 desc[UR8][R16.64], R157 ;  /* 0x0000009d10007986 */ /* 0x0001e2000c101108 */
[----:B------:R-:W-:Y:S01]  /*36050*/  LEA.HI.X.SX32 R15, R21, R163, 0x1, P1 ;  /* 0x000000a3150f7211 */ /* 0x000fe200008f0eff */
[----:B------:R-:W-:-:S04]  /*36060*/  IMAD R21, R164, 0x2, R13 ;  /* 0x00000002a4157824 */ /* 0x000fc800078e020d */
[----:B------:R1:W-:Y:S01]  /*36070*/  STG.E.U8 desc[UR8][R14.64], R147 ;  /* 0x000000930e007986 */ /* 0x0003e2000c101108 */
[----:B0-----:R-:W-:-:S04]  /*36080*/  IADD3 R16, P1, PT, R13, R162, RZ ;  /* 0x000000a20d107210 */ /* 0x001fc80007f3e0ff */
[----:B------:R-:W-:Y:S01]  /*36090*/  LEA.HI.X.SX32 R17, R13, R163, 0x1, P1 ;  /* 0x000000a30d117211 */ /* 0x000fe200008f0eff */
[----:B------:R-:W-:Y:S01]  /*360a0*/  IMAD R13, R164, 0x4, R21 ;  /* 0x00000004a40d7824 */ /* 0x000fe200078e0215 */
[----:B-1----:R-:W-:-:S03]  /*360b0*/  IADD3 R14, P1, PT, R21, R162, RZ ;  /* 0x000000a2150e7210 */ /* 0x002fc60007f3e0ff */
[----:B------:R0:W-:Y:S01]  /*360c0*/  STG.E.U8 desc[UR8][R16.64], R152 ;  /* 0x0000009810007986 */ /* 0x0001e2000c101108 */
[----:B------:R-:W-:Y:S02]  /*360d0*/  IADD3 R18, P2, PT, R20, R162, RZ ;  /* 0x000000a214127210 */ /* 0x000fe40007f5e0ff */
[-C--:B------:R-:W-:Y:S01]  /*360e0*/  LEA.HI.X.SX32 R15, R21, R163.reuse, 0x1, P1 ;  /* 0x000000a3150f7211 */ /* 0x080fe200008f0eff */
[----:B------:R-:W-:Y:S01]  /*360f0*/  IMAD R21, R164, 0x2, R13 ;  /* 0x00000002a4157824 */ /* 0x000fe200078e020d */
[----:B------:R-:W-:-:S03]  /*36100*/  LEA.HI.X.SX32 R19, R20, R163, 0x1, P2 ;  /* 0x000000a314137211 */ /* 0x000fc600010f0eff */
        /* <DEDUP_REMOVED lines=20> */
[----:B------:R-:W-:Y:S02]  /*36250*/  IMAD R13, R164, 0x2, R21 ;  /* 0x00000002a40d7824 */ /* 0x000fe400078e0215 */
[----:B------:R-:W-:Y:S01]  /*36260*/  IMAD R20, R23, R164, RZ ;  /* 0x000000a417147224 */ /* 0x000fe200078e02ff */
[----:B0-----:R-:W-:-:S04]  /*36270*/  IADD3 R16, P1, PT, R21, R162, RZ ;  /* 0x000000a215107210 */ /* 0x001fc80007f3e0ff */
[-C--:B------:R-:W-:Y:S01]  /*36280*/  LEA.HI.X.SX32 R17, R21, R163.reuse, 0x1, P1 ;  /* 0x000000a315117211 */ /* 0x080fe200008f0eff */
[C---:B------:R-:W-:Y:S01]  /*36290*/  IMAD R21, R164.reuse, 0x4, R13 ;  /* 0x00000004a4157824 */ /* 0x040fe200078e020d */
[CC--:B------:R-:W-:Y:S01]  /*362a0*/  IADD3 R18, P1, PT, R13.reuse, R162.reuse, RZ ;  /* 0x000000a20d127210 */ /* 0x0c0fe20007f3e0ff */
[----:B------:R0:W-:Y:S03]  /*362b0*/  STG.E.U8 desc[UR8][R14.64], R142 ;  /* 0x0000008e0e007986 */ /* 0x0001e6000c101108 */
[----:B------:R-:W-:Y:S01]  /*362c0*/  LEA.HI.X.SX32 R19, R13, R163, 0x1, P1 ;  /* 0x000000a30d137211 */ /* 0x000fe200008f0eff */
[----:B------:R-:W-:Y:S01]  /*362d0*/  IMAD R13, R164, 0x2, R21 ;  /* 0x00000002a40d7824 */ /* 0x000fe200078e0215 */
[----:B------:R1:W-:Y:S01]  /*362e0*/  STG.E.U8 desc[UR8][R16.64], R144 ;  /* 0x0000009010007986 */ /* 0x0003e2000c101108 */
[----:B0-----:R-:W-:Y:S02]  /*362f0*/  IADD3 R14, P2, PT, R20, R162, RZ ;  /* 0x000000a2140e7210 */ /* 0x001fe40007f5e0ff */
[----:B------:R-:W-:-:S02]  /*36300*/  IMAD R23, R164, 0x2, R13 ;  /* 0x00000002a4177824 */ /* 0x000fc400078e020d */
[-C--:B------:R-:W-:Y:S02]  /*36310*/  LEA.HI.X.SX32 R15, R20, R163.reuse, 0x1, P2 ;  /* 0x000000a3140f7211 */ /* 0x080fe400010f0eff */
[CC--:B-1----:R-:W-:Y:S01]  /*36320*/  IADD3 R16, P1, PT, R21.reuse, R162.reuse, RZ ;  /* 0x000000a215107210 */ /* 0x0c2fe20007f3e0ff */
[----:B------:R0:W-:Y:S01]  /*36330*/  STG.E.U8 desc[UR8][R18.64], R145 ;  /* 0x0000009112007986 */ /* 0x0001e2000c101108 */
[C---:B------:R-:W-:Y:S02]  /*36340*/  IMAD R25, R164.reuse, 0x2, R23 ;  /* 0x00000002a4197824 */ /* 0x040fe400078e0217 */
[-C--:B------:R-:W-:Y:S01]  /*36350*/  LEA.HI.X.SX32 R17, R21, R163.reuse, 0x1, P1 ;  /* 0x000000a315117211 */ /* 0x080fe200008f0eff */
[----:B------:R1:W-:Y:S01]  /*36360*/  STG.E.U8 desc[UR8][R14.64], R146 ;  /* 0x000000920e007986 */ /* 0x0003e2000c101108 */
[----:B------:R-:W-:Y:S01]  /*36370*/  IMAD R21, R164, 0x2, R25 ;  /* 0x00000002a4157824 */ /* 0x000fe200078e0219 */
[-C--:B0-----:R-:W-:Y:S02]  /*36380*/  IADD3 R18, P2, PT, R13, R162.reuse, RZ ;  /* 0x000000a20d127210 */ /* 0x081fe40007f5e0ff */
[----:B-1----:R-:W-:Y:S01]  /*36390*/  IADD3 R14, P1, PT, R23, R162, RZ ;  /* 0x000000a2170e7210 */ /* 0x002fe20007f3e0ff */
[----:B------:R0:W-:Y:S01]  /*363a0*/  STG.E.U8 desc[UR8][R16.64], R12 ;  /* 0x0000000c10007986 */ /* 0x0001e2000c101108 */
[----:B------:R-:W-:-:S02]  /*363b0*/  LEA.HI.X.SX32 R19, R13, R163, 0x1, P2 ;  /* 0x000000a30d137211 */ /* 0x000fc400010f0eff */
[----:B------:R-:W-:Y:S01]  /*363c0*/  LEA.HI.X.SX32 R15, R23, R163, 0x1, P1 ;  /* 0x000000a3170f7211 */ /* 0x000fe200008f0eff */
[----:B------:R-:W-:Y:S02]  /*363d0*/  IMAD R27, R164, 0x2, R21 ;  /* 0x00000002a41b7824 */ /* 0x000fe400078e0215 */
[----:B------:R-:W-:Y:S01]  /*363e0*/  STG.E.U8 desc[UR8][R18.64], R139 ;  /* 0x0000008b12007986 */ /* 0x000fe2000c101108 */
[----:B0-----:R-:W-:-:S03]  /*363f0*/  IADD3 R12, P1, PT, R25, R162, RZ ;  /* 0x000000a2190c7210 */ /* 0x001fc60007f3e0ff */
[----:B------:R0:W-:Y:S01]  /*36400*/  STG.E.U8 desc[UR8][R14.64], R140 ;  /* 0x0000008c0e007986 */ /* 0x0001e2000c101108 */
[----:B------:R-:W-:Y:S01]  /*36410*/  LEA.HI.X.SX32 R13, R25, R163, 0x1, P1 ;  /* 0x000000a3190d7211 */ /* 0x000fe200008f0eff */
[----:B------:R-:W-:-:S04]  /*36420*/  IMAD R23, R164, 0x2, R27 ;  /* 0x00000002a4177824 */ /* 0x000fc800078e021b */
[----:B------:R1:W-:Y:S01]  /*36430*/  STG.E.U8 desc[UR8][R12.64], R141 ;  /* 0x0000008d0c007986 */ /* 0x0003e2000c101108 */
[----:B0-----:R-:W-:-:S04]  /*36440*/  IADD3 R14, P1, PT, R21, R162, RZ ;  /* 0x000000a2150e7210 */ /* 0x001fc80007f3e0ff */
[----:B------:R-:W-:Y:S02]  /*36450*/  LEA.HI.X.SX32 R15, R21, R163, 0x1, P1 ;  /* 0x000000a3150f7211 */ /* 0x000fe400008f0eff */
[----:B-1----:R-:W-:-:S03]  /*36460*/  IADD3 R12, P1, PT, R27, R162, RZ ;  /* 0x000000a21b0c7210 */ /* 0x002fc60007f3e0ff */
[----:B------:R0:W-:Y:S01]  /*36470*/  STG.E.U8 desc[UR8][R14.64], R5 ;  /* 0x000000050e007986 */ /* 0x0001e2000c101108 */
[C---:B------:R-:W-:Y:S01]  /*36480*/  IMAD R29, R164.reuse, 0x4, R23 ;  /* 0x00000004a41d7824 */ /* 0x040fe200078e0217 */
[----:B------:R-:W-:Y:S01]  /*36490*/  LEA.HI.X.SX32 R13, R27, R163, 0x1, P1 ;  /* 0x000000a31b0d7211 */ /* 0x000fe200008f0eff */
[----:B------:R-:W-:Y:S02]  /*364a0*/  IMAD R17, R31, R164, RZ ;  /* 0x000000a41f117224 */ /* 0x000fe400078e02ff */
[----:B------:R-:W-:Y:S02]  /*364b0*/  IMAD R25, R164, 0x2, R29 ;  /* 0x00000002a4197824 */ /* 0x000fe400078e021d */
[----:B------:R1:W-:Y:S01]  /*364c0*/  STG.E.U8 desc[UR8][R12.64], R4 ;  /* 0x000000040c007986 */ /* 0x0003e2000c101108 */
[----:B0-----:R-:W-:-:S04]  /*364d0*/  IADD3 R14, P1, PT, R23, R162, RZ ;  /* 0x000000a2170e7210 */ /* 0x001fc80007f3e0ff */
[-C--:B------:R-:W-:Y:S02]  /*364e0*/  LEA.HI.X.SX32 R15, R23, R163.reuse, 0x1, P1 ;  /* 0x000000a3170f7211 */ /* 0x080fe400008f0eff */
[-C--:B-1----:R-:W-:Y:S01]  /*364f0*/  IADD3 R4, P1, PT, R29, R162.reuse, RZ ;  /* 0x000000a21d047210 */ /* 0x082fe20007f3e0ff */
[C---:B------:R-:W-:Y:S01]  /*36500*/  IMAD R21, R164.reuse, 0x2, R25 ;  /* 0x00000002a4157824 */ /* 0x040fe200078e0219 */
[-C--:B------:R-:W-:Y:S02]  /*36510*/  IADD3 R16, P2, PT, R17, R162.reuse, RZ ;  /* 0x000000a211107210 */ /* 0x080fe40007f5e0ff */
[-C--:B------:R-:W-:Y:S02]  /*36520*/  LEA.HI.X.SX32 R5, R29, R163.reuse, 0x1, P1 ;  /* 0x000000a31d057211 */ /* 0x080fe400008f0eff */
[----:B------:R-:W-:Y:S01]  /*36530*/  IADD3 R12, P1, PT, R25, R162, RZ ;  /* 0x000000a2190c7210 */ /* 0x000fe20007f3e0ff */
[C---:B------:R-:W-:Y:S01]  /*36540*/  IMAD R31, R164.reuse, 0x2, R21 ;  /* 0x00000002a41f7824 */ /* 0x040fe200078e0215 */
[-C--:B------:R-:W-:Y:S01]  /*36550*/  LEA.HI.X.SX32 R17, R17, R163.reuse, 0x1, P2 ;  /* 0x000000a311117211 */ /* 0x080fe200010f0eff */
[----:B------:R0:W-:Y:S01]  /*36560*/  STG.E.U8 desc[UR8][R14.64], R136 ;  /* 0x000000880e007986 */ /* 0x0001e2000c101108 */
[----:B------:R-:W-:Y:S01]  /*36570*/  LEA.HI.X.SX32 R13, R25, R163, 0x1, P1 ;  /* 0x000000a3190d7211 */ /* 0x000fe200008f0eff */
[----:B------:R-:W-:-:S02]  /*36580*/  IMAD R27, R164, 0x2, R31 ;  /* 0x00000002a41b7824 */ /* 0x000fc400078e021f */
[----:B------:R-:W-:Y:S04]  /*36590*/  STG.E.U8 desc[UR8][R16.64], R138 ;  /* 0x0000008a10007986 */ /* 0x000fe8000c101108 */
[----:B------:R1:W-:Y:S01]  /*365a0*/  STG.E.U8 desc[UR8][R4.64], R2 ;  /* 0x0000000204007986 */ /* 0x0003e2000c101108 */
[----:B0-----:R-:W-:Y:S01]  /*365b0*/  IADD3 R14, P1, PT, R21, R162, RZ ;  /* 0x000000a2150e7210 */ /* 0x001fe20007f3e0ff */
[----:B------:R-:W-:-:S03]  /*365c0*/  IMAD R33, R164, 0x2, R27 ;  /* 0x00000002a4217824 */ /* 0x000fc600078e021b */
[-C--:B------:R-:W-:Y:S02]  /*365d0*/  LEA.HI.X.SX32 R15, R21, R163.reuse, 0x1, P1 ;  /* 0x000000a3150f7211 */ /* 0x080fe400008f0eff */
[----:B------:R-:W-:Y:S02]  /*365e0*/  LEA.HI R21, R158, 0x15e, RZ, 0x1a ;  /* 0x0000015e9e157811 */ /* 0x000fe400078fd0ff */
[C---:B-1----:R-:W-:Y:S01]  /*365f0*/  IADD3 R4, P1, PT, R31.reuse, R162, RZ ;  /* 0x000000a21f047210 */ /* 0x042fe20007f3e0ff */
[----:B------:R0:W-:Y:S01]  /*36600*/  STG.E.U8 desc[UR8][R12.64], R11 ;  /* 0x0000000b0c007986 */ /* 0x0001e2000c101108 */
[----:B------:R-:W-:Y:S02]  /*36610*/  IMAD R23, R164, 0x2, R33 ;  /* 0x00000002a4177824 */ /* 0x000fe400078e0221 */
[----:B------:R-:W-:Y:S01]  /*36620*/  LEA.HI.X.SX32 R5, R31, R163, 0x1, P1 ;  /* 0x000000a31f057211 */ /* 0x000fe200008f0eff */
[----:B------:R-:W-:Y:S01]  /*36630*/  IMAD R16, R21, R164, RZ ;  /* 0x000000a415107224 */ /* 0x000fe200078e02ff */
[----:B------:R1:W-:Y:S01]  /*36640*/  STG.E.U8 desc[UR8][R14.64], R6 ;  /* 0x000000060e007986 */ /* 0x0003e2000c101108 */
[----:B0-----:R-:W-:-:S03]  /*36650*/  IADD3 R12, P1, PT, R27, R162, RZ ;  /* 0x000000a21b0c7210 */ /* 0x001fc60007f3e0ff */
[----:B------:R0:W-:Y:S01]  /*36660*/  STG.E.U8 desc[UR8][R4.64], R7 ;  /* 0x0000000704007986 */ /* 0x0001e2000c101108 */
[-C--:B------:R-:W-:Y:S02]  /*36670*/  LEA.HI.X.SX32 R13, R27, R163.reuse, 0x1, P1 ;  /* 0x000000a31b0d7211 */ /* 0x080fe400008f0eff */
[-C--:B-1----:R-:W-:Y:S02]  /*36680*/  IADD3 R6, P2, PT, R23, R162.reuse, RZ ;  /* 0x000000a217067210 */ /* 0x082fe40007f5e0ff */
[-C--:B------:R-:W-:Y:S02]  /*36690*/  IADD3 R2, P3, PT, R16, R162.reuse, RZ ;  /* 0x000000a210027210 */ /* 0x080fe40007f7e0ff */
[----:B0-----:R-:W-:Y:S01]  /*366a0*/  IADD3 R4, P1, PT, R33, R162, RZ ;  /* 0x000000a221047210 */ /* 0x001fe20007f3e0ff */
[----:B------:R0:W-:Y:S01]  /*366b0*/  STG.E.U8 desc[UR8][R12.64], R3 ;  /* 0x000000030c007986 */ /* 0x0001e2000c101108 */
[-C--:B------:R-:W-:Y:S02]  /*366c0*/  LEA.HI.X.SX32 R7, R23, R163.reuse, 0x1, P2 ;  /* 0x000000a317077211 */ /* 0x080fe400010f0eff */
[----:B------:R-:W-:-:S02]  /*366d0*/  LEA.HI.X.SX32 R5, R33, R163, 0x1, P1 ;  /* 0x000000a321057211 */ /* 0x000fc400008f0eff */
[----:B------:R-:W-:-:S03]  /*366e0*/  LEA.HI R15, R158, 0x16e, RZ, 0x1a ;  /* 0x0000016e9e0f7811 */ /* 0x000fc600078fd0ff */
[----:B------:R-:W-:Y:S01]  /*366f0*/  STG.E.U8 desc[UR8][R4.64], R8 ;  /* 0x0000000804007986 */ /* 0x000fe2000c101108 */
[----:B0-----:R-:W-:-:S03]  /*36700*/  LEA.HI.X.SX32 R3, R16, R163, 0x1, P3 ;  /* 0x000000a310037211 */ /* 0x001fc600018f0eff */
[----:B------:R-:W-:Y:S04]  /*36710*/  STG.E.U8 desc[UR8][R6.64], R10 ;  /* 0x0000000a06007986 */ /* 0x000fe8000c101108 */
[----:B------:R0:W-:Y:S02]  /*36720*/  STG.E.U8 desc[UR8][R2.64], R9 ;  /* 0x0000000902007986 */ /* 0x0001e4000c101108 */
[----:B0-----:R-:W-:-:S05]  /*36730*/  IMAD R2, R15, R164, RZ ;  /* 0x000000a40f027224 */ /* 0x001fca00078e02ff */
[----:B------:R-:W-:-:S05]  /*36740*/  IADD3 R134, P5, PT, R2, R162, RZ ;  /* 0x000000a202867210 */ /* 0x000fca0007fbe0ff */
[----:B------:R0:W-:Y:S04]  /*36750*/  STL [R1+0x1258], R134 ;  /* 0x0012588601007387 */ /* 0x0001e80000100800 */
[----:B0-----:R-:W2:Y:S04]  /*36760*/  LDL.LU R134, [R1+0x118] ;  /* 0x0001180001867983 */ /* 0x001ea80000300800 */
[----:B--2---:R0:W-:Y:S04]  /*36770*/  STL [R1+0x125c], R134 ;  /* 0x00125c8601007387 */ /* 0x0041e80000100800 */
[----:B0-----:R-:W2:Y:S01]  /*36780*/  LDL.LU R134, [R1+0x104] ;  /* 0x0001040001867983 */ /* 0x001ea20000300800 */
[----:B------:R-:W-:-:S04]  /*36790*/  IMAD R39, R164, 0x4, R23 ;  /* 0x00000004a4277824 */ /* 0x000fc800078e0217 */
        /* <DEDUP_REMOVED lines=14> */
[----:B------:R-:W-:Y:S01]  /*36880*/  IMAD R11, R164, 0x2, R47 ;  /* 0x00000002a40b7824 */ /* 0x000fe200078e022f */
[----:B------:R-:W-:-:S03]  /*36890*/  LEA.HI R13, R158, 0x17e, RZ, 0x1a ;  /* 0x0000017e9e0d7811 */ /* 0x000fc600078fd0ff */
[----:B------:R-:W-:Y:S01]  /*368a0*/  IMAD R33, R164, 0x2, R11 ;  /* 0x00000002a4217824 */ /* 0x000fe200078e020b */
[----:B------:R-:W-:-:S03]  /*368b0*/  LEA.HI R29, R158, 0x1de, RZ, 0x1a ;  /* 0x000001de9e1d7811 */ /* 0x000fc600078fd0ff */
[C---:B------:R-:W-:Y:S02]  /*368c0*/  IMAD R35, R164.reuse, 0x2, R33 ;  /* 0x00000002a4237824 */ /* 0x040fe400078e0221 */
[-C--:B------:R-:W-:Y:S02]  /*368d0*/  IMAD R3, R13, R164.reuse, RZ ;  /* 0x000000a40d037224 */ /* 0x080fe400078e02ff */
[----:B------:R-:W-:Y:S01]  /*368e0*/  IMAD R13, R164, 0x2, R35 ;  /* 0x00000002a40d7824 */ /* 0x000fe200078e0223 */
[----:B------:R-:W-:Y:S01]  /*368f0*/  LEA.HI R31, R158, 0x1ee, RZ, 0x1a ;  /* 0x000001ee9e1f7811 */ /* 0x000fe200078fd0ff */
[-C--:B------:R-:W-:Y:S02]  /*36900*/  IMAD R10, R29, R164.reuse, RZ ;  /* 0x000000a41d0a7224 */ /* 0x080fe400078e02ff */
[----:B------:R-:W-:Y:S01]  /*36910*/  IMAD R29, R164, 0x2, R13 ;  /* 0x00000002a41d7824 */ /* 0x000fe200078e020d */
[----:B------:R-:W-:Y:S01]  /*36920*/  LEA.HI R5, R158, 0x1be, RZ, 0x1a ;  /* 0x000001be9e057811 */ /* 0x000fe200078fd0ff */
[----:B------:R-:W-:-:S02]  /*36930*/  IMAD R12, R31, R164, RZ ;  /* 0x000000a41f0c7224 */ /* 0x000fc400078e02ff */
[----:B------:R-:W-:Y:S01]  /*36940*/  IMAD R31, R164, 0x2, R29 ;  /* 0x00000002a41f7824 */ /* 0x000fe200078e021d */
[----:B------:R-:W-:Y:S01]  /*36950*/  LEA.HI R21, R158, 0x18e, RZ, 0x1a ;  /* 0x0000018e9e157811 */ /* 0x000fe200078fd0ff */
[-C--:B------:R-:W-:Y:S02]  /*36960*/  IMAD R8, R5, R164.reuse, RZ ;  /* 0x000000a405087224 */ /* 0x080fe400078e02ff */
[----:B------:R-:W-:Y:S01]  /*36970*/  IMAD R5, R164, 0x4, R31 ;  /* 0x00000004a4057824 */ /* 0x000fe200078e021f */
[----:B------:R-:W-:Y:S01]  /*36980*/  LEA.HI R25, R158, 0x1ae, RZ, 0x1a ;  /* 0x000001ae9e197811 */ /* 0x000fe200078fd0ff */
[----:B------:R-:W-:Y:S02]  /*36990*/  IMAD R4, R21, R164, RZ ;  /* 0x000000a415047224 */ /* 0x000fe400078e02ff */
[----:B------:R-:W-:Y:S01]  /*369a0*/  IMAD R21, R164, 0x2, R5 ;  /* 0x00000002a4157824 */ /* 0x000fe200078e0205 */
[----:B------:R-:W-:Y:S01]  /*369b0*/  IADD3 R58, P4, PT, R8, R162, RZ ;  /* 0x000000a2083a7210 */ /* 0x000fe20007f9e0ff */
[----:B------:R-:W-:-:S02]  /*369c0*/  IMAD R7, R25, R164, RZ ;  /* 0x000000a419077224 */ /* 0x000fc400078e02ff */
[----:B------:R-:W-:Y:S01]  /*369d0*/  IMAD R25, R164, 0x2, R21 ;  /* 0x00000002a4197824 */ /* 0x000fe200078e0215 */
[-C--:B------:R-:W-:Y:S02]  /*369e0*/  LEA.HI.X.SX32 R59, R8, R163.reuse, 0x1, P4 ;  /* 0x000000a3083b7211 */ /* 0x080fe400020f0eff */
[----:B------:R-:W-:Y:S01]  /*369f0*/  IADD3 R102, P1, PT, R4, R162, RZ ;  /* 0x000000a204667210 */ /* 0x000fe20007f3e0ff */
[----:B------:R-:W-:Y:S01]  /*36a00*/  IMAD R8, R164, 0x2, R25 ;  /* 0x00000002a4087824 */ /* 0x000fe200078e0219 */
[C---:B------:R-:W-:Y:S02]  /*36a10*/  LEA.HI R27, R158.reuse, 0x1ce, RZ, 0x1a ;  /* 0x000001ce9e1b7811 */ /* 0x040fe400078fd0ff */
[----:B------:R-:W-:Y:S01]  /*36a20*/  LEA.HI R23, R158, 0x19e, RZ, 0x1a ;  /* 0x0000019e9e177811 */ /* 0x000fe200078fd0ff */
[----:B------:R-:W-:Y:S01]  /*36a30*/  IMAD R20, R164, 0x2, R8 ;  /* 0x00000002a4147824 */ /* 0x000fe200078e0208 */
[-C--:B------:R-:W-:Y:S01]  /*36a40*/  LEA.HI.X.SX32 R103, R4, R163.reuse, 0x1, P1 ;  /* 0x000000a304677211 */ /* 0x080fe200008f0eff */
[----:B------:R-:W-:Y:S01]  /*36a50*/  IMAD R9, R27, R164, RZ ;  /* 0x000000a41b097224 */ /* 0x000fe200078e02ff */
[----:B------:R-:W-:Y:S01]  /*36a60*/  IADD3 R22, P1, PT, R12, R162, RZ ;  /* 0x000000a20c167210 */ /* 0x000fe20007f3e0ff */
[----:B------:R-:W-:Y:S01]  /*36a70*/  IMAD R6, R23, R164, RZ ;  /* 0x000000a417067224 */ /* 0x000fe200078e02ff */
[----:B------:R-:W-:Y:S01]  /*36a80*/  LEA.HI R43, R158, 0x1fe, RZ, 0x1a ;  /* 0x000001fe9e2b7811 */ /* 0x000fe200078fd0ff */
[----:B------:R-:W-:Y:S01]  /*36a90*/  IMAD R24, R164, 0x2, R20 ;  /* 0x00000002a4187824 */ /* 0x000fe200078e0214 */
[----:B------:R-:W-:-:S02]  /*36aa0*/  LEA.HI.X.SX32 R23, R12, R163, 0x1, P1 ;  /* 0x000000a30c177211 */ /* 0x000fc400008f0eff */
[-C--:B------:R-:W-:Y:S02]  /*36ab0*/  LEA.HI.X.SX32 R135, R2, R163.reuse, 0x1, P5 ;  /* 0x000000a302877211 */ /* 0x080fe400028f0eff */
[-C--:B------:R-:W-:Y:S01]  /*36ac0*/  IADD3 R148, P1, PT, R39, R162.reuse, RZ ;  /* 0x000000a227947210 */ /* 0x080fe20007f3e0ff */
[C---:B------:R-:W-:Y:S01]  /*36ad0*/  IMAD R2, R164.reuse, 0x2, R24 ;  /* 0x00000002a4027824 */ /* 0x040fe200078e0218 */
[----:B------:R-:W-:Y:S01]  /*36ae0*/  IADD3 R42, P5, PT, R9, R162, RZ ;  /* 0x000000a2092a7210 */ /* 0x000fe20007fbe0ff */
[----:B------:R-:W-:Y:S01]  /*36af0*/  IMAD R14, R43, R164, RZ ;  /* 0x000000a42b0e7224 */ /* 0x000fe200078e02ff */
[-C--:B------:R-:W-:Y:S02]  /*36b00*/  LEA.HI.X.SX32 R149, R39, R163.reuse, 0x1, P1 ;  /* 0x000000a327957211 */ /* 0x080fe400008f0eff */
[----:B------:R-:W-:Y:S01]  /*36b10*/  LEA.HI.X.SX32 R43, R9, R163, 0x1, P5 ;  /* 0x000000a3092b7211 */ /* 0x000fe200028f0eff */
[----:B------:R-:W-:Y:S01]  /*36b20*/  IMAD R9, R164, 0x4, R2 ;  /* 0x00000004a4097824 */ /* 0x000fe200078e0202 */
[----:B------:R-:W-:-:S02]  /*36b30*/  IADD3 R142, P1, PT, R19, R162, RZ ;  /* 0x000000a2138e7210 */ /* 0x000fc40007f3e0ff */
[-C--:B------:R-:W-:Y:S02]  /*36b40*/  IADD3 R86, P2, PT, R6, R162.reuse, RZ ;  /* 0x000000a206567210 */ /* 0x080fe40007f5e0ff */
[-C--:B------:R-:W-:Y:S02]  /*36b50*/  IADD3 R118, P6, PT, R3, R162.reuse, RZ ;  /* 0x000000a203767210 */ /* 0x080fe40007fde0ff */
[-C--:B------:R-:W-:Y:S01]  /*36b60*/  LEA.HI.X.SX32 R143, R19, R163.reuse, 0x1, P1 ;  /* 0x000000a3138f7211 */ /* 0x080fe200008f0eff */
[----:B------:R-:W-:Y:S01]  /*36b70*/  IMAD R19, R164, 0x2, R9 ;  /* 0x00000002a4137824 */ /* 0x000fe200078e0209 */
[-C--:B------:R-:W-:Y:S02]  /*36b80*/  IADD3 R70, P3, PT, R7, R162.reuse, RZ ;  /* 0x000000a207467210 */ /* 0x080fe40007f7e0ff */
[-C--:B------:R-:W-:Y:S02]  /*36b90*/  LEA.HI.X.SX32 R87, R6, R163.reuse, 0x1, P2 ;  /* 0x000000a306577211 */ /* 0x080fe400010f0eff */
[----:B------:R-:W-:Y:S01]  /*36ba0*/  LEA.HI.X.SX32 R119, R3, R163, 0x1, P6 ;  /* 0x000000a303777211 */ /* 0x000fe200030f0eff */
[----:B------:R-:W-:Y:S01]  /*36bb0*/  IMAD R3, R164, 0x2, R19 ;  /* 0x00000002a4037824 */ /* 0x000fe200078e0213 */
[----:B------:R-:W-:-:S02]  /*36bc0*/  IADD3 R6, P2, PT, R14, R162, RZ ;  /* 0x000000a20e067210 */ /* 0x000fc40007f5e0ff */
[-C--:B------:R-:W-:Y:S01]  /*36bd0*/  LEA.HI.X.SX32 R71, R7, R163.reuse, 0x1, P3 ;  /* 0x000000a307477211 */ /* 0x080fe200018f0eff */
[----:B------:R-:W-:Y:S01]  /*36be0*/  IMAD R15, R164, 0x2, R3 ;  /* 0x00000002a40f7824 */ /* 0x000fe200078e0203 */
[-C--:B------:R-:W-:Y:S02]  /*36bf0*/  LEA.HI.X.SX32 R7, R14, R163.reuse, 0x1, P2 ;  /* 0x000000a30e077211 */ /* 0x080fe400010f0eff */
[CC--:B------:R-:W-:Y:S01]  /*36c00*/  IADD3 R146, P2, PT, R41.reuse, R162.reuse, RZ ;  /* 0x000000a229927210 */ /* 0x0c0fe20007f5e0ff */
[----:B--2---:R0:W-:Y:S04]  /*36c10*/  STL [R1+0x1260], R134 ;  /* 0x0012608601007387 */ /* 0x0041e80000100800 */
[----:B0-----:R-:W2:Y:S01]  /*36c20*/  LDL.LU R134, [R1+0x12c] ;  /* 0x00012c0001867983 */ /* 0x001ea20000300800 */
[----:B------:R-:W-:Y:S01]  /*36c30*/  LEA.HI.X.SX32 R147, R41, R163, 0x1, P2 ;  /* 0x000000a329937211 */ /* 0x000fe200010f0eff */
[----:B------:R-:W-:Y:S01]  /*36c40*/  IMAD R18, R164, 0x2, R15 ;  /* 0x00000002a4127824 */ /* 0x000fe200078e020f */
[----:B------:R-:W-:-:S02]  /*36c50*/  IADD3 R136, P1, PT, R17, R162, RZ ;  /* 0x000000a211887210 */ /* 0x000fc40007f3e0ff */
[-C--:B------:R-:W-:Y:S01]  /*36c60*/  IADD3 R140, P2, PT, R53, R162.reuse, RZ ;  /* 0x000000a2358c7210 */ /* 0x080fe20007f5e0ff */
[C---:B------:R-:W-:Y:S01]  /*36c70*/  IMAD R12, R164.reuse, 0x2, R18 ;  /* 0x00000002a40c7824 */ /* 0x040fe200078e0212 */
[-C--:B------:R-:W-:Y:S02]  /*36c80*/  LEA.HI.X.SX32 R137, R17, R163.reuse, 0x1, P1 ;  /* 0x000000a311897211 */ /* 0x080fe400008f0eff */
[-C--:B------:R-:W-:Y:S02]  /*36c90*/  LEA.HI.X.SX32 R141, R53, R163.reuse, 0x1, P2 ;  /* 0x000000a3358d7211 */ /* 0x080fe400010f0eff */
[-C--:B------:R-:W-:Y:S02]  /*36ca0*/  IADD3 R128, P1, PT, R37, R162.reuse, RZ ;  /* 0x000000a225807210 */ /* 0x080fe40007f3e0ff */
[----:B------:R-:W-:Y:S01]  /*36cb0*/  IADD3 R132, P2, PT, R57, R162, RZ ;  /* 0x000000a239847210 */ /* 0x000fe20007f5e0ff */
[----:B------:R-:W-:Y:S01]  /*36cc0*/  IMAD R14, R164, 0x2, R12 ;  /* 0x00000002a40e7824 */ /* 0x000fe200078e020c */
[----:B------:R-:W-:-:S02]  /*36cd0*/  LEA.HI.X.SX32 R129, R37, R163, 0x1, P1 ;  /* 0x000000a325817211 */ /* 0x000fc400008f0eff */
[-C--:B------:R-:W-:Y:S02]  /*36ce0*/  LEA.HI.X.SX32 R133, R57, R163.reuse, 0x1, P2 ;  /* 0x000000a339857211 */ /* 0x080fe400010f0eff */
[-C--:B------:R-:W-:Y:S01]  /*36cf0*/  IADD3 R122, P1, PT, R49, R162.reuse, RZ ;  /* 0x000000a2317a7210 */ /* 0x080fe20007f3e0ff */
[----:B------:R-:W-:Y:S01]  /*36d00*/  IMAD R17, R164, 0x4, R14 ;  /* 0x00000004a4117824 */ /* 0x000fe200078e020e */
[-C--:B------:R-:W-:Y:S02]  /*36d10*/  IADD3 R26, P6, PT, R10, R162.reuse, RZ ;  /* 0x000000a20a1a7210 */ /* 0x080fe40007fde0ff */
[-C--:B------:R-:W-:Y:S02]  /*36d20*/  IADD3 R126, P2, PT, R45, R162.reuse, RZ ;  /* 0x000000a22d7e7210 */ /* 0x080fe40007f5e0ff */
[----:B------:R-:W-:Y:S02]  /*36d30*/  IADD3 R144, P3, PT, R61, R162, RZ ;  /* 0x000000a23d907210 */ /* 0x000fe40007f7e0ff */
[----:B------:R-:W-:-:S02]  /*36d40*/  LEA.HI.X.SX32 R123, R49, R163, 0x1, P1 ;  /* 0x000000a3317b7211 */ /* 0x000fc400008f0eff */
[-C--:B------:R-:W-:Y:S01]  /*36d50*/  LEA.HI.X.SX32 R27, R10, R163.reuse, 0x1, P6 ;  /* 0x000000a30a1b7211 */ /* 0x080fe200030f0eff */
[----:B------:R-:W-:Y:S01]  /*36d60*/  IMAD R10, R164, 0x2, R17 ;  /* 0x00000002a40a7824 */ /* 0x000fe200078e0211 */
[-C--:B------:R-:W-:Y:S02]  /*36d70*/  LEA.HI.X.SX32 R127, R45, R163.reuse, 0x1, P2 ;  /* 0x000000a32d7f7211 */ /* 0x080fe400010f0eff */
[-C--:B------:R-:W-:Y:S02]  /*36d80*/  IADD3 R114, P1, PT, R11, R162.reuse, RZ ;  /* 0x000000a20b727210 */ /* 0x080fe40007f3e0ff */
[-C--:B------:R-:W-:Y:S02]  /*36d90*/  IADD3 R120, P2, PT, R51, R162.reuse, RZ ;  /* 0x000000a233787210 */ /* 0x080fe40007f5e0ff */
[----:B------:R-:W-:Y:S02]  /*36da0*/  LEA.HI.X.SX32 R145, R61, R163, 0x1, P3 ;  /* 0x000000a33d917211 */ /* 0x000fe400018f0eff */
[----:B------:R-:W-:-:S02]  /*36db0*/  IADD3 R138, P3, PT, R63, R162, RZ ;  /* 0x000000a23f8a7210 */ /* 0x000fc40007f7e0ff */
[-C--:B------:R-:W-:Y:S01]  /*36dc0*/  LEA.HI.X.SX32 R115, R11, R163.reuse, 0x1, P1 ;  /* 0x000000a30b737211 */ /* 0x080fe200008f0eff */
[C---:B------:R-:W-:Y:S01]  /*36dd0*/  IMAD R11, R164.reuse, 0x2, R10 ;  /* 0x00000002a40b7824 */ /* 0x040fe200078e020a */
[-C--:B------:R-:W-:Y:S02]  /*36de0*/  LEA.HI.X.SX32 R121, R51, R163.reuse, 0x1, P2 ;  /* 0x000000a333797211 */ /* 0x080fe400010f0eff */
[-C--:B------:R-:W-:Y:S01]  /*36df0*/  IADD3 R112, P2, PT, R33, R162.reuse, RZ ;  /* 0x000000a221707210 */ /* 0x080fe20007f5e0ff */
[----:B------:R-:W-:Y:S01]  /*36e00*/  IMAD R16, R164, 0x2, R11 ;  /* 0x00000002a4107824 */ /* 0x000fe200078e020b */
[-C--:B------:R-:W-:Y:S02]  /*36e10*/  LEA.HI.X.SX32 R139, R63, R163.reuse, 0x1, P3 ;  /* 0x000000a33f8b7211 */ /* 0x080fe400018f0eff */
[----:B------:R-:W-:Y:S02]  /*36e20*/  IADD3 R130, P3, PT, R55, R162, RZ ;  /* 0x000000a237827210 */ /* 0x000fe40007f7e0ff */
[----:B------:R-:W-:-:S02]  /*36e30*/  LEA.HI.X.SX32 R113, R33, R163, 0x1, P2 ;  /* 0x000000a321717211 */ /* 0x000fc400010f0eff */
[-C--:B------:R-:W-:Y:S01]  /*36e40*/  IADD3 R106, P2, PT, R29, R162.reuse, RZ ;  /* 0x000000a21d6a7210 */ /* 0x080fe20007f5e0ff */
[C---:B------:R-:W-:Y:S01]  /*36e50*/  IMAD R4, R164.reuse, 0x2, R16 ;  /* 0x00000002a4047824 */ /* 0x040fe200078e0210 */
[-C--:B------:R-:W-:Y:S02]  /*36e60*/  IADD3 R108, P1, PT, R13, R162.reuse, RZ ;  /* 0x000000a20d6c7210 */ /* 0x080fe40007f3e0ff */
[-C--:B------:R-:W-:Y:S02]  /*36e70*/  LEA.HI.X.SX32 R131, R55, R163.reuse, 0x1, P3 ;  /* 0x000000a337837211 */ /* 0x080fe400018f0eff */
[-C--:B------:R-:W-:Y:S02]  /*36e80*/  IADD3 R124, P3, PT, R65, R162.reuse, RZ ;  /* 0x000000a2417c7210 */ /* 0x080fe40007f7e0ff */
[-C--:B------:R-:W-:Y:S02]  /*36e90*/  LEA.HI.X.SX32 R107, R29, R163.reuse, 0x1, P2 ;  /* 0x000000a31d6b7211 */ /* 0x080fe400010f0eff */
[----:B------:R-:W-:Y:S01]  /*36ea0*/  LEA.HI.X.SX32 R109, R13, R163, 0x1, P1 ;  /* 0x000000a30d6d7211 */ /* 0x000fe200008f0eff */
[----:B------:R-:W-:Y:S01]  /*36eb0*/  IMAD R13, R164, 0x2, R4 ;  /* 0x00000002a40d7824 */ /* 0x000fe200078e0204 */
[----:B------:R-:W-:-:S02]  /*36ec0*/  IADD3 R98, P2, PT, R21, R162, RZ ;  /* 0x000000a215627210 */ /* 0x000fc40007f5e0ff */
[-C--:B------:R-:W-:Y:S02]  /*36ed0*/  LEA.HI.X.SX32 R125, R65, R163.reuse, 0x1, P3 ;  /* 0x000000a3417d7211 */ /* 0x080fe400018f0eff */
[-C--:B------:R-:W-:Y:S02]  /*36ee0*/  IADD3 R116, P3, PT, R47, R162.reuse, RZ ;  /* 0x000000a22f747210 */ /* 0x080fe40007f7e0ff */
[-C--:B------:R-:W-:Y:S02]  /*36ef0*/  IADD3 R100, P1, PT, R5, R162.reuse, RZ ;  /* 0x000000a205647210 */ /* 0x080fe40007f3e0ff */
[-C--:B------:R-:W-:Y:S01]  /*36f00*/  LEA.HI.X.SX32 R99, R21, R163.reuse, 0x1, P2 ;  /* 0x000000a315637211 */ /* 0x080fe200010f0eff */
[C---:B------:R-:W-:Y:S01]  /*36f10*/  IMAD R21, R164.reuse, 0x2, R13 ;  /* 0x00000002a4157824 */ /* 0x040fe200078e020d */
[-C--:B------:R-:W-:Y:S02]  /*36f20*/  LEA.HI.X.SX32 R117, R47, R163.reuse, 0x1, P3 ;  /* 0x000000a32f757211 */ /* 0x080fe400018f0eff */
[----:B------:R-:W-:Y:S01]  /*36f30*/  LEA.HI.X.SX32 R101, R5, R163, 0x1, P1 ;  /* 0x000000a305657211 */ /* 0x000fe200008f0eff */
[----:B------:R-:W-:Y:S01]  /*36f40*/  IMAD R5, R164, 0x4, R21 ;  /* 0x00000004a4057824 */ /* 0x000fe200078e0215 */
[----:B------:R-:W-:-:S02]  /*36f50*/  IADD3 R110, P3, PT, R35, R162, RZ ;  /* 0x000000a2236e7210 */ /* 0x000fc40007f7e0ff */
[-C--:B------:R-:W-:Y:S02]  /*36f60*/  IADD3 R94, P1, PT, R8, R162.reuse, RZ ;  /* 0x000000a2085e7210 */ /* 0x080fe40007f3e0ff */
[-C--:B------:R-:W-:Y:S02]  /*36f70*/  LEA.HI.X.SX32 R111, R35, R163.reuse, 0x1, P3 ;  /* 0x000000a3236f7211 */ /* 0x080fe400018f0eff */
[-C--:B------:R-:W-:Y:S02]  /*36f80*/  IADD3 R92, P2, PT, R20, R162.reuse, RZ ;  /* 0x000000a2145c7210 */ /* 0x080fe40007f5e0ff */
[-C--:B------:R-:W-:Y:S01]  /*36f90*/  LEA.HI.X.SX32 R95, R8, R163.reuse, 0x1, P1 ;  /* 0x000000a3085f7211 */ /* 0x080fe200008f0eff */
[----:B------:R-:W-:Y:S01]  /*36fa0*/  IMAD R8, R164, 0x2, R5 ;  /* 0x00000002a4087824 */ /* 0x000fe200078e0205 */
[-C--:B------:R-:W-:Y:S02]  /*36fb0*/  IADD3 R104, P3, PT, R31, R162.reuse, RZ ;  /* 0x000000a21f687210 */ /* 0x080fe40007f7e0ff */
[----:B------:R-:W-:Y:S01]  /*36fc0*/  LEA.HI.X.SX32 R93, R20, R163, 0x1, P2 ;  /* 0x000000a3145d7211 */ /* 0x000fe200010f0eff */
[----:B------:R-:W-:Y:S01]  /*36fd0*/  IMAD R20, R164, 0x2, R8 ;  /* 0x00000002a4147824 */ /* 0x000fe200078e0208 */
[----:B------:R-:W-:-:S02]  /*36fe0*/  IADD3 R88, P1, PT, R2, R162, RZ ;  /* 0x000000a202587210 */ /* 0x000fc40007f3e0ff */
[-C--:B------:R-:W-:Y:S02]  /*36ff0*/  LEA.HI.X.SX32 R105, R31, R163.reuse, 0x1, P3 ;  /* 0x000000a31f697211 */ /* 0x080fe400018f0eff */
[-C--:B------:R-:W-:Y:S02]  /*37000*/  IADD3 R96, P3, PT, R25, R162.reuse, RZ ;  /* 0x000000a219607210 */ /* 0x080fe40007f7e0ff */
[-C--:B------:R-:W-:Y:S02]  /*37010*/  IADD3 R84, P2, PT, R9, R162.reuse, RZ ;  /* 0x000000a209547210 */ /* 0x080fe40007f5e0ff */
[-C--:B------:R-:W-:Y:S01]  /*37020*/  LEA.HI.X.SX32 R89, R2, R163.reuse, 0x1, P1 ;  /* 0x000000a302597211 */ /* 0x080fe200008f0eff */
[----:B------:R-:W-:Y:S01]  /*37030*/  IMAD R2, R164, 0x2, R20 ;  /* 0x00000002a4027824 */ /* 0x000fe200078e0214 */
[----:B------:R-:W-:Y:S02]  /*37040*/  LEA.HI.X.SX32 R97, R25, R163, 0x1, P3 ;  /* 0x000000a319617211 */ /* 0x000fe400018f0eff */
[----:B------:R-:W-:-:S02]  /*37050*/  IADD3 R90, P3, PT, R24, R162, RZ ;  /* 0x000000a2185a7210 */ /* 0x000fc40007f7e0ff */
[-C--:B------:R-:W-:Y:S01]  /*37060*/  LEA.HI.X.SX32 R85, R9, R163.reuse, 0x1, P2 ;  /* 0x000000a309557211 */ /* 0x080fe200010f0eff */
[----:B------:R-:W-:Y:S01]  /*37070*/  IMAD R9, R164, 0x2, R2 ;  /* 0x00000002a4097824 */ /* 0x000fe200078e0202 */
[-C--:B------:R-:W-:Y:S02]  /*37080*/  IADD3 R78, P2, PT, R15, R162.reuse, RZ ;  /* 0x000000a20f4e7210 */ /* 0x080fe40007f5e0ff */
[-C--:B------:R-:W-:Y:S02]  /*37090*/  LEA.HI.X.SX32 R91, R24, R163.reuse, 0x1, P3 ;  /* 0x000000a3185b7211 */ /* 0x080fe400018f0eff */
[-C--:B------:R-:W-:Y:S02]  /*370a0*/  IADD3 R80, P1, PT, R3, R162.reuse, RZ ;  /* 0x000000a203507210 */ /* 0x080fe40007f3e0ff */
[----:B------:R-:W-:Y:S02]  /*370b0*/  IADD3 R82, P3, PT, R19, R162, RZ ;  /* 0x000000a213527210 */ /* 0x000fe40007f7e0ff */
[-C--:B------:R-:W-:Y:S01]  /*370c0*/  LEA.HI.X.SX32 R79, R15, R163.reuse, 0x1, P2 ;  /* 0x000000a30f4f7211 */ /* 0x080fe200010f0eff */
[----:B------:R-:W-:Y:S01]  /*370d0*/  IMAD R15, R164, 0x2, R9 ;  /* 0x00000002a40f7824 */ /* 0x000fe200078e0209 */
[----:B------:R-:W-:-:S02]  /*370e0*/  LEA.HI.X.SX32 R81, R3, R163, 0x1, P1 ;  /* 0x000000a303517211 */ /* 0x000fc400008f0eff */
[-C--:B------:R-:W-:Y:S01]  /*370f0*/  LEA.HI.X.SX32 R83, R19, R163.reuse, 0x1, P3 ;  /* 0x000000a313537211 */ /* 0x080fe200018f0eff */
[----:B------:R-:W-:Y:S01]  /*37100*/  IMAD R3, R164, 0x2, R15 ;  /* 0x00000002a4037824 */ /* 0x000fe200078e020f */
[-C--:B------:R-:W-:Y:S02]  /*37110*/  IADD3 R74, P1, PT, R12, R162.reuse, RZ ;  /* 0x000000a20c4a7210 */ /* 0x080fe40007f3e0ff */
[-C--:B------:R-:W-:Y:S02]  /*37120*/  IADD3 R76, P3, PT, R18, R162.reuse, RZ ;  /* 0x000000a2124c7210 */ /* 0x080fe40007f7e0ff */
[----:B------:R-:W-:Y:S02]  /*37130*/  IADD3 R72, P2, PT, R14, R162, RZ ;  /* 0x000000a20e487210 */ /* 0x000fe40007f5e0ff */
[-C--:B------:R-:W-:Y:S01]  /*37140*/  LEA.HI.X.SX32 R75, R12, R163.reuse, 0x1, P1 ;  /* 0x000000a30c4b7211 */ /* 0x080fe200008f0eff */
[----:B------:R-:W-:Y:S01]  /*37150*/  IMAD R12, R164, 0x4, R3 ;  /* 0x00000004a40c7824 */ /* 0x000fe200078e0203 */
[----:B------:R-:W-:-:S02]  /*37160*/  LEA.HI.X.SX32 R77, R18, R163, 0x1, P3 ;  /* 0x000000a3124d7211 */ /* 0x000fc400018f0eff */
[CC--:B------:R-:W-:Y:S02]  /*37170*/  IADD3 R68, P3, PT, R17.reuse, R162.reuse, RZ ;  /* 0x000000a211447210 */ /* 0x0c0fe40007f7e0ff */
[-C--:B------:R-:W-:Y:S01]  /*37180*/  LEA.HI.X.SX32 R73, R14, R163.reuse, 0x1, P2 ;  /* 0x000000a30e497211 */ /* 0x080fe200010f0eff */
[----:B------:R-:W-:Y:S01]  /*37190*/  IMAD R14, R164, 0x2, R12 ;  /* 0x00000002a40e7824 */ /* 0x000fe200078e020c */
[-C--:B------:R-:W-:Y:S02]  /*371a0*/  IADD3 R66, P1, PT, R10, R162.reuse, RZ ;  /* 0x000000a20a427210 */ /* 0x080fe40007f3e0ff */
[----:B------:R-:W-:Y:S02]  /*371b0*/  LEA.HI.X.SX32 R69, R17, R163, 0x1, P3 ;  /* 0x000000a311457211 */ /* 0x000fe400018f0eff */
[-C--:B------:R-:W-:Y:S02]  /*371c0*/  IADD3 R64, P2, PT, R11, R162.reuse, RZ ;  /* 0x000000a20b407210 */ /* 0x080fe40007f5e0ff */
[----:B------:R-:W-:-:S02]  /*371d0*/  IADD3 R62, P3, PT, R16, R162, RZ ;  /* 0x000000a2103e7210 */ /* 0x000fc40007f7e0ff */
[-C--:B------:R-:W-:Y:S01]  /*371e0*/  LEA.HI.X.SX32 R67, R10, R163.reuse, 0x1, P1 ;  /* 0x000000a30a437211 */ /* 0x080fe200008f0eff */
[----:B------:R-:W-:Y:S01]  /*371f0*/  IMAD R10, R164, 0x2, R14 ;  /* 0x00000002a40a7824 */ /* 0x000fe200078e020e */
[-C--:B------:R-:W-:Y:S02]  /*37200*/  LEA.HI.X.SX32 R65, R11, R163.reuse, 0x1, P2 ;  /* 0x000000a30b417211 */ /* 0x080fe400010f0eff */
[-C--:B------:R-:W-:Y:S01]  /*37210*/  LEA.HI.X.SX32 R63, R16, R163.reuse, 0x1, P3 ;  /* 0x000000a3103f7211 */ /* 0x080fe200018f0eff */
[----:B------:R-:W-:Y:S01]  /*37220*/  IMAD R11, R164, 0x2, R10 ;  /* 0x00000002a40b7824 */ /* 0x000fe200078e020a */
[CC--:B------:R-:W-:Y:S02]  /*37230*/  IADD3 R16, P2, PT, R13.reuse, R162.reuse, RZ ;  /* 0x000000a20d107210 */ /* 0x0c0fe40007f5e0ff */
[----:B------:R-:W-:Y:S02]  /*37240*/  IADD3 R18, P1, PT, R4, R162, RZ ;  /* 0x000000a204127210 */ /* 0x000fe40007f3e0ff */
[-C--:B------:R-:W-:Y:S01]  /*37250*/  LEA.HI.X.SX32 R17, R13, R163.reuse, 0x1, P2 ;  /* 0x000000a30d117211 */ /* 0x080fe200010f0eff */
[----:B------:R-:W-:Y:S01]  /*37260*/  IMAD R13, R164, 0x2, R11 ;  /* 0x00000002a40d7824 */ /* 0x000fe200078e020b */
[----:B------:R-:W-:-:S02]  /*37270*/  LEA.HI.X.SX32 R19, R4, R163, 0x1, P1 ;  /* 0x000000a304137211 */ /* 0x000fc400008f0eff */
[-C--:B------:R-:W-:Y:S01]  /*37280*/  IADD3 R56, P1, PT, R5, R162.reuse, RZ ;  /* 0x000000a205387210 */ /* 0x080fe20007f3e0ff */
[----:B------:R-:W-:Y:S01]  /*37290*/  IMAD R4, R164, 0x2, R13 ;  /* 0x00000002a4047824 */ /* 0x000fe200078e020d */
[-C--:B------:R-:W-:Y:S02]  /*372a0*/  IADD3 R60, P3, PT, R21, R162.reuse, RZ ;  /* 0x000000a2153c7210 */ /* 0x080fe40007f7e0ff */
[-C--:B------:R-:W-:Y:S02]  /*372b0*/  IADD3 R54, P2, PT, R8, R162.reuse, RZ ;  /* 0x000000a208367210 */ /* 0x080fe40007f5e0ff */
[-C--:B------:R-:W-:Y:S01]  /*372c0*/  LEA.HI.X.SX32 R57, R5, R163.reuse, 0x1, P1 ;  /* 0x000000a305397211 */ /* 0x080fe200008f0eff */
[----:B------:R-:W-:Y:S01]  /*372d0*/  IMAD R5, R164, 0x2, R4 ;  /* 0x00000002a4057824 */ /* 0x000fe200078e0204 */
        /* <DEDUP_REMOVED lines=8> */
[-C--:B------:R-:W-:Y:S02]  /*37360*/  LEA.HI.X.SX32 R53, R20, R163.reuse, 0x1, P3 ;  /* 0x000000a314357211 */ /* 0x080fe400018f0eff */
[-C--:B------:R-:W-:Y:S02]  /*37370*/  IADD3 R46, P3, PT, R15, R162.reuse, RZ ;  /* 0x000000a20f2e7210 */ /* 0x080fe40007f7e0ff */
[----:B------:R-:W-:Y:S01]  /*37380*/  LEA.HI.X.SX32 R49, R9, R163, 0x1, P2 ;  /* 0x000000a309317211 */ /* 0x000fe200010f0eff */
[----:B------:R-:W-:Y:S01]  /*37390*/  IMAD R9, R164, 0x2, R2 ;  /* 0x00000002a4097824 */ /* 0x000fe200078e0202 */
[----:B------:R-:W-:-:S02]  /*373a0*/  IADD3 R40, P2, PT, R12, R162, RZ ;  /* 0x000000a20c287210 */ /* 0x000fc40007f5e0ff */
[-C--:B------:R-:W-:Y:S02]  /*373b0*/  LEA.HI.X.SX32 R47, R15, R163.reuse, 0x1, P3 ;  /* 0x000000a30f2f7211 */ /* 0x080fe400018f0eff */
[-C--:B------:R-:W-:Y:S02]  /*373c0*/  IADD3 R38, P3, PT, R14, R162.reuse, RZ ;  /* 0x000000a20e267210 */ /* 0x080fe40007f7e0ff */
[CC--:B------:R-:W-:Y:S02]  /*373d0*/  IADD3 R44, P1, PT, R3.reuse, R162.reuse, RZ ;  /* 0x000000a2032c7210 */ /* 0x0c0fe40007f3e0ff */
[-C--:B------:R-:W-:Y:S01]  /*373e0*/  LEA.HI.X.SX32 R41, R12, R163.reuse, 0x1, P2 ;  /* 0x000000a30c297211 */ /* 0x080fe200010f0eff */
[----:B------:R-:W-:Y:S01]  /*373f0*/  IMAD R12, R164, 0x2, R9 ;  /* 0x00000002a40c7824 */ /* 0x000fe200078e0209 */
[-C--:B------:R-:W-:Y:S02]  /*37400*/  LEA.HI.X.SX32 R39, R14, R163.reuse, 0x1, P3 ;  /* 0x000000a30e277211 */ /* 0x080fe400018f0eff */
[----:B------:R-:W-:Y:S01]  /*37410*/  LEA.HI.X.SX32 R45, R3, R163, 0x1, P1 ;  /* 0x000000a3032d7211 */ /* 0x000fe200008f0eff */
[----:B------:R-:W-:Y:S01]  /*37420*/  IMAD R3, R164, 0x2, R12 ;  /* 0x00000002a4037824 */ /* 0x000fe200078e020c */
[----:B------:R-:W-:-:S02]  /*37430*/  IADD3 R32, P3, PT, R13, R162, RZ ;  /* 0x000000a20d207210 */ /* 0x000fc40007f7e0ff */
[-C--:B------:R-:W-:Y:S02]  /*37440*/  IADD3 R36, P1, PT, R10, R162.reuse, RZ ;  /* 0x000000a20a247210 */ /* 0x080fe40007f3e0ff */
[-C--:B------:R-:W-:Y:S01]  /*37450*/  LEA.HI.X.SX32 R33, R13, R163.reuse, 0x1, P3 ;  /* 0x000000a30d217211 */ /* 0x080fe200018f0eff */
[----:B------:R-:W-:Y:S01]  /*37460*/  IMAD R13, R164, 0x2, R3 ;  /* 0x00000002a40d7824 */ /* 0x000fe200078e0203 */
[CC--:B------:R-:W-:Y:S02]  /*37470*/  IADD3 R34, P2, PT, R11.reuse, R162.reuse, RZ ;  /* 0x000000a20b227210 */ /* 0x0c0fe40007f5e0ff */
[-C--:B------:R-:W-:Y:S01]  /*37480*/  LEA.HI.X.SX32 R37, R10, R163.reuse, 0x1, P1 ;  /* 0x000000a30a257211 */ /* 0x080fe200008f0eff */
[----:B------:R-:W-:Y:S01]  /*37490*/  IMAD R25, R164, 0x2, R13 ;  /* 0x00000002a4197824 */ /* 0x000fe200078e020d */
[-C--:B------:R-:W-:Y:S02]  /*374a0*/  IADD3 R30, P1, PT, R4, R162.reuse, RZ ;  /* 0x000000a2041e7210 */ /* 0x080fe40007f3e0ff */
[----:B------:R-:W-:Y:S01]  /*374b0*/  LEA.HI.X.SX32 R35, R11, R163, 0x1, P2 ;  /* 0x000000a30b237211 */ /* 0x000fe200010f0eff */
[----:B------:R-:W-:Y:S01]  /*374c0*/  IMAD R151, R164, 0x4, R25 ;  /* 0x00000004a4977824 */ /* 0x000fe200078e0219 */
[----:B------:R-:W-:-:S02]  /*374d0*/  IADD3 R28, P2, PT, R5, R162, RZ ;  /* 0x000000a2051c7210 */ /* 0x000fc40007f5e0ff */
[-C--:B------:R-:W-:Y:S02]  /*374e0*/  LEA.HI.X.SX32 R31, R4, R163.reuse, 0x1, P1 ;  /* 0x000000a3041f7211 */ /* 0x080fe400008f0eff */
[-C--:B------:R-:W-:Y:S01]  /*374f0*/  IADD3 R4, P1, PT, R2, R162.reuse, RZ ;  /* 0x000000a202047210 */ /* 0x080fe20007f3e0ff */
[----:B------:R-:W-:Y:S01]  /*37500*/  IMAD R153, R164, 0x2, R151 ;  /* 0x00000002a4997824 */ /* 0x000fe200078e0297 */
[-C--:B------:R-:W-:Y:S02]  /*37510*/  LEA.HI.X.SX32 R29, R5, R163.reuse, 0x1, P2 ;  /* 0x000000a3051d7211 */ /* 0x080fe400010f0eff */
[----:B------:R-:W-:Y:S01]  /*37520*/  LEA.HI.X.SX32 R5, R2, R163, 0x1, P1 ;  /* 0x000000a302057211 */ /* 0x000fe200008f0eff */
[----:B------:R-:W-:Y:S01]  /*37530*/  IMAD R155, R164, 0x2, R153 ;  /* 0x00000002a49b7824 */ /* 0x000fe200078e0299 */
[----:B------:R-:W-:-:S03]  /*37540*/  IADD3 R20, P1, PT, R3, R162, RZ ;  /* 0x000000a203147210 */ /* 0x000fc60007f3e0ff */
[----:B------:R-:W-:Y:S01]  /*37550*/  IMAD R2, R164, 0x2, R155 ;  /* 0x00000002a4027824 */ /* 0x000fe200078e029b */
[----:B------:R-:W-:Y:S02]  /*37560*/  LEA.HI.X.SX32 R21, R3, R163, 0x1, P1 ;  /* 0x000000a303157211 */ /* 0x000fe400008f0eff */
[----:B------:R-:W-:-:S04]  /*37570*/  IADD3 R150, P1, PT, R151, R162, RZ ;  /* 0x000000a297967210 */ /* 0x000fc80007f3e0ff */
[----:B------:R-:W-:Y:S02]  /*37580*/  LEA.HI.X.SX32 R151, R151, R163, 0x1, P1 ;  /* 0x000000a397977211 */ /* 0x000fe400008f0eff */
[----:B------:R-:W-:Y:S01]  /*37590*/  IADD3 R156, P1, PT, R2, R162, RZ ;  /* 0x000000a2029c7210 */ /* 0x000fe20007f3e0ff */
[----:B------:R-:W-:-:S03]  /*375a0*/  IMAD R3, R164, 0x2, R2 ;  /* 0x00000002a4037824 */ /* 0x000fc600078e0202 */
[----:B------:R-:W-:Y:S01]  /*375b0*/  LEA.HI.X.SX32 R157, R2, R163, 0x1, P1 ;  /* 0x000000a3029d7211 */ /* 0x000fe200008f0eff */
[----:B--2---:R0:W-:Y:S04]  /*375c0*/  STL [R1+0x1264], R134 ;  /* 0x0012648601007387 */ /* 0x0041e80000100800 */
[----:B0-----:R-:W2:Y:S04]  /*375d0*/  LDL.LU R134, [R1+0x128] ;  /* 0x0001280001867983 */ /* 0x001ea80000300800 */
[----:B------:R0:W-:Y:S04]  /*375e0*/  STL [R1+0x1254], R135 ;  /* 0x0012548701007387 */ /* 0x0001e80000100800 */
[----:B0-----:R-:W3:Y:S04]  /*375f0*/  LDL.LU R135, [R1+0x11c] ;  /* 0x00011c0001877983 */ /* 0x001ee80000300800 */
[----:B------:R0:W-:Y:S04]  /*37600*/  STL [R1+0x1250], R118 ;  /* 0x0012507601007387 */ /* 0x0001e80000100800 */
[----:B0-----:R-:W4:Y:S04]  /*37610*/  LDL.LU R118, [R1+0x120] ;  /* 0x0001200001767983 */ /* 0x001f280000300800 */
[----:B------:R0:W-:Y:S04]  /*37620*/  STL [R1+0x124c], R119 ;  /* 0x00124c7701007387 */ /* 0x0001e80000100800 */
[----:B0-----:R-:W2:Y:S04]  /*37630*/  LDL.LU R119, [R1+0xf4] ;  /* 0x0000f40001777983 */ /* 0x001ea80000300800 */
[----:B------:R-:W2:Y:S01]  /*37640*/  LDL.LU R2, [R1+0x124] ;  /* 0x0001240001027983 */ /* 0x000ea20000300800 */
[----:B------:R-:W-:-:S02]  /*37650*/  IADD3 R10, P3, PT, R8, R162, RZ ;  /* 0x000000a2080a7210 */ /* 0x000fc40007f7e0ff */
[CC--:B------:R-:W-:Y:S02]  /*37660*/  IADD3 R14, P2, PT, R9.reuse, R162.reuse, RZ ;  /* 0x000000a2090e7210 */ /* 0x0c0fe40007f5e0ff */
[-C--:B------:R-:W-:Y:S02]  /*37670*/  LEA.HI.X.SX32 R11, R8, R163.reuse, 0x1, P3 ;  /* 0x000000a3080b7211 */ /* 0x080fe400018f0eff */
[CC--:B------:R-:W-:Y:S02]  /*37680*/  IADD3 R8, P3, PT, R12.reuse, R162.reuse, RZ ;  /* 0x000000a20c087210 */ /* 0x0c0fe40007f7e0ff */
[-C--:B------:R-:W-:Y:S02]  /*37690*/  LEA.HI.X.SX32 R15, R9, R163.reuse, 0x1, P2 ;  /* 0x000000a3090f7211 */ /* 0x080fe400010f0eff */
[----:B------:R-:W-:Y:S02]  /*376a0*/  LEA.HI.X.SX32 R9, R12, R163, 0x1, P3 ;  /* 0x000000a30c097211 */ /* 0x000fe400018f0eff */
[----:B------:R-:W-:-:S02]  /*376b0*/  IADD3 R12, P2, PT, R13, R162, RZ ;  /* 0x000000a20d0c7210 */ /* 0x000fc40007f5e0ff */
[-C--:B------:R-:W-:Y:S01]  /*376c0*/  IADD3 R24, P3, PT, R25, R162.reuse, RZ ;  /* 0x000000a219187210 */ /* 0x080fe20007f7e0ff */
[C---:B------:R-:W-:Y:S01]  /*376d0*/  IMAD R161, R164.reuse, 0x2, R3 ;  /* 0x00000002a4a17824 */ /* 0x040fe200078e0203 */
[-C--:B------:R-:W-:Y:S02]  /*376e0*/  LEA.HI.X.SX32 R13, R13, R163.reuse, 0x1, P2 ;  /* 0x000000a30d0d7211 */ /* 0x080fe400010f0eff */
[-C--:B------:R-:W-:Y:S01]  /*376f0*/  LEA.HI.X.SX32 R25, R25, R163.reuse, 0x1, P3 ;  /* 0x000000a319197211 */ /* 0x080fe200018f0eff */
[----:B------:R-:W-:Y:S01]  /*37700*/  IMAD R164, R164, 0x2, R161 ;  /* 0x00000002a4a47824 */ /* 0x000fe200078e02a1 */
[-C--:B------:R-:W-:Y:S02]  /*37710*/  IADD3 R152, P2, PT, R153, R162.reuse, RZ ;  /* 0x000000a299987210 */ /* 0x080fe40007f5e0ff */
[----:B------:R-:W-:Y:S01]  /*37720*/  IADD3 R154, P3, PT, R155, R162, RZ ;  /* 0x000000a29b9a7210 */ /* 0x000fe20007f7e0ff */
[----:B------:R0:W-:Y:S01]  /*37730*/  STG.E.U8 desc[UR8][R148.64], R0 ;  /* 0x0000000094007986 */ /* 0x0001e2000c101108 */
[----:B------:R-:W-:-:S02]  /*37740*/  LEA.HI.X.SX32 R153, R153, R163, 0x1, P2 ;  /* 0x000000a399997211 */ /* 0x000fc400010f0eff */
[-C--:B------:R-:W-:Y:S02]  /*37750*/  LEA.HI.X.SX32 R155, R155, R163.reuse, 0x1, P3 ;  /* 0x000000a39b9b7211 */ /* 0x080fe400018f0eff */
[-C--:B------:R-:W-:Y:S02]  /*37760*/  IADD3 R158, P2, PT, R3, R162.reuse, RZ ;  /* 0x000000a2039e7210 */ /* 0x080fe40007f5e0ff */
[-C--:B------:R-:W-:Y:S02]  /*37770*/  IADD3 R160, P3, PT, R161, R162.reuse, RZ ;  /* 0x000000a2a1a07210 */ /* 0x080fe40007f7e0ff */
[----:B------:R-:W-:Y:S01]  /*37780*/  IADD3 R162, P4, PT, R164, R162, RZ ;  /* 0x000000a2a4a27210 */ /* 0x000fe20007f9e0ff */
[----:B0-----:R-:W3:Y:S01]  /*37790*/  LDL.LU R0, [R1+0x108] ;  /* 0x0001080001007983 */ /* 0x001ee20000300800 */
[----:B------:R-:W-:-:S03]  /*377a0*/  LEA.HI.X.SX32 R159, R3, R163, 0x1, P2 ;  /* 0x000000a3039f7211 */ /* 0x000fc600010f0eff */
[----:B------:R-:W3:Y:S01]  /*377b0*/  LDL.LU R165, [R1+0xf0] ;  /* 0x0000f00001a57983 */ /* 0x000ee20000300800 */
[-C--:B------:R-:W-:Y:S02]  /*377c0*/  LEA.HI.X.SX32 R161, R161, R163.reuse, 0x1, P3 ;  /* 0x000000a3a1a17211 */ /* 0x080fe400018f0eff */
[----:B------:R-:W-:Y:S01]  /*377d0*/  LEA.HI.X.SX32 R163, R164, R163, 0x1, P4 ;  /* 0x000000a3a4a37211 */ /* 0x000fe200020f0eff */
[----:B--2---:R0:W-:Y:S04]  /*377e0*/  STG.E.U8 desc[UR8][R146.64], R2 ;  /* 0x0000000292007986 */ /* 0x0041e8000c101108 */
[----:B------:R1:W-:Y:S04]  /*377f0*/  STG.E.U8 desc[UR8][R144.64], R134 ;  /* 0x0000008690007986 */ /* 0x0003e8000c101108 */
[----:B0-----:R-:W2:Y:S04]  /*37800*/  LDL.LU R146, [R1+0xc8] ;  /* 0x0000c80001927983 */ /* 0x001ea80000300800 */
[----:B------:R-:W2:Y:S04]  /*37810*/  LDL.LU R147, [R1+0xcc] ;  /* 0x0000cc0001937983 */ /* 0x000ea80000300800 */
[----:B------:R-:W2:Y:S04]  /*37820*/  LDL.LU R148, [R1+0xd0] ;  /* 0x0000d00001947983 */ /* 0x000ea80000300800 */
[----:B------:R-:W2:Y:S04]  /*37830*/  LDL.LU R149, [R1+0xb0] ;  /* 0x0000b00001957983 */ /* 0x000ea80000300800 */
[----:B------:R-:W2:Y:S04]  /*37840*/  LDL.LU R164, [R1+0xb8] ;  /* 0x0000b80001a47983 */ /* 0x000ea80000300800 */
[----:B------:R-:W2:Y:S04]  /*37850*/  LDL.LU R3, [R1+0xbc] ;  /* 0x0000bc0001037983 */ /* 0x000ea80000300800 */
[----:B------:R-:W2:Y:S04]  /*37860*/  LDL.LU R2, [R1+0xc0] ;  /* 0x0000c00001027983 */ /* 0x000ea80000300800 */
[----:B-1----:R-:W2:Y:S04]  /*37870*/  LDL.LU R134, [R1+0x1264] ;  /* 0x0012640001867983 */ /* 0x002ea80000300800 */
[----:B------:R-:W3:Y:S04]  /*37880*/  LDL.LU R144, [R1+0xe0] ;  /* 0x0000e00001907983 */ /* 0x000ee80000300800 */
[----:B------:R-:W3:Y:S04]  /*37890*/  LDL.LU R145, [R1+0xb4] ;  /* 0x0000b40001917983 */ /* 0x000ee80000300800 */
[----:B--2---:R0:W-:Y:S04]  /*378a0*/  STG.E.U8 desc[UR8][R142.64], R134 ;  /* 0x000000868e007986 */ /* 0x0041e8000c101108 */
[----:B0-----:R-:W2:Y:S04]  /*378b0*/  LDL.LU R134, [R1+0x1260] ;  /* 0x0012600001867983 */ /* 0x001ea80000300800 */
[----:B------:R-:W3:Y:S04]  /*378c0*/  LDL.LU R142, [R1+0xd8] ;  /* 0x0000d800018e7983 */ /* 0x000ee80000300800 */
[----:B------:R-:W3:Y:S04]  /*378d0*/  LDL.LU R143, [R1+0xdc] ;  /* 0x0000dc00018f7983 */ /* 0x000ee80000300800 */
[----:B--2---:R0:W-:Y:S04]  /*378e0*/  STG.E.U8 desc[UR8][R140.64], R134 ;  /* 0x000000868c007986 */ /* 0x0041e8000c101108 */
[----:B0-----:R-:W2:Y:S04]  /*378f0*/  LDL.LU R134, [R1+0x125c] ;  /* 0x00125c0001867983 */ /* 0x001ea80000300800 */
[----:B------:R-:W3:Y:S04]  /*37900*/  LDL.LU R140, [R1+0xec] ;  /* 0x0000ec00018c7983 */ /* 0x000ee80000300800 */
[----:B------:R-:W4:Y:S04]  /*37910*/  LDL.LU R141, [R1+0xc4] ;  /* 0x0000c400018d7983 */ /* 0x000f280000300800 */
[----:B--2---:R0:W-:Y:S04]  /*37920*/  STG.E.U8 desc[UR8][R138.64], R134 ;  /* 0x000000868a007986 */ /* 0x0041e8000c101108 */
[----:B---3--:R1:W-:Y:S04]  /*37930*/  STG.E.U8 desc[UR8][R136.64], R135 ;  /* 0x0000008788007986 */ /* 0x0083e8000c101108 */
[----:B0-----:R-:W4:Y:S04]  /*37940*/  LDL.LU R134, [R1+0x1258] ;  /* 0x0012580001867983 */ /* 0x001f280000300800 */
[----:B------:R-:W2:Y:S04]  /*37950*/  LDL.LU R138, [R1+0xe4] ;  /* 0x0000e400018a7983 */ /* 0x000ea80000300800 */
[----:B------:R-:W3:Y:S04]  /*37960*/  LDL.LU R139, [R1+0xe8] ;  /* 0x0000e800018b7983 */ /* 0x000ee80000300800 */
[----:B-1----:R-:W4:Y:S04]  /*37970*/  LDL.LU R135, [R1+0x1254] ;  /* 0x0012540001877983 */ /* 0x002f280000300800 */
[----:B------:R-:W2:Y:S04]  /*37980*/  LDL.LU R136, [R1+0x100] ;  /* 0x0001000001887983 */ /* 0x000ea80000300800 */
[----:B------:R-:W2:Y:S04]  /*37990*/  LDL.LU R137, [R1+0xd4] ;  /* 0x0000d40001897983 */ /* 0x000ea80000300800 */
[----:B----4-:R0:W-:Y:S04]  /*379a0*/  STG.E.U8 desc[UR8][R134.64], R118 ;  /* 0x0000007686007986 */ /* 0x0101e8000c101108 */
[----:B------:R1:W-:Y:S04]  /*379b0*/  STG.E.U8 desc[UR8][R132.64], R119 ;  /* 0x0000007784007986 */ /* 0x0003e8000c101108 */
[----:B0-----:R-:W2:Y:S04]  /*379c0*/  LDL.LU R118, [R1+0x1250] ;  /* 0x0012500001767983 */ /* 0x001ea80000300800 */
[----:B------:R-:W4:Y:S04]  /*379d0*/  LDL.LU R134, [R1+0xf8] ;  /* 0x0000f80001867983 */ /* 0x000f280000300800 */
[----:B------:R-:W2:Y:S04]  /*379e0*/  LDL.LU R135, [R1+0xfc] ;  /* 0x0000fc0001877983 */ /* 0x000ea80000300800 */
[----:B-1----:R-:W2:Y:S04]  /*379f0*/  LDL.LU R119, [R1+0x124c] ;  /* 0x00124c0001777983 */ /* 0x002ea80000300800 */
[----:B------:R-:W2:Y:S04]  /*37a00*/  LDL.LU R132, [R1+0x10c] ;  /* 0x00010c0001847983 */ /* 0x000ea80000300800 */
[----:B------:R-:W3:Y:S04]  /*37a10*/  LDL.LU R133, [R1+0x110] ;  /* 0x0001100001857983 */ /* 0x000ee80000300800 */
[----:B------:R0:W-:Y:S04]  /*37a20*/  STG.E.U8 desc[UR8][R130.64], R0 ;  /* 0x0000000082007986 */ /* 0x0001e8000c101108 */
[----:B0-----:R-:W4:Y:S04]  /*37a30*/  LDL.LU R0, [R1+0x1248] ;  /* 0x0012480001007983 */ /* 0x001f280000300800 */
[----:B--2---:R-:W-:Y:S04]  /*37a40*/  STG.E.U8 desc[UR8][R128.64], R132 ;  /* 0x0000008480007986 */ /* 0x004fe8000c101108 */
[----:B---3--:R-:W-:Y:S04]  /*37a50*/  STG.E.U8 desc[UR8][R126.64], R133 ;  /* 0x000000857e007986 */ /* 0x008fe8000c101108 */
[----:B------:R0:W-:Y:S04]  /*37a60*/  STG.E.U8 desc[UR8][R124.64], R165 ;  /* 0x000000a57c007986 */ /* 0x0001e8000c101108 */
[----:B0-----:R-:W2:Y:S04]  /*37a70*/  LDL.LU R165, [R1+0x84] ;  /* 0x0000840001a57983 */ /* 0x001ea80000300800 */
[----:B------:R-:W3:Y:S04]  /*37a80*/  LDL.LU R124, [R1+0x94] ;  /* 0x00009400017c7983 */ /* 0x000ee80000300800 */
        /* <DEDUP_REMOVED lines=9> */
[----:B----4-:R0:W-:Y:S04]  /*37b20*/  STG.E.U8 desc[UR8][R122.64], R134 ;  /* 0x000000867a007986 */ /* 0x0101e8000c101108 */
[----:B------:R1:W-:Y:S04]  /*37b30*/  STG.E.U8 desc[UR8][R120.64], R135 ;  /* 0x0000008778007986 */ /* 0x0003e8000c101108 */
[----:B------:R4:W-:Y:S04]  /*37b40*/  STG.E.U8 desc[UR8][R118.64], R136 ;  /* 0x0000008876007986 */ /* 0x0009e8000c101108 */
[----:B0-----:R-:W3:Y:S04]  /*37b50*/  LDL.LU R134, [R1+0x80] ;  /* 0x0000800001867983 */ /* 0x001ee80000300800 */
[----:B-1----:R-:W3:Y:S04]  /*37b60*/  LDL.LU R135, [R1+0xa0] ;  /* 0x0000a00001877983 */ /* 0x002ee80000300800 */
[----:B------:R0:W-:Y:S04]  /*37b70*/  STG.E.U8 desc[UR8][R116.64], R137 ;  /* 0x0000008974007986 */ /* 0x0001e8000c101108 */
[----:B----4-:R-:W4:Y:S04]  /*37b80*/  LDL.LU R136, [R1+0xa4] ;  /* 0x0000a40001887983 */ /* 0x010f280000300800 */
[----:B------:R1:W-:Y:S04]  /*37b90*/  STG.E.U8 desc[UR8][R114.64], R138 ;  /* 0x0000008a72007986 */ /* 0x0003e8000c101108 */
[----:B0-----:R-:W4:Y:S04]  /*37ba0*/  LDL.LU R137, [R1+0xa8] ;  /* 0x0000a80001897983 */ /* 0x001f280000300800 */
[----:B------:R0:W-:Y:S04]  /*37bb0*/  STG.E.U8 desc[UR8][R112.64], R139 ;  /* 0x0000008b70007986 */ /* 0x0001e8000c101108 */
[----:B-1----:R-:W4:Y:S04]  /*37bc0*/  LDL.LU R138, [R1+0xac] ;  /* 0x0000ac00018a7983 */ /* 0x002f280000300800 */
        /* <DEDUP_REMOVED lines=26> */
[----:B-1----:R-:W4:Y:S04]  /*37d70*/  LDL.LU R2, [R1+0x38] ;  /* 0x0000380001027983 */ /* 0x002f280000300800 */
[----:B--2---:R0:W-:Y:S04]  /*37d80*/  STG.E.U8 desc[UR8][R84.64], R165 ;  /* 0x000000a554007986 */ /* 0x0041e8000c101108 */
[----:B0-----:R-:W2:Y:S04]  /*37d90*/  LDL.LU R165, [R1+0x3c] ;  /* 0x00003c0001a57983 */ /* 0x001ea80000300800 */
[----:B---3--:R-:W-:Y:S04]  /*37da0*/  STG.E.U8 desc[UR8][R82.64], R124 ;  /* 0x0000007c52007986 */ /* 0x008fe8000c101108 */
[----:B------:R-:W-:Y:S04]  /*37db0*/  STG.E.U8 desc[UR8][R80.64], R125 ;  /* 0x0000007d50007986 */ /* 0x000fe8000c101108 */
        /* <DEDUP_REMOVED lines=8> */
[----:B------:R0:W1:Y:S04]  /*37e40*/  LDS.128 R64, [R0+0x800] ;  /* 0x0008000000407984 */ /* 0x0000680000000c00 */
[----:B0-----:R-:W3:Y:S04]  /*37e50*/  LDL.LU R0, [R1+0x1244] ;  /* 0x0012440001007983 */ /* 0x001ee80000300800 */
[----:B------:R-:W-:Y:S04]  /*37e60*/  STG.E.U8 desc[UR8][R62.64], R134 ;  /* 0x000000863e007986 */ /* 0x000fe8000c101108 */
[----:B------:R-:W-:Y:S04]  /*37e70*/  STG.E.U8 desc[UR8][R18.64], R135 ;  /* 0x0000008712007986 */ /* 0x000fe8000c101108 */
[----:B----4-:R-:W-:Y:S04]  /*37e80*/  STG.E.U8 desc[UR8][R16.64], R136 ;  /* 0x0000008810007986 */ /* 0x010fe8000c101108 */
        /* <DEDUP_REMOVED lines=13> */
[----:B------:R0:W-:Y:S04]  /*37f60*/  STG.E.U8 desc[UR8][R34.64], R164 ;  /* 0x000000a422007986 */ /* 0x0001e8000c101108 */
[----:B------:R-:W-:Y:S04]  /*37f70*/  STG.E.U8 desc[UR8][R32.64], R3 ;  /* 0x0000000320007986 */ /* 0x000fe8000c101108 */
[----:B0-----:R-:W4:Y:S04]  /*37f80*/  LDL.LU R164, [R1+0x13c] ;  /* 0x00013c0001a47983 */ /* 0x001f280000300800 */
[----:B------:R-:W-:Y:S04]  /*37f90*/  STG.E.U8 desc[UR8][R30.64], R2 ;  /* 0x000000021e007986 */ /* 0x000fe8000c101108 */
[----:B--2---:R0:W-:Y:S04]  /*37fa0*/  STG.E.U8 desc[UR8][R28.64], R165 ;  /* 0x000000a51c007986 */ /* 0x0041e8000c101108 */
[----:B0-----:R-:W4:Y:S01]  /*37fb0*/  LDL.LU R165, [R1+0x138] ;  /* 0x0001380001a57983 */ /* 0x001f220000300800 */
[----:B-1----:R-:W-:-:S02]  /*37fc0*/  PRMT R41, R64, 0x7770, RZ ;  /* 0x0000777040297816 */ /* 0x002fc400000000ff */
[C---:B------:R-:W-:Y:S02]  /*37fd0*/  PRMT R43, R64.reuse, 0x7771, RZ ;  /* 0x00007771402b7816 */ /* 0x040fe400000000ff */
[C---:B------:R-:W-:Y:S02]  /*37fe0*/  PRMT R45, R64.reuse, 0x7772, RZ ;  /* 0x00007772402d7816 */ /* 0x040fe400000000ff */
[----:B------:R-:W-:Y:S02]  /*37ff0*/  PRMT R47, R64, 0x7773, RZ ;  /* 0x00007773402f7816 */ /* 0x000fe400000000ff */
[C---:B------:R-:W-:Y:S02]  /*38000*/  PRMT R39, R65.reuse, 0x7773, RZ ;  /* 0x0000777341277816 */ /* 0x040fe400000000ff */
[C---:B------:R-:W-:Y:S02]  /*38010*/  PRMT R37, R65.reuse, 0x7772, RZ ;  /* 0x0000777241257816 */ /* 0x040fe400000000ff */
[----:B------:R-:W-:-:S02]  /*38020*/  PRMT R35, R65, 0x7771, RZ ;  /* 0x0000777141237816 */ /* 0x000fc400000000ff */
[----:B------:R-:W-:Y:S02]  /*38030*/  PRMT R65, R65, 0x7770, RZ ;  /* 0x0000777041417816 */ /* 0x000fe400000000ff */
[C---:B------:R-:W-:Y:S02]  /*38040*/  PRMT R33, R66.reuse, 0x7770, RZ ;  /* 0x0000777042217816 */ /* 0x040fe400000000ff */
[C---:B------:R-:W-:Y:S02]  /*38050*/  PRMT R29, R66.reuse, 0x7772, RZ ;  /* 0x00007772421d7816 */ /* 0x040fe400000000ff */
[----:B------:R-:W-:Y:S02]  /*38060*/  PRMT R31, R66, 0x7773, RZ ;  /* 0x00007773421f7816 */ /* 0x000fe400000000ff */
[C---:B------:R-:W-:Y:S02]  /*38070*/  PRMT R3, R67.reuse, 0x7773, RZ ;  /* 0x0000777343037816 */ /* 0x040fe400000000ff */
[----:B------:R-:W-:-:S02]  /*38080*/  PRMT R17, R67, 0x7772, RZ ;  /* 0x0000777243117816 */ /* 0x000fc400000000ff */
[C---:B------:R-:W-:Y:S02]  /*38090*/  PRMT R19, R67.reuse, 0x7771, RZ ;  /* 0x0000777143137816 */ /* 0x040fe400000000ff */
[----:B------:R-:W-:Y:S01]  /*380a0*/  PRMT R67, R67, 0x7770, RZ ;  /* 0x0000777043437816 */ /* 0x000fe200000000ff */
[----:B---3--:R0:W-:Y:S04]  /*380b0*/  STG.E.U8 desc[UR8][R26.64], R0 ;  /* 0x000000001a007986 */ /* 0x0081e8000c101108 */
[----:B------:R1:W-:Y:S04]  /*380c0*/  STG.E.U8 desc[UR8][R10.64], R41 ;  /* 0x000000290a007986 */ /* 0x0003e8000c101108 */
[----:B------:R-:W-:Y:S04]  /*380d0*/  STG.E.U8 desc[UR8][R4.64], R43 ;  /* 0x0000002b04007986 */ /* 0x000fe8000c101108 */
[----:B------:R-:W-:Y:S01]  /*380e0*/  STG.E.U8 desc[UR8][R14.64], R45 ;  /* 0x0000002d0e007986 */ /* 0x000fe2000c101108 */
[----:B0-----:R-:W-:-:S03]  /*380f0*/  PRMT R27, R66, 0x7771, RZ ;  /* 0x00007771421b7816 */ /* 0x001fc600000000ff */
[----:B------:R0:W-:Y:S01]  /*38100*/  STG.E.U8 desc[UR8][R8.64], R47 ;  /* 0x0000002f08007986 */ /* 0x0001e2000c101108 */
[----:B-1----:R-:W1:Y:S03]  /*38110*/  LDC.64 R10, c[0x0][0x3a0] ;  /* 0x0000e800ff0a7b82 */ /* 0x002e660000000a00 */
[----:B------:R-:W-:Y:S04]  /*38120*/  STG.E.U8 desc[UR8][R20.64], R65 ;  /* 0x0000004114007986 */ /* 0x000fe8000c101108 */
[----:B------:R-:W-:Y:S04]  /*38130*/  STG.E.U8 desc[UR8][R12.64], R35 ;  /* 0x000000230c007986 */ /* 0x000fe8000c101108 */
[----:B------:R-:W-:Y:S04]  /*38140*/  STG.E.U8 desc[UR8][R24.64], R37 ;  /* 0x0000002518007986 */ /* 0x000fe8000c101108 */
[----:B------:R-:W-:Y:S04]  /*38150*/  STG.E.U8 desc[UR8][R22.64], R39 ;  /* 0x0000002716007986 */ /* 0x000fe8000c101108 */
[----:B------:R-:W-:Y:S04]  /*38160*/  STG.E.U8 desc[UR8][R150.64], R33 ;  /* 0x0000002196007986 */ /* 0x000fe8000c101108 */
[----:B------:R-:W-:Y:S01]  /*38170*/  STG.E.U8 desc[UR8][R152.64], R27 ;  /* 0x0000001b98007986 */ /* 0x000fe2000c101108 */
[----:B------:R-:W2:Y:S03]  /*38180*/  S2R R149, SR_TID.X ;  /* 0x0000000000957919 */ /* 0x000ea60000002100 */
[----:B------:R-:W-:Y:S04]  /*38190*/  STG.E.U8 desc[UR8][R154.64], R29 ;  /* 0x0000001d9a007986 */ /* 0x000fe8000c101108 */
[----:B------:R-:W-:Y:S04]  /*381a0*/  STG.E.U8 desc[UR8][R156.64], R31 ;  /* 0x0000001f9c007986 */ /* 0x000fe8000c101108 */
[----:B------:R-:W-:Y:S04]  /*381b0*/  STG.E.U8 desc[UR8][R158.64], R67 ;  /* 0x000000439e007986 */ /* 0x000fe8000c101108 */
[----:B------:R-:W-:Y:S04]  /*381c0*/  STG.E.U8 desc[UR8][R160.64], R19 ;  /* 0x00000013a0007986 */ /* 0x000fe8000c101108 */
[----:B------:R-:W-:Y:S04]  /*381d0*/  STG.E.U8 desc[UR8][R162.64], R17 ;  /* 0x00000011a2007986 */ /* 0x000fe8000c101108 */
[----:B------:R-:W-:Y:S01]  /*381e0*/  STG.E.U8 desc[UR8][R6.64], R3 ;  /* 0x0000000306007986 */ /* 0x000fe2000c101108 */
[----:B------:R-:W-:Y:S01]  /*381f0*/  BAR.SYNC.DEFER_BLOCKING 0x0 ;  /* 0x0000000000007b1d */ /* 0x000fe20000010000 */
[----:B--2---:R-:W-:-:S04]  /*38200*/  SHF.R.U32.HI R2, RZ, 0x2, R149 ;  /* 0x00000002ff027819 */ /* 0x004fc80000011695 */
[----:B------:R-:W-:Y:S01]  /*38210*/  LOP3.LUT R2, R2, 0x18, RZ, 0xc0, !PT ;  /* 0x0000001802027812 */ /* 0x000fe200078ec0ff */
[----:B------:R-:W2:Y:S03]  /*38220*/  S2R R16, SR_TID.X ;  /* 0x0000000000107919 */ /* 0x000ea60000002100 */
[----:B------:R-:W-:Y:S01]  /*38230*/  LOP3.LUT R2, R2, 0x1f, R149, 0xf8, !PT ;  /* 0x0000001f02027812 */ /* 0x000fe200078ef895 */
[----:B------:R-:W3:Y:S04]  /*38240*/  S2R R0, SR_TID.X ;  /* 0x0000000000007919 */ /* 0x000ee80000002100 */
[----:B------:R-:W-:-:S05]  /*38250*/  IMAD.SHL.U32 R2, R2, 0x10, RZ ;  /* 0x0000001002027824 */ /* 0x000fca00078e00ff */
[----:B0-----:R-:W-:Y:S02]  /*38260*/  LOP3.LUT R8, R2, 0xf0, RZ, 0xc0, !PT ;  /* 0x000000f002087812 */ /* 0x001fe400078ec0ff */
[----:B------:R-:W0:Y:S01]  /*38270*/  LDC R2, c[0x0][0x3ec] ;  /* 0x0000fb00ff027b82 */ /* 0x000e220000000800 */
[----:B--2---:R-:W-:Y:S02]  /*38280*/  LOP3.LUT R149, R16, 0x3f, RZ, 0xc0, !PT ;  /* 0x0000003f10957812 */ /* 0x004fe400078ec0ff */
[----:B---3--:R-:W-:-:S04]  /*38290*/  LOP3.LUT R0, R0, 0x7f, RZ, 0xc0, !PT ;  /* 0x0000007f00007812 */ /* 0x008fc800078ec0ff */
[----:B------:R-:W-:Y:S01]  /*382a0*/  ISETP.GE.U32.AND P1, PT, R0, 0x40, PT ;  /* 0x000000400000780c */ /* 0x000fe20003f26070 */
[----:B----4-:R2:W-:Y:S01]  /*382b0*/  STSM.16.M88 [R164], R165 ;  /* 0x000000a5a4007844 */ /* 0x0105e20000000000 */
[----:B------:R-:W-:Y:S06]  /*382c0*/  BAR.SYNC.DEFER_BLOCKING 0x0 ;  /* 0x0000000000007b1d */ /* 0x000fec0000010000 */
[----:B--2---:R-:W0:Y:S01]  /*382d0*/  S2R R164, SR_CTAID.Y ;  /* 0x0000000000a47919 */ /* 0x004e220000002600 */
[----:B------:R-:W2:Y:S01]  /*382e0*/  S2R R165, SR_CTAID.X ;  /* 0x0000000000a57919 */ /* 0x000ea20000002500 */
[----:B------:R-:W3:Y:S01]  /*382f0*/  LDSM.16.M88 R9, [R8+UR4] ;  /* 0x000000040809783b */ /* 0x000ee20008000000 */
[----:B0-----:R-:W-:-:S02]  /*38300*/  IMAD R2, R164, R2, RZ ;  /* 0x00000002a4027224 */ /* 0x001fc400078e02ff */
[----:B--2---:R-:W-:Y:S02]  /*38310*/  IMAD R165, R165, 0x40, R149 ;  /* 0x00000040a5a57824 */ /* 0x004fe400078e0295 */
[----:B------:R-:W-:Y:S02]  /*38320*/  IMAD.SHL.U32 R3, R2, 0x4, RZ ;  /* 0x0000000402037824 */ /* 0x000fe400078e00ff */
[C---:B------:R-:W-:Y:S02]  /*38330*/  IMAD.SHL.U32 R4, R165.reuse, 0x4, RZ ;  /* 0x00000004a5047824 */ /* 0x040fe400078e00ff */
[----:B------:R-:W-:-:S04]  /*38340*/  IMAD.HI R5, R165, 0x4, RZ ;  /* 0x00000004a5057827 */ /* 0x000fc800078e02ff */
[----:B------:R-:W-:Y:S01]  /*38350*/  IMAD.HI R0, R2, 0x4, RZ ;  /* 0x0000000402007827 */ /* 0x000fe200078e02ff */
[----:B-1----:R-:W-:-:S04]  /*38360*/  IADD3 R2, P2, P3, R4, R10, R3 ;  /* 0x0000000a04027210 */ /* 0x002fc80007b5e003 */
[----:B------:R-:W-:-:S05]  /*38370*/  IADD3.X R3, PT, PT, R5, R11, R0, P2, P3 ;  /* 0x0000000b05037210 */ /* 0x000fca00017e6400 */
[----:B---3--:R0:W-:Y:S01]  /*38380*/  @!P1 STG.E desc[UR8][R2.64], R9 ;  /* 0x0000000902009986 */ /* 0x0081e2000c101908 */
[----:B------:R-:W-:Y:S06]  /*38390*/  BAR.SYNC.DEFER_BLOCKING 0x0 ;  /* 0x0000000000007b1d */ /* 0x000fec0000010000 */
[----:B------:R-:W-:Y:S05]  /*383a0*/  @P0 BRA `(.L_x_20) ;  /* 0x0000000000a00947 */ /* 0x000fea0003800000 */
[----:B0-----:R-:W0:Y:S01]  /*383b0*/  S2R R3, SR_CgaCtaId ;  /* 0x0000000000037919 */ /* 0x001e220000008800 */
[----:B------:R-:W-:Y:S01]  /*383c0*/  NOP ;  /* 0x0000000000007918 */ /* 0x000fe20000000000 */
[----:B------:R-:W-:Y:S01]  /*383d0*/  MOV R0, 0x50 ;  /* 0x0000005000007802 */ /* 0x000fe20000000f00 */
[----:B------:R-:W-:-:S03]  /*383e0*/  IMAD.MOV.U32 R7, RZ, RZ, 0x1 ;  /* 0x00000001ff077424 */ /* 0x000fc600078e00ff */
[----:B0-----:R-:W-:Y:S01]  /*383f0*/  LEA R9, R3, R0, 0x18 ;  /* 0x0000000003097211 */ /* 0x001fe200078ec0ff */
[----:B------:R-:W-:Y:S02]  /*38400*/  IMAD.U32 R0, RZ, RZ, UR5 ;  /* 0x00000005ff007e24 */ /* 0x000fe4000f8e00ff */
[----:B------:R-:W-:Y:S02]  /*38410*/  IMAD.MOV.U32 R3, RZ, RZ, 0xffff ;  /* 0x0000ffffff037424 */ /* 0x000fe400078e00ff */
[----:B------:R-:W0:Y:S01]  /*38420*/  LDS R5, [R9] ;  /* 0x0000000009057984 */ /* 0x000e220000000800 */
[----:B------:R-:W-:-:S04]  /*38430*/  LOP3.LUT R0, R0, 0xffff, RZ, 0xc0, !PT ;  /* 0x0000ffff00007812 */ /* 0x000fc800078ec0ff */
[----:B------:R-:W-:-:S05]  /*38440*/  SHF.R.U32.HI R0, RZ, 0x5, R0 ;  /* 0x00000005ff007819 */ /* 0x000fca0000011600 */
[----:B------:R-:W-:Y:S01]  /*38450*/  VIADD R2, R0, 0x10 ;  /* 0x0000001000027836 */ /* 0x000fe20000000000 */
[----:B------:R-:W-:-:S04]  /*38460*/  SHF.L.U32 R0, R3, R0, RZ ;  /* 0x0000000003007219 */ /* 0x000fc800000006ff */
[----:B------:R-:W-:-:S04]  /*38470*/  SHF.L.U32 R3, R7, R2, RZ ;  /* 0x0000000207037219 */ /* 0x000fc800000006ff */
[----:B------:R-:W-:-:S04]  /*38480*/  LOP3.LUT R0, R3, R0, RZ, 0xfc, !PT ;  /* 0x0000000003007212 */ /* 0x000fc800078efcff */
[C---:B------:R-:W-:Y:S02]  /*38490*/  LOP3.LUT R2, R0.reuse, 0xffff, RZ, 0xc0, !PT ;  /* 0x0000ffff00027812 */ /* 0x040fe400078ec0ff */
[----:B0-----:R-:W-:-:S04]  /*384a0*/  LOP3.LUT R3, R0, 0xffff, R5, 0x80, !PT ;  /* 0x0000ffff00037812 */ /* 0x001fc800078e8005 */
[----:B------:R-:W-:-:S13]  /*384b0*/  ISETP.NE.AND P0, PT, R3, R2, PT ;  /* 0x000000020300720c */ /* 0x000fda0003f05270 */
[----:B------:R-:W-:Y:S05]  /*384c0*/  @P0 BRA `(.L_x_21) ;  /* 0x0000000000500947 */ /* 0x000fea0003800000 */
[----:B------:R-:W-:Y:S02]  /*384d0*/  SHF.R.U32.HI R5, RZ, 0x10, R5 ;  /* 0x00000010ff057819 */ /* 0x000fe40000011605 */
[----:B------:R-:W-:-:S04]  /*384e0*/  SHF.R.U32.HI R2, RZ, 0x10, R0 ;  /* 0x00000010ff027819 */ /* 0x000fc80000011600 */
[----:B------:R-:W-:-:S04]  /*384f0*/  LOP3.LUT R5, R5, R2, RZ, 0xc0, !PT ;  /* 0x0000000205057212 */ /* 0x000fc800078ec0ff */
[----:B------:R-:W-:-:S13]  /*38500*/  ISETP.NE.AND P0, PT, R5, R2, PT ;  /* 0x000000020500720c */ /* 0x000fda0003f05270 */
[----:B------:R-:W-:Y:S05]  /*38510*/  @P0 BRA `(.L_x_22) ;  /* 0x0000000000300947 */ /* 0x000fea0003800000 */
[----:B------:R-:W-:Y:S01]  /*38520*/  R2UR UR4, R0 ;  /* 0x00000000000472ca */ /* 0x000fe200000e0000 */
[----:B------:R-:W0:Y:S01]  /*38530*/  S2R R3, SR_LANEID ;  /* 0x0000000000037919 */ /* 0x000e220000000000 */
[----:B------:R-:W-:-:S06]  /*38540*/  VOTE.ANY R2, PT, PT ;  /* 0x0000000000027806 */ /* 0x000fcc00038e0100 */
[----:B------:R-:W0:Y:S05]  /*38550*/  FLO.U32 R2, R2 ;  /* 0x0000000200027300 */ /* 0x000e2a00000e0000 */
[----:B------:R-:W-:-:S06]  /*38560*/  ULOP3.LUT UR4, URZ, UR4, URZ, 0x33, !UPT ;  /* 0x00000004ff047292 */ /* 0x000fcc000f8e33ff */
[----:B------:R-:W-:-:S04]  /*38570*/  IMAD.U32 R4, RZ, RZ, UR4 ;  /* 0x00000004ff047e24 */ /* 0x000fc8000f8e00ff */
[----:B------:R-:W1:Y:S02]  /*38580*/  REDUX UR5, R4 ;  /* 0x00000000040573c4 */ /* 0x000e640000000000 */
[----:B------:R2:W-:Y:S01]  /*38590*/  UTCATOMSWS.AND URZ, UR4 ;  /* 0x0000000400ff79e3 */ /* 0x0005e20008000000 */
[----:B0-----:R-:W-:Y:S01]  /*385a0*/  ISETP.EQ.U32.AND P0, PT, R2, R3, PT ;  /* 0x000000030200720c */ /* 0x001fe20003f02070 */
[----:B-1----:R-:W-:-:S12]  /*385b0*/  IMAD.U32 R0, RZ, RZ, UR5 ;  /* 0x00000005ff007e24 */ /* 0x002fd8000f8e00ff */
[----:B------:R2:W-:Y:S01]  /*385c0*/  @P0 ATOMS.AND RZ, [R9], R0 ;  /* 0x0000000009ff038c */ /* 0x0005e20002800000 */
[----:B------:R-:W-:Y:S05]  /*385d0*/  BRA `(.L_x_20) ;  /* 0x0000000000147947 */ /* 0x000fea0003800000 */
.L_x_22:
[----:B------:R-:W-:-:S07]  /*385e0*/  MOV R2, 0x38600 ;  /* 0x0003860000027802 */ /* 0x000fce0000000f00 */
[----:B------:R-:W-:Y:S05]  /*385f0*/  CALL.REL.NOINC `($__internal_0_$__cuda_sm10x_tcgen05_guardrail_trap_col_being_dealloced_not_returned_by_alloc) ;  /* 0x0000000000447944 */ /* 0x000fea0003c00000 */
[----:B------:R-:W-:Y:S05]  /*38600*/  BRA `(.L_x_20) ;  /* 0x0000000000087947 */ /* 0x000fea0003800000 */
.L_x_21:
[----:B------:R-:W-:-:S07]  /*38610*/  MOV R2, 0x38630 ;  /* 0x0003863000027802 */ /* 0x000fce0000000f00 */
[----:B------:R-:W-:Y:S05]  /*38620*/  CALL.REL.NOINC `($__internal_2_$__cuda_sm10x_tcgen05_guardrail_trap_unallocated_columns_being_dealloced) ;  /* 0x0000000000507944 */ /* 0x000fea0003c00000 */
.L_x_20:
[----:B------:R-:W-:Y:S01]  /*38630*/  NOP ;  /* 0x0000000000007918 */ /* 0x000fe20000000000 */
[----:B--2---:R-:W-:Y:S05]  /*38640*/  EXIT ;  /* 0x000000000000794d */ /* 0x004fea0003800000 */
.L_x_8:
[----:B------:R-:W1:Y:S02]  /*38650*/  SYNCS.PHASECHK.TRANS64.TRYWAIT P4, [UR4+0x10000], RZ ;  /* 0x010000ffff0075a7 */ /* 0x000e640008081104 */
[----:B-1----:R-:W-:Y:S05]  /*38660*/  @!P4 BRA `(.L_x_8) ;  /* 0xfffffffc00f8c947 */ /* 0x002fea000383ffff */
[----:B------:R-:W-:Y:S05]  /*38670*/  BRA `(.L_x_7) ;  /* 0xfffffd6c00cc7947 */ /* 0x000fea000383ffff */
.L_x_14:
[----:B------:R-:W1:Y:S02]  /*38680*/  SYNCS.PHASECHK.TRANS64.TRYWAIT P3, [UR4+0x21010], RZ ;  /* 0x021010ffff0075a7 */ /* 0x000e640008061104 */
[----:B-1----:R-:W-:Y:S05]  /*38690*/  @!P3 BRA `(.L_x_14) ;  /* 0xfffffffc00f8b947 */ /* 0x002fea000383ffff */
[----:B------:R-:W-:Y:S05]  /*386a0*/  BRA `(.L_x_23) ;  /* 0xfffffea400c87947 */ /* 0x000fea000383ffff */
.L_x_15:
[----:B------:R-:W0:Y:S02]  /*386b0*/  SYNCS.PHASECHK.TRANS64.TRYWAIT P3, [UR7], R27 ;  /* 0x0000001bff0075a7 */ /* 0x000e240008061107 */
[----:B0-----:R-:W-:Y:S05]  /*386c0*/  @!P3 BRA `(.L_x_15) ;  /* 0xfffffffc00f8b947 */ /* 0x001fea000383ffff */
[----:B------:R-:W-:Y:S05]  /*386d0*/  BRA `(.L_x_24) ;  /* 0xfffffeb000b47947 */ /* 0x000fea000383ffff */
.L_x_19:
[----:B------:R-:W0:Y:S02]  /*386e0*/  SYNCS.PHASECHK.TRANS64.TRYWAIT P2, [UR7], R6 ;  /* 0x00000006ff0075a7 */ /* 0x000e240008041107 */
[----:B0-----:R-:W-:Y:S05]  /*386f0*/  @!P2 BRA `(.L_x_19) ;  /* 0xfffffffc00f8a947 */ /* 0x001fea000383ffff */
[----:B------:R-:W-:Y:S05]  /*38700*/  BRA `(.L_x_18) ;  /* 0xffffff3800887947 */ /* 0x000fea000383ffff */
        .weak           $__internal_0_$__cuda_sm10x_tcgen05_guardrail_trap_col_being_dealloced_not_returned_by_alloc
        .type           $__internal_0_$__cuda_sm10x_tcgen05_guardrail_trap_col_being_dealloced_not_returned_by_alloc,@function
        .size           $__internal_0_$__cuda_sm10x_tcgen05_guardrail_trap_col_being_dealloced_not_returned_by_alloc,($__internal_1_$__cuda_sm10x_tcgen05_guardrail_trap_phase_invalid_during_alloc - $__internal_0_$__cuda_sm10x_tcgen05_guardrail_trap_col_being_dealloced_not_returned_by_alloc)
$__internal_0_$__cuda_sm10x_tcgen05_guardrail_trap_col_being_dealloced_not_returned_by_alloc:
[----:B------:R-:W-:Y:S05]  /*38710*/  BPT.TRAP 0x1 ;  /* 0x000000040000795c */ /* 0x000fea0000300000 */
[----:B------:R-:W-:-:S04]  /*38720*/  IMAD.MOV.U32 R3, RZ, RZ, 0x0 ;  /* 0x00000000ff037424 */ /* 0x000fc800078e00ff */
[----:B------:R-:W-:Y:S05]  /*38730*/  RET.REL.NODEC R2 `(attn_fwd) ;  /* 0xfffffc7802307950 */ /* 0x000fea0003c3ffff */
        .weak           $__internal_1_$__cuda_sm10x_tcgen05_guardrail_trap_phase_invalid_during_alloc
        .type           $__internal_1_$__cuda_sm10x_tcgen05_guardrail_trap_phase_invalid_during_alloc,@function
        .size           $__internal_1_$__cuda_sm10x_tcgen05_guardrail_trap_phase_invalid_during_alloc,($__internal_2_$__cuda_sm10x_tcgen05_guardrail_trap_unallocated_columns_being_dealloced - $__internal_1_$__cuda_sm10x_tcgen05_guardrail_trap_phase_invalid_during_alloc)
$__internal_1_$__cuda_sm10x_tcgen05_guardrail_trap_phase_invalid_during_alloc:
[----:B------:R-:W-:Y:S05]  /*38740*/  BPT.TRAP 0x1 ;  /* 0x000000040000795c */ /* 0x000fea0000300000 */
[----:B------:R-:W-:-:S04]  /*38750*/  IMAD.MOV.U32 R3, RZ, RZ, 0x0 ;  /* 0x00000000ff037424 */ /* 0x000fc800078e00ff */
[----:B------:R-:W-:Y:S05]  /*38760*/  RET.REL.NODEC R2 `(attn_fwd) ;  /* 0xfffffc7802247950 */ /* 0x000fea0003c3ffff */
        .weak           $__internal_2_$__cuda_sm10x_tcgen05_guardrail_trap_unallocated_columns_being_dealloced
        .type           $__internal_2_$__cuda_sm10x_tcgen05_guardrail_trap_unallocated_columns_being_dealloced,@function
        .size           $__internal_2_$__cuda_sm10x_tcgen05_guardrail_trap_unallocated_columns_being_dealloced,(.L_x_28 - $__internal_2_$__cuda_sm10x_tcgen05_guardrail_trap_unallocated_columns_being_dealloced)
$__internal_2_$__cuda_sm10x_tcgen05_guardrail_trap_unallocated_columns_being_dealloced:
[----:B------:R-:W-:Y:S05]  /*38770*/  BPT.TRAP 0x1 ;  /* 0x000000040000795c */ /* 0x000fea0000300000 */
[----:B------:R-:W-:-:S04]  /*38780*/  IMAD.MOV.U32 R3, RZ, RZ, 0x0 ;  /* 0x00000000ff037424 */ /* 0x000fc800078e00ff */
[----:B------:R-:W-:Y:S05]  /*38790*/  RET.REL.NODEC R2 `(attn_fwd) ;  /* 0xfffffc7802187950 */ /* 0x000fea0003c3ffff */
.L_x_25:
[----:B------:R-:W-:-:S00]  /*387a0*/  BRA `(.L_x_25) ;  /* 0xfffffffc00fc7947 */ /* 0x000fc0000383ffff */
[----:B------:R-:W-:-:S00]  /*387b0*/  NOP ;  /* 0x0000000000007918 */ /* 0x000fc00000000000 */
        /* <DEDUP_REMOVED lines=12> */
.L_x_28:


//--------------------- .nv.global.init           --------------------------
	.section	.nv.global.init,"aw",@progbits
.nv.global.init:
	.type		_$_str,@object
	.size		_$_str,(.L_3 - _$_str)
_$_str:
        /*0000*/ 	.byte	0x5f, 0x5f, 0x43, 0x55, 0x44, 0x41, 0x5f, 0x46, 0x54, 0x5a, 0x00
.L_3:


//--------------------- .nv.shared.attn_fwd       --------------------------
	.section	.nv.shared.attn_fwd,"aw",@nobits
	.sectionflags	@""
	.align	16
	.zero		1024


//--------------------- .nv.shared.reserved.0     --------------------------
	.section	.nv.shared.reserved.0,"aw",@nobits
	.align	8
	.weak		__nv_reservedSMEM_offset_0_alias
	.size		__nv_reservedSMEM_offset_0_alias, 0, 64
	.other		__nv_reservedSMEM_offset_0_alias,@"STO_CUDA_RESERVED_SHARED STV_DEFAULT"
__nv_reservedSMEM_offset_0_alias:
	.zero		0
.nv.shared.reserved.0:
	.zero		64
	.weak		__nv_reservedSMEM_allocation_phase
	.type		__nv_reservedSMEM_allocation_phase,@object
	.size		__nv_reservedSMEM_allocation_phase,(.L_0 - __nv_reservedSMEM_allocation_phase)
__nv_reservedSMEM_allocation_phase:
	.zero		1
.L_0:
	.zero		7
	.weak		__nv_reservedSMEM_devtool_atexit_pc
	.type		__nv_reservedSMEM_devtool_atexit_pc,@object
	.size		__nv_reservedSMEM_devtool_atexit_pc,(__nv_reservedSMEM_allocation_mask - __nv_reservedSMEM_devtool_atexit_pc)
__nv_reservedSMEM_devtool_atexit_pc:
	.zero		8
	.weak		__nv_reservedSMEM_allocation_mask
	.type		__nv_reservedSMEM_allocation_mask,@object
	.size		__nv_reservedSMEM_allocation_mask,(.L_2 - __nv_reservedSMEM_allocation_mask)
__nv_reservedSMEM_allocation_mask:
	.zero		4
.L_2:


//--------------------- .nv.constant0.attn_fwd    --------------------------
	.section	.nv.constant0.attn_fwd,"a",@progbits
	.sectionflags	@""
	.align	4
.nv.constant0.attn_fwd:
	.zero		1032


//--------------------- SYMBOLS --------------------------

	.type		.nv.reservedSmem.offset0,@object
	.size		.nv.reservedSmem.offset0,0x4
	.type		.nv.reservedSmem.cap,@object
	.size		.nv.reservedSmem.cap,0x4
